	.target	sm_100a

	.elftype	@"ET_EXEC"


//--------------------- .note.nv.tkinfo           --------------------------
	.section	.note.nv.tkinfo,"",@"SHT_NOTE"
	.sectionflags	@"SHF_NOTE_NV_TKINFO"
	.tkinfo
        /*0018*/ 	.word	0x00000002
        /*0030*/ 	.string	""
        /*0030*/ 	.string	"ptxas"
        /*0030*/ 	.string	"Cuda compilation tools, release 13.0, V13.0.88"
        /*0030*/ 	.string	"Build cuda_13.0.r13.0/compiler.36424714_0"
        /*0030*/ 	.string	"-arch sm_100a -m 64 "



//--------------------- .note.nv.cuinfo           --------------------------
	.section	.note.nv.cuinfo,"",@"SHT_NOTE"
	.sectionflags	@"SHF_NOTE_NV_CUINFO"
        /*0018*/ 	.short	0x0002
        /*001a*/ 	.short	0x0064
        /*001c*/ 	.short	0x0082
	.zero		2


//--------------------- .nv.info                  --------------------------
	.section	.nv.info,"",@"SHT_CUDA_INFO"
	.align	4


	//----- nvinfo : EIATTR_REGCOUNT
	.align		4
        /*0000*/ 	.byte	0x04, 0x2f
        /*0002*/ 	.short	(.L_34 - .L_33)
	.align		4
.L_33:
        /*0004*/ 	.word	index@(_ZN7cutlass13device_kernelINS_4fmha6kernel36Sm100FmhaFwdKernelTmaWarpspecializedIN4cute5tupleIJiiiNS5_IJNS5_IJiiEEEiEEEEEENS1_10collective38Sm100FmhaFwdMainloopTmaWarpspecializedINS_6half_tEffNS5_IJNS4_1CILi256EEENSC_ILi128EEENSC_ILi64EEEEEENS5_IJiNSC_ILi1EEES7_EEENS5_IJiSH_NS5_IJNS5_IJNSC_ILi0EEEiEEEiEEEEEESM_NS9_6NoMaskENS5_IJNSC_ILi2EEESH_SH_EEENSC_ILb0EEEEENS9_38Sm100FmhaFwdEpilogueTmaWarpspecializedISB_fNS5_IJSE_SF_SE_EEESI_NS5_IJSH_S7_EEESQ_EENS2_23IndividualTileSchedulerENS2_41Sm100FmhaCtxKernelWarpspecializedScheduleEEEEEvNT_6ParamsE)
        /*0008*/ 	.word	0x00000080


	//----- nvinfo : EIATTR_FRAME_SIZE
	.align		4
.L_34:
        /*000c*/ 	.byte	0x04, 0x11
        /*000e*/ 	.short	(.L_36 - .L_35)
	.align		4
.L_35:
        /*0010*/ 	.word	index@($__internal_3_$__cuda_sm3x_div_rn_noftz_f32_slowpath)
        /*0014*/ 	.word	0x00000078


	//----- nvinfo : EIATTR_FRAME_SIZE
	.align		4
.L_36:
        /*0018*/ 	.byte	0x04, 0x11
        /*001a*/ 	.short	(.L_38 - .L_37)
	.align		4
.L_37:
        /*001c*/ 	.word	index@($__internal_2_$__cuda_sm10x_tcgen05_guardrail_trap_unallocated_columns_being_dealloced)
        /*0020*/ 	.word	0x00000078


	//----- nvinfo : EIATTR_FRAME_SIZE
	.align		4
.L_38:
        /*0024*/ 	.byte	0x04, 0x11
        /*0026*/ 	.short	(.L_40 - .L_39)
	.align		4
.L_39:
        /*0028*/ 	.word	index@($__internal_1_$__cuda_sm10x_tcgen05_guardrail_trap_phase_invalid_during_alloc)
        /*002c*/ 	.word	0x00000078


	//----- nvinfo : EIATTR_FRAME_SIZE
	.align		4
.L_40:
        /*0030*/ 	.byte	0x04, 0x11
        /*0032*/ 	.short	(.L_42 - .L_41)
	.align		4
.L_41:
        /*0034*/ 	.word	index@($__internal_0_$__cuda_sm10x_tcgen05_guardrail_trap_col_being_dealloced_not_returned_by_alloc)
        /*0038*/ 	.word	0x00000078


	//----- nvinfo : EIATTR_FRAME_SIZE
	.align		4
.L_42:
        /*003c*/ 	.byte	0x04, 0x11
        /*003e*/ 	.short	(.L_44 - .L_43)
	.align		4
.L_43:
        /*0040*/ 	.word	index@(_ZN7cutlass13device_kernelINS_4fmha6kernel36Sm100FmhaFwdKernelTmaWarpspecializedIN4cute5tupleIJiiiNS5_IJNS5_IJiiEEEiEEEEEENS1_10collective38Sm100FmhaFwdMainloopTmaWarpspecializedINS_6half_tEffNS5_IJNS4_1CILi256EEENSC_ILi128EEENSC_ILi64EEEEEENS5_IJiNSC_ILi1EEES7_EEENS5_IJiSH_NS5_IJNS5_IJNSC_ILi0EEEiEEEiEEEEEESM_NS9_6NoMaskENS5_IJNSC_ILi2EEESH_SH_EEENSC_ILb0EEEEENS9_38Sm100FmhaFwdEpilogueTmaWarpspecializedISB_fNS5_IJSE_SF_SE_EEESI_NS5_IJSH_S7_EEESQ_EENS2_23IndividualTileSchedulerENS2_41Sm100FmhaCtxKernelWarpspecializedScheduleEEEEEvNT_6ParamsE)
        /*0044*/ 	.word	0x00000078


	//----- nvinfo : EIATTR_MIN_STACK_SIZE
	.align		4
.L_44:
        /*0048*/ 	.byte	0x04, 0x12
        /*004a*/ 	.short	(.L_46 - .L_45)
	.align		4
.L_45:
        /*004c*/ 	.word	index@(_ZN7cutlass13device_kernelINS_4fmha6kernel36Sm100FmhaFwdKernelTmaWarpspecializedIN4cute5tupleIJiiiNS5_IJNS5_IJiiEEEiEEEEEENS1_10collective38Sm100FmhaFwdMainloopTmaWarpspecializedINS_6half_tEffNS5_IJNS4_1CILi256EEENSC_ILi128EEENSC_ILi64EEEEEENS5_IJiNSC_ILi1EEES7_EEENS5_IJiSH_NS5_IJNS5_IJNSC_ILi0EEEiEEEiEEEEEESM_NS9_6NoMaskENS5_IJNSC_ILi2EEESH_SH_EEENSC_ILb0EEEEENS9_38Sm100FmhaFwdEpilogueTmaWarpspecializedISB_fNS5_IJSE_SF_SE_EEESI_NS5_IJSH_S7_EEESQ_EENS2_23IndividualTileSchedulerENS2_41Sm100FmhaCtxKernelWarpspecializedScheduleEEEEEvNT_6ParamsE)
        /*0050*/ 	.word	0x00000078
.L_46:


//--------------------- .nv.compat                --------------------------
	.section	.nv.compat,"",@"SHT_CUDA_COMPAT_INFO"
	.align	4
        /*0000*/ 	.byte	0x02, 0x09, 0x01, 0x00, 0x02, 0x02, 0x02, 0x00, 0x02, 0x05, 0x05, 0x00, 0x03, 0x07, 0x01, 0x01
        /*0010*/ 	.byte	0x02, 0x03, 0x01, 0x00, 0x02, 0x06, 0x01, 0x00, 0x04, 0x0b, 0x08, 0x00, 0x01, 0x00, 0x00, 0x00
        /*0020*/ 	.byte	0x00, 0x00, 0x00, 0x00


//--------------------- .nv.info._ZN7cutlass13device_kernelINS_4fmha6kernel36Sm100FmhaFwdKernelTmaWarpspecializedIN4cute5tupleIJiiiNS5_IJNS5_IJiiEEEiEEEEEENS1_10collective38Sm100FmhaFwdMainloopTmaWarpspecializedINS_6half_tEffNS5_IJNS4_1CILi256EEENSC_ILi128EEENSC_ILi64EEEEEENS5_IJiNSC_ILi1EEES7_EEENS5_IJiSH_NS5_IJNS5_IJNSC_ILi0EEEiEEEiEEEEEESM_NS9_6NoMaskENS5_IJNSC_ILi2EEESH_SH_EEENSC_ILb0EEEEENS9_38Sm100FmhaFwdEpilogueTmaWarpspecializedISB_fNS5_IJSE_SF_SE_EEESI_NS5_IJSH_S7_EEESQ_EENS2_23IndividualTileSchedulerENS2_41Sm100FmhaCtxKernelWarpspecializedScheduleEEEEEvNT_6ParamsE --------------------------
	.section	.nv.info._ZN7cutlass13device_kernelINS_4fmha6kernel36Sm100FmhaFwdKernelTmaWarpspecializedIN4cute5tupleIJiiiNS5_IJNS5_IJiiEEEiEEEEEENS1_10collective38Sm100FmhaFwdMainloopTmaWarpspecializedINS_6half_tEffNS5_IJNS4_1CILi256EEENSC_ILi128EEENSC_ILi64EEEEEENS5_IJiNSC_ILi1EEES7_EEENS5_IJiSH_NS5_IJNS5_IJNSC_ILi0EEEiEEEiEEEEEESM_NS9_6NoMaskENS5_IJNSC_ILi2EEESH_SH_EEENSC_ILb0EEEEENS9_38Sm100FmhaFwdEpilogueTmaWarpspecializedISB_fNS5_IJSE_SF_SE_EEESI_NS5_IJSH_S7_EEESQ_EENS2_23IndividualTileSchedulerENS2_41Sm100FmhaCtxKernelWarpspecializedScheduleEEEEEvNT_6ParamsE,"",@"SHT_CUDA_INFO"
	.sectionflags	@""
	.align	4


	//----- nvinfo : EIATTR_CUDA_API_VERSION
	.align		4
        /*0000*/ 	.byte	0x04, 0x37
        /*0002*/ 	.short	(.L_48 - .L_47)
.L_47:
        /*0004*/ 	.word	0x00000082


	//----- nvinfo : EIATTR_KPARAM_INFO
	.align		4
.L_48:
        /*0008*/ 	.byte	0x04, 0x17
        /*000a*/ 	.short	(.L_50 - .L_49)
.L_49:
        /*000c*/ 	.word	0x00000000
        /*0010*/ 	.short	0x0000
        /*0012*/ 	.short	0x0000
        /*0014*/ 	.byte	0x00, 0xf0, 0x01, 0x18


	//----- nvinfo : EIATTR_AT_ENTRY_FRAGMENTS
	.align		4
.L_50:
        /*0018*/ 	.byte	0x04, 0x4f
        /*001a*/ 	.short	(.L_52 - .L_51)


	//   ....[0]....
.L_51:
        /*001c*/ 	.word	0x00000006


	//----- nvinfo : EIATTR_RESERVED_SMEM_USED
	.align		4
.L_52:
        /*0020*/ 	.byte	0x01, 0x41
	.zero		2


	//----- nvinfo : EIATTR_SPARSE_MMA_MASK
	.align		4
        /*0024*/ 	.byte	0x03, 0x50
        /*0026*/ 	.short	0x0000


	//----- nvinfo : EIATTR_TCGEN05_1CTA_USED
	.align		4
        /*0028*/ 	.byte	0x01, 0x51
	.zero		2


	//----- nvinfo : EIATTR_MAXREG_COUNT
	.align		4
        /*002c*/ 	.byte	0x03, 0x1b
        /*002e*/ 	.short	0x0080


	//----- nvinfo : EIATTR_NUM_BARRIERS
	.align		4
        /*0030*/ 	.byte	0x02, 0x4c
        /*0032*/ 	.byte	0x01
	.zero		1


	//----- nvinfo : EIATTR_EXTERNS
	.align		4
        /*0034*/ 	.byte	0x04, 0x0f
        /*0036*/ 	.short	(.L_54 - .L_53)


	//   ....[0]....
	.align		4
.L_53:
        /*0038*/ 	.word	index@(vprintf)


	//   ....[1]....
	.align		4
        /*003c*/ 	.word	index@(__assertfail)


	//----- nvinfo : EIATTR_ANNOTATIONS
	.align		4
.L_54:
        /*0040*/ 	.byte	0x04, 0x55
        /*0042*/ 	.short	(.L_56 - .L_55)


	//   ....[0]....
.L_55:
        /*0044*/ 	.word	0x00000001
        /*0048*/ 	.byte	0x40, 0xe2, 0x00, 0x00, 0x01, 0x00, 0x00, 0x00, 0x50, 0xe2, 0x00, 0x00, 0x01, 0x00, 0x00, 0x00
        /* <DEDUP_REMOVED lines=22> */
        /*01b8*/ 	.byte	0x80, 0x13, 0x01, 0x00, 0x01, 0x00, 0x00, 0x00, 0x90, 0x13, 0x01, 0x00


	//----- nvinfo : EIATTR_MERCURY_ISA_VERSION
	.align		4
.L_56:
        /*01c4*/ 	.byte	0x03, 0x5f
        /*01c6*/ 	.short	0x0101


	//----- nvinfo : EIATTR_INT_WARP_WIDE_INSTR_OFFSETS
	.align		4
        /*01c8*/ 	.byte	0x04, 0x31
        /*01ca*/ 	.short	(.L_58 - .L_57)


	//   ....[0]....
.L_57:
        /*01cc*/ 	.word	0x00014140


	//   ....[1]....
        /*01d0*/ 	.word	0x00014180


	//   ....[2]....
        /*01d4*/ 	.word	0x000141b0


	//----- nvinfo : EIATTR_COOP_GROUP_MASK_REGIDS
	.align		4
.L_58:
        /*01d8*/ 	.byte	0x04, 0x29
        /*01da*/ 	.short	(.L_60 - .L_59)


	//   ....[0]....
.L_59:
        /*01dc*/ 	.word	0xffffffff


	//   ....[1]....
        /*01e0*/ 	.word	0xffffffff


	//   ....[2]....
        /*01e4*/ 	.word	0xffffffff


	//   ....[3]....
        /*01e8*/ 	.word	0xffffffff


	//   ....[4]....
        /*01ec*/ 	.word	0xffffffff


	//   ....[5]....
        /*01f0*/ 	.word	0xffffffff


	//   ....[6]....
        /*01f4*/ 	.word	0xffffffff


	//   ....[7]....
        /*01f8*/ 	.word	0xffffffff


	//   ....[8]....
        /*01fc*/ 	.word	0xffffffff


	//   ....[9]....
        /*0200*/ 	.word	0xffffffff


	//   ....[10]....
        /*0204*/ 	.word	0xffffffff


	//   ....[11]....
        /*0208*/ 	.word	0xffffffff


	//   ....[12]....
        /*020c*/ 	.word	0xffffffff


	//   ....[13]....
        /*0210*/ 	.word	0xffffffff


	//   ....[14]....
        /*0214*/ 	.word	0xffffffff


	//   ....[15]....
        /*0218*/ 	.word	0xffffffff


	//   ....[16]....
        /*021c*/ 	.word	0xffffffff


	//   ....[17]....
        /*0220*/ 	.word	0xffffffff


	//----- nvinfo : EIATTR_COOP_GROUP_INSTR_OFFSETS
	.align		4
.L_60:
        /*0224*/ 	.byte	0x04, 0x28
        /*0226*/ 	.short	(.L_62 - .L_61)


	//   ....[0]....
.L_61:
        /*0228*/ 	.word	0x00000110


	//   ....[1]....
        /*022c*/ 	.word	0x000008d0


	//   ....[2]....
        /*0230*/ 	.word	0x00000b00


	//   ....[3]....
        /*0234*/ 	.word	0x00000c30


	//   ....[4]....
        /*0238*/ 	.word	0x00000d70


	//   ....[5]....
        /*023c*/ 	.word	0x00001030


	//   ....[6]....
        /*0240*/ 	.word	0x00001220


	//   ....[7]....
        /*0244*/ 	.word	0x00001310


	//   ....[8]....
        /*0248*/ 	.word	0x00001470


	//   ....[9]....
        /*024c*/ 	.word	0x000015d0


	//   ....[10]....
        /*0250*/ 	.word	0x000017e0


	//   ....[11]....
        /*0254*/ 	.word	0x000019f0


	//   ....[12]....
        /*0258*/ 	.word	0x00001a20


	//   ....[13]....
        /*025c*/ 	.word	0x00008690


	//   ....[14]....
        /*0260*/ 	.word	0x00009760


	//   ....[15]....
        /*0264*/ 	.word	0x0000d3f0


	//   ....[16]....
        /*0268*/ 	.word	0x00014050


	//   ....[17]....
        /*026c*/ 	.word	0x00014280


	//----- nvinfo : EIATTR_REG_RECONFIG
	.align		4
.L_62:
        /*0270*/ 	.byte	0x01, 0x54
	.zero		2


	//----- nvinfo : EIATTR_VRC_CTA_INIT_COUNT
	.align		4
        /*0274*/ 	.byte	0x02, 0x4a
        /*0276*/ 	.byte	0x80
	.zero		1


	//----- nvinfo : EIATTR_SYSCALL_OFFSETS
	.align		4
        /*0278*/ 	.byte	0x04, 0x46
        /*027a*/ 	.short	(.L_64 - .L_63)


	//   ....[0]....
.L_63:
        /*027c*/ 	.word	0x000043b0


	//   ....[1]....
        /*0280*/ 	.word	0x00004470


	//   ....[2]....
        /*0284*/ 	.word	0x000044e0


	//   ....[3]....
        /*0288*/ 	.word	0x00004550


	//   ....[4]....
        /*028c*/ 	.word	0x000045c0


	//   ....[5]....
        /*0290*/ 	.word	0x00004660


	//   ....[6]....
        /*0294*/ 	.word	0x00004720


	//   ....[7]....
        /*0298*/ 	.word	0x000047c0


	//   ....[8]....
        /*029c*/ 	.word	0x00004860


	//   ....[9]....
        /*02a0*/ 	.word	0x00004900


	//   ....[10]....
        /*02a4*/ 	.word	0x00004970


	//   ....[11]....
        /*02a8*/ 	.word	0x00004a10


	//   ....[12]....
        /*02ac*/ 	.word	0x00004ab0


	//   ....[13]....
        /*02b0*/ 	.word	0x00004b20


	//   ....[14]....
        /*02b4*/ 	.word	0x00004bc0


	//   ....[15]....
        /*02b8*/ 	.word	0x00004c60


	//   ....[16]....
        /*02bc*/ 	.word	0x00004d00


	//   ....[17]....
        /*02c0*/ 	.word	0x00004da0


	//   ....[18]....
        /*02c4*/ 	.word	0x00004e10


	//   ....[19]....
        /*02c8*/ 	.word	0x00004eb0


	//   ....[20]....
        /*02cc*/ 	.word	0x00004f50


	//   ....[21]....
        /*02d0*/ 	.word	0x00004fc0


	//   ....[22]....
        /*02d4*/ 	.word	0x00005060


	//   ....[23]....
        /*02d8*/ 	.word	0x00005100


	//   ....[24]....
        /*02dc*/ 	.word	0x000051a0


	//   ....[25]....
        /*02e0*/ 	.word	0x00005240


	//   ....[26]....
        /*02e4*/ 	.word	0x000052b0


	//   ....[27]....
        /*02e8*/ 	.word	0x00005350


	//   ....[28]....
        /*02ec*/ 	.word	0x000053f0


	//   ....[29]....
        /*02f0*/ 	.word	0x00005460


	//   ....[30]....
        /*02f4*/ 	.word	0x00005500


	//   ....[31]....
        /*02f8*/ 	.word	0x000055a0


	//   ....[32]....
        /*02fc*/ 	.word	0x00005640


	//   ....[33]....
        /*0300*/ 	.word	0x000056e0


	//   ....[34]....
        /*0304*/ 	.word	0x00005780


	//   ....[35]....
        /*0308*/ 	.word	0x00005820


	//   ....[36]....
        /*030c*/ 	.word	0x00005890


	//   ....[37]....
        /*0310*/ 	.word	0x00005930


	//   ....[38]....
        /*0314*/ 	.word	0x000059d0


	//   ....[39]....
        /*0318*/ 	.word	0x00005a40


	//   ....[40]....
        /*031c*/ 	.word	0x00005ae0


	//   ....[41]....
        /*0320*/ 	.word	0x00005b80


	//   ....[42]....
        /*0324*/ 	.word	0x00005c20


	//   ....[43]....
        /*0328*/ 	.word	0x00005cc0


	//   ....[44]....
        /*032c*/ 	.word	0x00005d30


	//   ....[45]....
        /*0330*/ 	.word	0x00005dd0


	//   ....[46]....
        /*0334*/ 	.word	0x00005e70


	//   ....[47]....
        /*0338*/ 	.word	0x00005ee0


	//   ....[48]....
        /*033c*/ 	.word	0x00005f70


	//   ....[49]....
        /*0340*/ 	.word	0x00006010


	//   ....[50]....
        /*0344*/ 	.word	0x000060b0


	//   ....[51]....
        /*0348*/ 	.word	0x00006150


	//   ....[52]....
        /*034c*/ 	.word	0x000061c0


	//   ....[53]....
        /*0350*/ 	.word	0x00006250


	//   ....[54]....
        /*0354*/ 	.word	0x000062f0


	//   ....[55]....
        /*0358*/ 	.word	0x00006360


	//   ....[56]....
        /*035c*/ 	.word	0x00006400


	//   ....[57]....
        /*0360*/ 	.word	0x000064a0


	//   ....[58]....
        /*0364*/ 	.word	0x00006540


	//   ....[59]....
        /*0368*/ 	.word	0x000065e0


	//   ....[60]....
        /*036c*/ 	.word	0x000087c0


	//   ....[61]....
        /*0370*/ 	.word	0x00008910


	//   ....[62]....
        /*0374*/ 	.word	0x00008af0


	//   ....[63]....
        /*0378*/ 	.word	0x00008c40


	//   ....[64]....
        /*037c*/ 	.word	0x00008e20


	//   ....[65]....
        /*0380*/ 	.word	0x00008f70


	//   ....[66]....
        /*0384*/ 	.word	0x00009150


	//   ....[67]....
        /*0388*/ 	.word	0x00009330


	//   ....[68]....
        /*038c*/ 	.word	0x000095e0


	//   ....[69]....
        /*0390*/ 	.word	0x00009890


	//   ....[70]....
        /*0394*/ 	.word	0x000099e0


	//   ....[71]....
        /*0398*/ 	.word	0x00009bc0


	//   ....[72]....
        /*039c*/ 	.word	0x00009d10


	//   ....[73]....
        /*03a0*/ 	.word	0x00009ef0


	//   ....[74]....
        /*03a4*/ 	.word	0x0000a040


	//   ....[75]....
        /*03a8*/ 	.word	0x0000a220


	//   ....[76]....
        /*03ac*/ 	.word	0x0000a400


	//   ....[77]....
        /*03b0*/ 	.word	0x0000aa10


	//   ....[78]....
        /*03b4*/ 	.word	0x0000ad50


	//   ....[79]....
        /*03b8*/ 	.word	0x0000b060


	//   ....[80]....
        /*03bc*/ 	.word	0x0000b370


	//   ....[81]....
        /*03c0*/ 	.word	0x0000bc60


	//   ....[82]....
        /*03c4*/ 	.word	0x0000c000


	//   ....[83]....
        /*03c8*/ 	.word	0x0000c310


	//   ....[84]....
        /*03cc*/ 	.word	0x0000c620


	//   ....[85]....
        /*03d0*/ 	.word	0x0000c930


	//   ....[86]....
        /*03d4*/ 	.word	0x0000d630


	//   ....[87]....
        /*03d8*/ 	.word	0x0000d7a0


	//   ....[88]....
        /*03dc*/ 	.word	0x0000d910


	//   ....[89]....
        /*03e0*/ 	.word	0x0000da80


	//   ....[90]....
        /*03e4*/ 	.word	0x0000e010


	//   ....[91]....
        /*03e8*/ 	.word	0x00010bb0


	//   ....[92]....
        /*03ec*/ 	.word	0x00010eb0


	//   ....[93]....
        /*03f0*/ 	.word	0x00011910


	//----- nvinfo : EIATTR_MBARRIER_INSTR_OFFSETS
	.align		4
.L_64:
        /*03f4*/ 	.byte	0x04, 0x39
        /*03f6*/ 	.short	(.L_66 - .L_65)


	//   ....[0]....
.L_65:
        /*03f8*/ 	.word	0x000009b0
        /*03fc*/ 	.word	0x000000ff
        /*0400*/ 	.word	0x00014000
        /*0404*/ 	.short	0x0100
        /*0406*/ 	.byte	0x05
	.zero		1


	//   ....[1]....
        /*0408*/ 	.word	0x000009c0
        /*040c*/ 	.word	0x000000ff
        /*0410*/ 	.word	0x00014010
        /*0414*/ 	.short	0x0100
        /*0416*/ 	.byte	0x05
	.zero		1


	//   ....[2]....
        /*0418*/ 	.word	0x000009d0
        /*041c*/ 	.word	0x000000ff
        /*0420*/ 	.word	0x00014008
        /*0424*/ 	.short	0x0100
        /*0426*/ 	.byte	0x05
	.zero		1


	//   ....[3]....
        /*0428*/ 	.word	0x000009e0
        /*042c*/ 	.word	0x000000ff
        /*0430*/ 	.word	0x00014018
        /*0434*/ 	.short	0x0100
        /*0436*/ 	.byte	0x05
	.zero		1


	//   ....[4]....
        /*0438*/ 	.word	0x00000bc0
        /*043c*/ 	.word	0x000000ff
        /*0440*/ 	.word	0x00014020
        /*0444*/ 	.short	0x0100
        /*0446*/ 	.byte	0x05
	.zero		1


	//   ....[5]....
        /*0448*/ 	.word	0x00000bd0
        /*044c*/ 	.word	0x000000ff
        /*0450*/ 	.word	0x00014038
        /*0454*/ 	.short	0x0100
        /*0456*/ 	.byte	0x05
	.zero		1


	//   ....[6]....
        /*0458*/ 	.word	0x00000be0
        /*045c*/ 	.word	0x000000ff
        /*0460*/ 	.word	0x00014028
        /*0464*/ 	.short	0x0100
        /*0466*/ 	.byte	0x05
	.zero		1


	//   ....[7]....
        /*0468*/ 	.word	0x00000bf0
        /*046c*/ 	.word	0x000000ff
        /*0470*/ 	.word	0x00014040
        /*0474*/ 	.short	0x0100
        /*0476*/ 	.byte	0x05
	.zero		1


	//   ....[8]....
        /*0478*/ 	.word	0x00000c00
        /*047c*/ 	.word	0x000000ff
        /*0480*/ 	.word	0x00014030
        /*0484*/ 	.short	0x0100
        /*0486*/ 	.byte	0x05
	.zero		1


	//   ....[9]....
        /*0488*/ 	.word	0x00000c10
        /*048c*/ 	.word	0x000000ff
        /*0490*/ 	.word	0x00014048
        /*0494*/ 	.short	0x0100
        /*0496*/ 	.byte	0x05
	.zero		1


	//   ....[10]....
        /*0498*/ 	.word	0x00000d40
        /*049c*/ 	.word	0x000000ff
        /*04a0*/ 	.word	0x00014050
        /*04a4*/ 	.short	0x0100
        /*04a6*/ 	.byte	0x06
	.zero		1


	//   ....[11]....
        /*04a8*/ 	.word	0x00000d50
        /*04ac*/ 	.word	0x000000ff
        /*04b0*/ 	.word	0x00014058
        /*04b4*/ 	.short	0x0100
        /*04b6*/ 	.byte	0x06
	.zero		1


	//   ....[12]....
        /*04b8*/ 	.word	0x00000f00
        /*04bc*/ 	.word	0x000000ff
        /*04c0*/ 	.word	0x00014060
        /*04c4*/ 	.short	0x0100
        /*04c6*/ 	.byte	0x06
	.zero		1


	//   ....[13]....
        /*04c8*/ 	.word	0x00000f10
        /*04cc*/ 	.word	0x000000ff
        /*04d0*/ 	.word	0x00014068
        /*04d4*/ 	.short	0x0100
        /*04d6*/ 	.byte	0x06
	.zero		1


	//   ....[14]....
        /*04d8*/ 	.word	0x000010f0
        /*04dc*/ 	.word	0x000000ff
        /*04e0*/ 	.word	0x00014070
        /*04e4*/ 	.short	0x0100
        /*04e6*/ 	.byte	0x05
	.zero		1


	//   ....[15]....
        /*04e8*/ 	.word	0x00001100
        /*04ec*/ 	.word	0x000000ff
        /*04f0*/ 	.word	0x00014078
        /*04f4*/ 	.short	0x0100
        /*04f6*/ 	.byte	0x05
	.zero		1


	//   ....[16]....
        /*04f8*/ 	.word	0x000012e0
        /*04fc*/ 	.word	0x000000ff
        /*0500*/ 	.word	0x00014080
        /*0504*/ 	.short	0x0100
        /*0506*/ 	.byte	0x05
	.zero		1


	//   ....[17]....
        /*0508*/ 	.word	0x000012f0
        /*050c*/ 	.word	0x000000ff
        /*0510*/ 	.word	0x00014088
        /*0514*/ 	.short	0x0100
        /*0516*/ 	.byte	0x05
	.zero		1


	//   ....[18]....
        /*0518*/ 	.word	0x00001420
        /*051c*/ 	.word	0x000000ff
        /*0520*/ 	.word	0x00014090
        /*0524*/ 	.short	0x0100
        /*0526*/ 	.byte	0x08
	.zero		1


	//   ....[19]....
        /*0528*/ 	.word	0x00001430
        /*052c*/ 	.word	0x000000ff
        /*0530*/ 	.word	0x000140a0
        /*0534*/ 	.short	0x0100
        /*0536*/ 	.byte	0x08
	.zero		1


	//   ....[20]....
        /*0538*/ 	.word	0x00001440
        /*053c*/ 	.word	0x000000ff
        /*0540*/ 	.word	0x00014098
        /*0544*/ 	.short	0x0100
        /*0546*/ 	.byte	0x08
	.zero		1


	//   ....[21]....
        /*0548*/ 	.word	0x00001450
        /*054c*/ 	.word	0x000000ff
        /*0550*/ 	.word	0x000140a8
        /*0554*/ 	.short	0x0100
        /*0556*/ 	.byte	0x08
	.zero		1


	//   ....[22]....
        /*0558*/ 	.word	0x00001580
        /*055c*/ 	.word	0x000000ff
        /*0560*/ 	.word	0x000140b0
        /*0564*/ 	.short	0x0100
        /*0566*/ 	.byte	0x08
	.zero		1


	//   ....[23]....
        /*0568*/ 	.word	0x00001590
        /*056c*/ 	.word	0x000000ff
        /*0570*/ 	.word	0x000140c0
        /*0574*/ 	.short	0x0100
        /*0576*/ 	.byte	0x08
	.zero		1


	//   ....[24]....
        /*0578*/ 	.word	0x000015a0
        /*057c*/ 	.word	0x000000ff
        /*0580*/ 	.word	0x000140b8
        /*0584*/ 	.short	0x0100
        /*0586*/ 	.byte	0x08
	.zero		1


	//   ....[25]....
        /*0588*/ 	.word	0x000015b0
        /*058c*/ 	.word	0x000000ff
        /*0590*/ 	.word	0x000140c8
        /*0594*/ 	.short	0x0100
        /*0596*/ 	.byte	0x08
	.zero		1


	//   ....[26]....
        /*0598*/ 	.word	0x000016a0
        /*059c*/ 	.word	0x000000ff
        /*05a0*/ 	.word	0x000140d0
        /*05a4*/ 	.short	0x0100
        /*05a6*/ 	.byte	0x05
	.zero		1


	//   ....[27]....
        /*05a8*/ 	.word	0x000016b0
        /*05ac*/ 	.word	0x000000ff
        /*05b0*/ 	.word	0x000140d8
        /*05b4*/ 	.short	0x0100
        /*05b6*/ 	.byte	0x05
	.zero		1


	//   ....[28]....
        /*05b8*/ 	.word	0x00001b20
        /*05bc*/ 	.word	0x000000ff
        /*05c0*/ 	.word	0x00014000
        /*05c4*/ 	.short	0x010a
        /*05c6*/ 	.byte	0x04
	.zero		1


	//   ....[29]....
        /*05c8*/ 	.word	0x00001b60
        /*05cc*/ 	.word	0x000000ff
        /*05d0*/ 	.word	0x00014020
        /*05d4*/ 	.short	0x010a
        /*05d6*/ 	.byte	0x04
	.zero		1


	//   ....[30]....
        /*05d8*/ 	.word	0x00001c00
        /*05dc*/ 	.word	0x000000ff
        /*05e0*/ 	.word	0x00014058
        /*05e4*/ 	.short	0x010a
        /*05e6*/ 	.byte	0x04
	.zero		1


	//   ....[31]....
        /*05e8*/ 	.word	0x00001e90
        /*05ec*/ 	.word	0x000000ff
        /*05f0*/ 	.word	0x00014008
        /*05f4*/ 	.short	0x010a
        /*05f6*/ 	.byte	0x04
	.zero		1


	//   ....[32]....
        /*05f8*/ 	.word	0x00001ef0
        /*05fc*/ 	.word	0x000000ff
        /*0600*/ 	.word	0x00014068
        /*0604*/ 	.short	0x010a
        /*0606*/ 	.byte	0x04
	.zero		1


	//   ....[33]....
        /*0608*/ 	.word	0x000021d0
        /*060c*/ 	.word	0x000000ff
        /*0610*/ 	.word	0x00014028
        /*0614*/ 	.short	0x010a
        /*0616*/ 	.byte	0x04
	.zero		1


	//   ....[34]....
        /*0618*/ 	.word	0x00002210
        /*061c*/ 	.word	0x000000ff
        /*0620*/ 	.word	0x000140a0
        /*0624*/ 	.short	0x010a
        /*0626*/ 	.byte	0x04
	.zero		1


	//   ....[35]....
        /*0628*/ 	.word	0x00002250
        /*062c*/ 	.word	0x000000ff
        /*0630*/ 	.word	0x00014058
        /*0634*/ 	.short	0x010a
        /*0636*/ 	.byte	0x04
	.zero		1


	//   ....[36]....
        /*0638*/ 	.word	0x00002860
        /*063c*/ 	.word	0x000000ff
        /*0640*/ 	.word	0x00014020
        /*0644*/ 	.short	0x010a
        /*0646*/ 	.byte	0x0b
	.zero		1


	//   ....[37]....
        /*0648*/ 	.word	0x00002b70
        /*064c*/ 	.word	0x000000ff
        /*0650*/ 	.word	0x000140a8
        /*0654*/ 	.short	0x010a
        /*0656*/ 	.byte	0x04
	.zero		1


	//   ....[38]....
        /*0658*/ 	.word	0x00002be0
        /*065c*/ 	.word	0x000000ff
        /*0660*/ 	.word	0x00014068
        /*0664*/ 	.short	0x010a
        /*0666*/ 	.byte	0x04
	.zero		1


	//   ....[39]....
        /*0668*/ 	.word	0x000033d0
        /*066c*/ 	.word	0x000000ff
        /*0670*/ 	.word	0x00014020
        /*0674*/ 	.short	0x010a
        /*0676*/ 	.byte	0x08
	.zero		1


	//   ....[40]....
        /*0678*/ 	.word	0x00003420
        /*067c*/ 	.word	0x000000ff
        /*0680*/ 	.word	0x000140a0
        /*0684*/ 	.short	0x010a
        /*0686*/ 	.byte	0x04
	.zero		1


	//   ....[41]....
        /*0688*/ 	.word	0x00003490
        /*068c*/ 	.word	0x000000ff
        /*0690*/ 	.word	0x00014058
        /*0694*/ 	.short	0x010a
        /*0696*/ 	.byte	0x04
	.zero		1


	//   ....[42]....
        /*0698*/ 	.word	0x00003ad0
        /*069c*/ 	.word	0x000000ff
        /*06a0*/ 	.word	0x000140a8
        /*06a4*/ 	.short	0x010a
        /*06a6*/ 	.byte	0x04
	.zero		1


	//   ....[43]....
        /*06a8*/ 	.word	0x00003b40
        /*06ac*/ 	.word	0x000000ff
        /*06b0*/ 	.word	0x00014068
        /*06b4*/ 	.short	0x010a
        /*06b6*/ 	.byte	0x04
	.zero		1


	//   ....[44]....
        /*06b8*/ 	.word	0x00004210
        /*06bc*/ 	.word	0x00000052
        /*06c0*/ 	.word	0x000140c0
        /*06c4*/ 	.short	0x010a
        /*06c6*/ 	.byte	0xff
	.zero		1


	//   ....[45]....
        /*06c8*/ 	.word	0x00007330
        /*06cc*/ 	.word	0x00000052
        /*06d0*/ 	.word	0x000140b0
        /*06d4*/ 	.short	0x0101
        /*06d6*/ 	.byte	0xff
	.zero		1


	//   ....[46]....
        /*06d8*/ 	.word	0x00007de0
        /*06dc*/ 	.word	0x00000052
        /*06e0*/ 	.word	0x000140c8
        /*06e4*/ 	.short	0x010a
        /*06e6*/ 	.byte	0xff
	.zero		1


	//   ....[47]....
        /*06e8*/ 	.word	0x000080e0
        /*06ec*/ 	.word	0x00000052
        /*06f0*/ 	.word	0x000140b8
        /*06f4*/ 	.short	0x0101
        /*06f6*/ 	.byte	0xff
	.zero		1


	//   ....[48]....
        /*06f8*/ 	.word	0x000081c0
        /*06fc*/ 	.word	0x000000ff
        /*0700*/ 	.word	0x00014070
        /*0704*/ 	.short	0x010a
        /*0706*/ 	.byte	0x27
	.zero		1


	//   ....[49]....
        /*0708*/ 	.word	0x00008240
        /*070c*/ 	.word	0x000000ff
        /*0710*/ 	.word	0x00000000
        /*0714*/ 	.short	0x0101
        /*0716*/ 	.byte	0x04
	.zero		1


	//   ....[50]....
        /*0718*/ 	.word	0x00008270
        /*071c*/ 	.word	0x000000ff
        /*0720*/ 	.word	0x00014080
        /*0724*/ 	.short	0x010a
        /*0726*/ 	.byte	0x27
	.zero		1


	//   ....[51]....
        /*0728*/ 	.word	0x00008510
        /*072c*/ 	.word	0x000000ff
        /*0730*/ 	.word	0x00014070
        /*0734*/ 	.short	0x010a
        /*0736*/ 	.byte	0x27
	.zero		1


	//   ....[52]....
        /*0738*/ 	.word	0x00008670
        /*073c*/ 	.word	0x000000ff
        /*0740*/ 	.word	0x00014090
        /*0744*/ 	.short	0x010a
        /*0746*/ 	.byte	0x27
	.zero		1


	//   ....[53]....
        /*0748*/ 	.word	0x000093e0
        /*074c*/ 	.word	0x000000ff
        /*0750*/ 	.word	0x00000000
        /*0754*/ 	.short	0x0101
        /*0756*/ 	.byte	0x04
	.zero		1


	//   ....[54]....
        /*0758*/ 	.word	0x00009460
        /*075c*/ 	.word	0x000000ff
        /*0760*/ 	.word	0x00000000
        /*0764*/ 	.short	0x0101
        /*0766*/ 	.byte	0x04
	.zero		1


	//   ....[55]....
        /*0768*/ 	.word	0x000094c0
        /*076c*/ 	.word	0x000000ff
        /*0770*/ 	.word	0x00014080
        /*0774*/ 	.short	0x010a
        /*0776*/ 	.byte	0x27
	.zero		1


	//   ....[56]....
        /*0778*/ 	.word	0x00009740
        /*077c*/ 	.word	0x000000ff
        /*0780*/ 	.word	0x00014098
        /*0784*/ 	.short	0x010a
        /*0786*/ 	.byte	0x27
	.zero		1


	//   ....[57]....
        /*0788*/ 	.word	0x0000a490
        /*078c*/ 	.word	0x000000ff
        /*0790*/ 	.word	0x00000000
        /*0794*/ 	.short	0x0101
        /*0796*/ 	.byte	0x04
	.zero		1


	//   ....[58]....
        /*0798*/ 	.word	0x0000a530
        /*079c*/ 	.word	0x000000ff
        /*07a0*/ 	.word	0x00000000
        /*07a4*/ 	.short	0x0101
        /*07a6*/ 	.byte	0x05
	.zero		1


	//   ....[59]....
        /*07a8*/ 	.word	0x0000a5e0
        /*07ac*/ 	.word	0x00000000
        /*07b0*/ 	.word	0x00000000
        /*07b4*/ 	.short	0x0101
        /*07b6*/ 	.byte	0xff
	.zero		1


	//   ....[60]....
        /*07b8*/ 	.word	0x0000a630
        /*07bc*/ 	.word	0x00000024
        /*07c0*/ 	.word	0x00014070
        /*07c4*/ 	.short	0x010a
        /*07c6*/ 	.byte	0xff
	.zero		1


	//   ....[61]....
        /*07c8*/ 	.word	0x0000a6a0
        /*07cc*/ 	.word	0x000000ff
        /*07d0*/ 	.word	0x00000000
        /*07d4*/ 	.short	0x0101
        /*07d6*/ 	.byte	0x04
	.zero		1


	//   ....[62]....
        /*07d8*/ 	.word	0x0000a700
        /*07dc*/ 	.word	0x00000024
        /*07e0*/ 	.word	0x00014090
        /*07e4*/ 	.short	0x010a
        /*07e6*/ 	.byte	0xff
	.zero		1


	//   ....[63]....
        /*07e8*/ 	.word	0x0000a780
        /*07ec*/ 	.word	0x00000024
        /*07f0*/ 	.word	0x000140c0
        /*07f4*/ 	.short	0x010a
        /*07f6*/ 	.byte	0xff
	.zero		1


	//   ....[64]....
        /*07f8*/ 	.word	0x0000ba90
        /*07fc*/ 	.word	0x00000000
        /*0800*/ 	.word	0x00000000
        /*0804*/ 	.short	0x0101
        /*0806*/ 	.byte	0xff
	.zero		1


	//   ....[65]....
        /*0808*/ 	.word	0x0000bac0
        /*080c*/ 	.word	0x00000024
        /*0810*/ 	.word	0x000140b0
        /*0814*/ 	.short	0x0101
        /*0816*/ 	.byte	0xff
	.zero		1


	//   ....[66]....
        /*0818*/ 	.word	0x0000bb40
        /*081c*/ 	.word	0x00000024
        /*0820*/ 	.word	0x00014080
        /*0824*/ 	.short	0x010a
        /*0826*/ 	.byte	0xff
	.zero		1


	//   ....[67]....
        /*0828*/ 	.word	0x0000bcf0
        /*082c*/ 	.word	0x00000000
        /*0830*/ 	.word	0x00000000
        /*0834*/ 	.short	0x0101
        /*0836*/ 	.byte	0xff
	.zero		1


	//   ....[68]....
        /*0838*/ 	.word	0x0000bd40
        /*083c*/ 	.word	0x00000024
        /*0840*/ 	.word	0x00014098
        /*0844*/ 	.short	0x010a
        /*0846*/ 	.byte	0xff
	.zero		1


	//   ....[69]....
        /*0848*/ 	.word	0x0000bdc0
        /*084c*/ 	.word	0x00000024
        /*0850*/ 	.word	0x000140c8
        /*0854*/ 	.short	0x010a
        /*0856*/ 	.byte	0xff
	.zero		1


	//   ....[70]....
        /*0858*/ 	.word	0x0000d030
        /*085c*/ 	.word	0x00000000
        /*0860*/ 	.word	0x00000000
        /*0864*/ 	.short	0x0101
        /*0866*/ 	.byte	0xff
	.zero		1


	//   ....[71]....
        /*0868*/ 	.word	0x0000d060
        /*086c*/ 	.word	0x00000024
        /*0870*/ 	.word	0x000140b8
        /*0874*/ 	.short	0x0101
        /*0876*/ 	.byte	0xff
	.zero		1


	//   ....[72]....
        /*0878*/ 	.word	0x0000d200
        /*087c*/ 	.word	0x000000ff
        /*0880*/ 	.word	0x00000000
        /*0884*/ 	.short	0x010a
        /*0886*/ 	.byte	0x04
	.zero		1


	//   ....[73]....
        /*0888*/ 	.word	0x0000d510
        /*088c*/ 	.word	0x000000ff
        /*0890*/ 	.word	0x00000000
        /*0894*/ 	.short	0x010a
        /*0896*/ 	.byte	0x05
	.zero		1


	//   ....[74]....
        /*0898*/ 	.word	0x0000e140
        /*089c*/ 	.word	0x000000ff
        /*08a0*/ 	.word	0x00000000
        /*08a4*/ 	.short	0x0101
        /*08a6*/ 	.byte	0x04
	.zero		1


	//   ....[75]....
        /*08a8*/ 	.word	0x0000e1b0
        /*08ac*/ 	.word	0x000000ff
        /*08b0*/ 	.word	0x00000000
        /*08b4*/ 	.short	0x010a
        /*08b6*/ 	.byte	0x2e
	.zero		1


	//   ....[76]....
        /*08b8*/ 	.word	0x0000e3a0
        /*08bc*/ 	.word	0x000000ff
        /*08c0*/ 	.word	0x00000000
        /*08c4*/ 	.short	0x0101
        /*08c6*/ 	.byte	0x27
	.zero		1


	//   ....[77]....
        /*08c8*/ 	.word	0x00011000
        /*08cc*/ 	.word	0x000000ff
        /*08d0*/ 	.word	0x00000000
        /*08d4*/ 	.short	0x0101
        /*08d6*/ 	.byte	0x06
	.zero		1


	//   ....[78]....
        /*08d8*/ 	.word	0x00011150
        /*08dc*/ 	.word	0x000000ff
        /*08e0*/ 	.word	0x00000000
        /*08e4*/ 	.short	0x010a
        /*08e6*/ 	.byte	0x05
	.zero		1


	//   ....[79]....
        /*08e8*/ 	.word	0x000117f0
        /*08ec*/ 	.word	0x000000ff
        /*08f0*/ 	.word	0x00000000
        /*08f4*/ 	.short	0x010a
        /*08f6*/ 	.byte	0x05
	.zero		1


	//   ....[80]....
        /*08f8*/ 	.word	0x00011a80
        /*08fc*/ 	.word	0x000000ff
        /*0900*/ 	.word	0x00000000
        /*0904*/ 	.short	0x0101
        /*0906*/ 	.byte	0x04
	.zero		1


	//   ....[81]....
        /*0908*/ 	.word	0x00011b20
        /*090c*/ 	.word	0x000000ff
        /*0910*/ 	.word	0x00000000
        /*0914*/ 	.short	0x010a
        /*0916*/ 	.byte	0x07
	.zero		1


	//   ....[82]....
        /*0918*/ 	.word	0x00011be0
        /*091c*/ 	.word	0x000000ff
        /*0920*/ 	.word	0x00000000
        /*0924*/ 	.short	0x0101
        /*0926*/ 	.byte	0x04
	.zero		1


	//   ....[83]....
        /*0928*/ 	.word	0x00011f50
        /*092c*/ 	.word	0x000000ff
        /*0930*/ 	.word	0x00014010
        /*0934*/ 	.short	0x010a
        /*0936*/ 	.byte	0x08
	.zero		1


	//   ....[84]....
        /*0938*/ 	.word	0x000120f0
        /*093c*/ 	.word	0x000000ff
        /*0940*/ 	.word	0x00014038
        /*0944*/ 	.short	0x010a
        /*0946*/ 	.byte	0x08
	.zero		1


	//   ....[85]....
        /*0948*/ 	.word	0x000122b0
        /*094c*/ 	.word	0x000000ff
        /*0950*/ 	.word	0x00014018
        /*0954*/ 	.short	0x010a
        /*0956*/ 	.byte	0x08
	.zero		1


	//   ....[86]....
        /*0958*/ 	.word	0x00012460
        /*095c*/ 	.word	0x000000ff
        /*0960*/ 	.word	0x00014040
        /*0964*/ 	.short	0x010a
        /*0966*/ 	.byte	0x08
	.zero		1


	//   ....[87]....
        /*0968*/ 	.word	0x000127b0
        /*096c*/ 	.word	0x000000ff
        /*0970*/ 	.word	0x00014038
        /*0974*/ 	.short	0x010a
        /*0976*/ 	.byte	0x21
	.zero		1


	//   ....[88]....
        /*0978*/ 	.word	0x00012980
        /*097c*/ 	.word	0x000000ff
        /*0980*/ 	.word	0x00014038
        /*0984*/ 	.short	0x010a
        /*0986*/ 	.byte	0x11
	.zero		1


	//   ....[89]....
        /*0988*/ 	.word	0x00012b70
        /*098c*/ 	.word	0x000000ff
        /*0990*/ 	.word	0x00014038
        /*0994*/ 	.short	0x010a
        /*0996*/ 	.byte	0x19
	.zero		1


	//   ....[90]....
        /*0998*/ 	.word	0x00012d50
        /*099c*/ 	.word	0x000000ff
        /*09a0*/ 	.word	0x00014038
        /*09a4*/ 	.short	0x010a
        /*09a6*/ 	.byte	0x11
	.zero		1


	//   ....[91]....
        /*09a8*/ 	.word	0x00012f40
        /*09ac*/ 	.word	0x000000ff
        /*09b0*/ 	.word	0x00014038
        /*09b4*/ 	.short	0x010a
        /*09b6*/ 	.byte	0x11
	.zero		1


	//   ....[92]....
        /*09b8*/ 	.word	0x00013130
        /*09bc*/ 	.word	0x000000ff
        /*09c0*/ 	.word	0x00014038
        /*09c4*/ 	.short	0x010a
        /*09c6*/ 	.byte	0x11
	.zero		1


	//   ....[93]....
        /*09c8*/ 	.word	0x00013320
        /*09cc*/ 	.word	0x000000ff
        /*09d0*/ 	.word	0x00014038
        /*09d4*/ 	.short	0x010a
        /*09d6*/ 	.byte	0x11
	.zero		1


	//   ....[94]....
        /*09d8*/ 	.word	0x00013510
        /*09dc*/ 	.word	0x000000ff
        /*09e0*/ 	.word	0x00014038
        /*09e4*/ 	.short	0x010a
        /*09e6*/ 	.byte	0x11
	.zero		1


	//   ....[95]....
        /*09e8*/ 	.word	0x000137a0
        /*09ec*/ 	.word	0x000000ff
        /*09f0*/ 	.word	0x00014038
        /*09f4*/ 	.short	0x010a
        /*09f6*/ 	.byte	0x19
	.zero		1


	//   ....[96]....
        /*09f8*/ 	.word	0x00013980
        /*09fc*/ 	.word	0x000000ff
        /*0a00*/ 	.word	0x00014038
        /*0a04*/ 	.short	0x010a
        /*0a06*/ 	.byte	0x11
	.zero		1


	//   ....[97]....
        /*0a08*/ 	.word	0x00013de0
        /*0a0c*/ 	.word	0x000000ff
        /*0a10*/ 	.word	0x000140b0
        /*0a14*/ 	.short	0x010a
        /*0a16*/ 	.byte	0x10
	.zero		1


	//   ....[98]....
        /*0a18*/ 	.word	0x00013e80
        /*0a1c*/ 	.word	0x000000ff
        /*0a20*/ 	.word	0x000140b8
        /*0a24*/ 	.short	0x010a
        /*0a26*/ 	.byte	0x10
	.zero		1


	//   ....[99]....
        /*0a28*/ 	.word	0x00013fa0
        /*0a2c*/ 	.word	0x000000ff
        /*0a30*/ 	.word	0x00000000
        /*0a34*/ 	.short	0x0101
        /*0a36*/ 	.byte	0x05
	.zero		1


	//   ....[100]....
        /*0a38*/ 	.word	0x00014010
        /*0a3c*/ 	.word	0x000000ff
        /*0a40*/ 	.word	0x00000000
        /*0a44*/ 	.short	0x0101
        /*0a46*/ 	.byte	0x05
	.zero		1


	//   ....[101]....
        /*0a48*/ 	.word	0x000142b0
        /*0a4c*/ 	.word	0x00000000
        /*0a50*/ 	.word	0x00014000
        /*0a54*/ 	.short	0x010a
        /*0a56*/ 	.byte	0xff
	.zero		1


	//   ....[102]....
        /*0a58*/ 	.word	0x00014310
        /*0a5c*/ 	.word	0x00000000
        /*0a60*/ 	.word	0x00014020
        /*0a64*/ 	.short	0x010a
        /*0a66*/ 	.byte	0xff
	.zero		1


	//   ....[103]....
        /*0a68*/ 	.word	0x00014370
        /*0a6c*/ 	.word	0x00000000
        /*0a70*/ 	.word	0x00014058
        /*0a74*/ 	.short	0x010a
        /*0a76*/ 	.byte	0xff
	.zero		1


	//   ....[104]....
        /*0a78*/ 	.word	0x000143d0
        /*0a7c*/ 	.word	0x00000000
        /*0a80*/ 	.word	0x00014008
        /*0a84*/ 	.short	0x010a
        /*0a86*/ 	.byte	0xff
	.zero		1


	//   ....[105]....
        /*0a88*/ 	.word	0x00014430
        /*0a8c*/ 	.word	0x00000000
        /*0a90*/ 	.word	0x00014068
        /*0a94*/ 	.short	0x010a
        /*0a96*/ 	.byte	0xff
	.zero		1


	//   ....[106]....
        /*0a98*/ 	.word	0x00014490
        /*0a9c*/ 	.word	0x00000000
        /*0aa0*/ 	.word	0x00014028
        /*0aa4*/ 	.short	0x010a
        /*0aa6*/ 	.byte	0xff
	.zero		1


	//   ....[107]....
        /*0aa8*/ 	.word	0x000144f0
        /*0aac*/ 	.word	0x00000000
        /*0ab0*/ 	.word	0x000140a0
        /*0ab4*/ 	.short	0x010a
        /*0ab6*/ 	.byte	0xff
	.zero		1


	//   ....[108]....
        /*0ab8*/ 	.word	0x00014550
        /*0abc*/ 	.word	0x00000000
        /*0ac0*/ 	.word	0x00014058
        /*0ac4*/ 	.short	0x010a
        /*0ac6*/ 	.byte	0xff
	.zero		1


	//   ....[109]....
        /*0ac8*/ 	.word	0x000145b0
        /*0acc*/ 	.word	0x00000006
        /*0ad0*/ 	.word	0x00014020
        /*0ad4*/ 	.short	0x010a
        /*0ad6*/ 	.byte	0xff
	.zero		1


	//   ....[110]....
        /*0ad8*/ 	.word	0x00014610
        /*0adc*/ 	.word	0x00000006
        /*0ae0*/ 	.word	0x000140a8
        /*0ae4*/ 	.short	0x010a
        /*0ae6*/ 	.byte	0xff
	.zero		1


	//   ....[111]....
        /*0ae8*/ 	.word	0x00014670
        /*0aec*/ 	.word	0x00000006
        /*0af0*/ 	.word	0x00014068
        /*0af4*/ 	.short	0x010a
        /*0af6*/ 	.byte	0xff
	.zero		1


	//   ....[112]....
        /*0af8*/ 	.word	0x000146d0
        /*0afc*/ 	.word	0x00000006
        /*0b00*/ 	.word	0x00014020
        /*0b04*/ 	.short	0x010a
        /*0b06*/ 	.byte	0xff
	.zero		1


	//   ....[113]....
        /*0b08*/ 	.word	0x00014730
        /*0b0c*/ 	.word	0x00000006
        /*0b10*/ 	.word	0x000140a0
        /*0b14*/ 	.short	0x010a
        /*0b16*/ 	.byte	0xff
	.zero		1


	//   ....[114]....
        /*0b18*/ 	.word	0x00014790
        /*0b1c*/ 	.word	0x00000006
        /*0b20*/ 	.word	0x00014058
        /*0b24*/ 	.short	0x010a
        /*0b26*/ 	.byte	0xff
	.zero		1


	//   ....[115]....
        /*0b28*/ 	.word	0x000147f0
        /*0b2c*/ 	.word	0x00000003
        /*0b30*/ 	.word	0x000140a8
        /*0b34*/ 	.short	0x010a
        /*0b36*/ 	.byte	0xff
	.zero		1


	//   ....[116]....
        /*0b38*/ 	.word	0x00014850
        /*0b3c*/ 	.word	0x00000000
        /*0b40*/ 	.word	0x00014068
        /*0b44*/ 	.short	0x010a
        /*0b46*/ 	.byte	0xff
	.zero		1


	//   ....[117]....
        /*0b48*/ 	.word	0x000148a0
        /*0b4c*/ 	.word	0x00000052
        /*0b50*/ 	.word	0x000140c0
        /*0b54*/ 	.short	0x010a
        /*0b56*/ 	.byte	0xff
	.zero		1


	//   ....[118]....
        /*0b58*/ 	.word	0x000148f0
        /*0b5c*/ 	.word	0x00000052
        /*0b60*/ 	.word	0x000140c8
        /*0b64*/ 	.short	0x010a
        /*0b66*/ 	.byte	0xff
	.zero		1


	//   ....[119]....
        /*0b68*/ 	.word	0x00014950
        /*0b6c*/ 	.word	0x00000003
        /*0b70*/ 	.word	0x00014070
        /*0b74*/ 	.short	0x010a
        /*0b76*/ 	.byte	0xff
	.zero		1


	//   ....[120]....
        /*0b78*/ 	.word	0x000149b0
        /*0b7c*/ 	.word	0x00000002
        /*0b80*/ 	.word	0x00014080
        /*0b84*/ 	.short	0x010a
        /*0b86*/ 	.byte	0xff
	.zero		1


	//   ....[121]....
        /*0b88*/ 	.word	0x00014a10
        /*0b8c*/ 	.word	0x00000002
        /*0b90*/ 	.word	0x00014070
        /*0b94*/ 	.short	0x010a
        /*0b96*/ 	.byte	0xff
	.zero		1


	//   ....[122]....
        /*0b98*/ 	.word	0x00014a70
        /*0b9c*/ 	.word	0x00000002
        /*0ba0*/ 	.word	0x00014090
        /*0ba4*/ 	.short	0x010a
        /*0ba6*/ 	.byte	0xff
	.zero		1


	//   ....[123]....
        /*0ba8*/ 	.word	0x00014ad0
        /*0bac*/ 	.word	0x00000002
        /*0bb0*/ 	.word	0x00014080
        /*0bb4*/ 	.short	0x010a
        /*0bb6*/ 	.byte	0xff
	.zero		1


	//   ....[124]....
        /*0bb8*/ 	.word	0x00014b30
        /*0bbc*/ 	.word	0x00000002
        /*0bc0*/ 	.word	0x00014098
        /*0bc4*/ 	.short	0x010a
        /*0bc6*/ 	.byte	0xff
	.zero		1


	//   ....[125]....
        /*0bc8*/ 	.word	0x00014b80
        /*0bcc*/ 	.word	0x00000024
        /*0bd0*/ 	.word	0x00014070
        /*0bd4*/ 	.short	0x010a
        /*0bd6*/ 	.byte	0xff
	.zero		1


	//   ....[126]....
        /*0bd8*/ 	.word	0x00014bd0
        /*0bdc*/ 	.word	0x00000024
        /*0be0*/ 	.word	0x00014090
        /*0be4*/ 	.short	0x010a
        /*0be6*/ 	.byte	0xff
	.zero		1


	//   ....[127]....
        /*0be8*/ 	.word	0x00014c20
        /*0bec*/ 	.word	0x00000024
        /*0bf0*/ 	.word	0x000140c0
        /*0bf4*/ 	.short	0x010a
        /*0bf6*/ 	.byte	0xff
	.zero		1


	//   ....[128]....
        /*0bf8*/ 	.word	0x00014c70
        /*0bfc*/ 	.word	0x00000024
        /*0c00*/ 	.word	0x00014080
        /*0c04*/ 	.short	0x010a
        /*0c06*/ 	.byte	0xff
	.zero		1


	//   ....[129]....
        /*0c08*/ 	.word	0x00014cc0
        /*0c0c*/ 	.word	0x00000024
        /*0c10*/ 	.word	0x00014098
        /*0c14*/ 	.short	0x010a
        /*0c16*/ 	.byte	0xff
	.zero		1


	//   ....[130]....
        /*0c18*/ 	.word	0x00014d10
        /*0c1c*/ 	.word	0x00000024
        /*0c20*/ 	.word	0x000140c8
        /*0c24*/ 	.short	0x010a
        /*0c26*/ 	.byte	0xff
	.zero		1


	//   ....[131]....
        /*0c28*/ 	.word	0x00014d70
        /*0c2c*/ 	.word	0x00000000
        /*0c30*/ 	.word	0x00000000
        /*0c34*/ 	.short	0x010a
        /*0c36*/ 	.byte	0xff
	.zero		1


	//   ....[132]....
        /*0c38*/ 	.word	0x00014dd0
        /*0c3c*/ 	.word	0x00000002
        /*0c40*/ 	.word	0x00000000
        /*0c44*/ 	.short	0x010a
        /*0c46*/ 	.byte	0xff
	.zero		1


	//   ....[133]....
        /*0c48*/ 	.word	0x00014e30
        /*0c4c*/ 	.word	0x00000003
        /*0c50*/ 	.word	0x00000000
        /*0c54*/ 	.short	0x010a
        /*0c56*/ 	.byte	0xff
	.zero		1


	//   ....[134]....
        /*0c58*/ 	.word	0x00014e90
        /*0c5c*/ 	.word	0x00000002
        /*0c60*/ 	.word	0x00000000
        /*0c64*/ 	.short	0x010a
        /*0c66*/ 	.byte	0xff
	.zero		1


	//   ....[135]....
        /*0c68*/ 	.word	0x00014ef0
        /*0c6c*/ 	.word	0x00000002
        /*0c70*/ 	.word	0x00000000
        /*0c74*/ 	.short	0x010a
        /*0c76*/ 	.byte	0xff
	.zero		1


	//   ....[136]....
        /*0c78*/ 	.word	0x00014f50
        /*0c7c*/ 	.word	0x00000002
        /*0c80*/ 	.word	0x00000000
        /*0c84*/ 	.short	0x010a
        /*0c86*/ 	.byte	0xff
	.zero		1


	//   ....[137]....
        /*0c88*/ 	.word	0x00014fb0
        /*0c8c*/ 	.word	0x00000002
        /*0c90*/ 	.word	0x00014010
        /*0c94*/ 	.short	0x010a
        /*0c96*/ 	.byte	0xff
	.zero		1


	//   ....[138]....
        /*0c98*/ 	.word	0x00015010
        /*0c9c*/ 	.word	0x00000003
        /*0ca0*/ 	.word	0x00014038
        /*0ca4*/ 	.short	0x010a
        /*0ca6*/ 	.byte	0xff
	.zero		1


	//   ....[139]....
        /*0ca8*/ 	.word	0x00015070
        /*0cac*/ 	.word	0x00000002
        /*0cb0*/ 	.word	0x00014018
        /*0cb4*/ 	.short	0x010a
        /*0cb6*/ 	.byte	0xff
	.zero		1


	//   ....[140]....
        /*0cb8*/ 	.word	0x000150d0
        /*0cbc*/ 	.word	0x00000002
        /*0cc0*/ 	.word	0x00014040
        /*0cc4*/ 	.short	0x010a
        /*0cc6*/ 	.byte	0xff
	.zero		1


	//   ....[141]....
        /*0cc8*/ 	.word	0x00015130
        /*0ccc*/ 	.word	0x00000004
        /*0cd0*/ 	.word	0x00014038
        /*0cd4*/ 	.short	0x010a
        /*0cd6*/ 	.byte	0xff
	.zero		1


	//   ....[142]....
        /*0cd8*/ 	.word	0x00015190
        /*0cdc*/ 	.word	0x00000004
        /*0ce0*/ 	.word	0x00014038
        /*0ce4*/ 	.short	0x010a
        /*0ce6*/ 	.byte	0xff
	.zero		1


	//   ....[143]....
        /*0ce8*/ 	.word	0x000151f0
        /*0cec*/ 	.word	0x00000004
        /*0cf0*/ 	.word	0x00014038
        /*0cf4*/ 	.short	0x010a
        /*0cf6*/ 	.byte	0xff
	.zero		1


	//   ....[144]....
        /*0cf8*/ 	.word	0x00015250
        /*0cfc*/ 	.word	0x00000004
        /*0d00*/ 	.word	0x00014038
        /*0d04*/ 	.short	0x010a
        /*0d06*/ 	.byte	0xff
	.zero		1


	//   ....[145]....
        /*0d08*/ 	.word	0x000152b0
        /*0d0c*/ 	.word	0x00000004
        /*0d10*/ 	.word	0x00014038
        /*0d14*/ 	.short	0x010a
        /*0d16*/ 	.byte	0xff
	.zero		1


	//   ....[146]....
        /*0d18*/ 	.word	0x00015310
        /*0d1c*/ 	.word	0x00000004
        /*0d20*/ 	.word	0x00014038
        /*0d24*/ 	.short	0x010a
        /*0d26*/ 	.byte	0xff
	.zero		1


	//   ....[147]....
        /*0d28*/ 	.word	0x00015370
        /*0d2c*/ 	.word	0x00000004
        /*0d30*/ 	.word	0x00014038
        /*0d34*/ 	.short	0x010a
        /*0d36*/ 	.byte	0xff
	.zero		1


	//   ....[148]....
        /*0d38*/ 	.word	0x000153d0
        /*0d3c*/ 	.word	0x00000004
        /*0d40*/ 	.word	0x00014038
        /*0d44*/ 	.short	0x010a
        /*0d46*/ 	.byte	0xff
	.zero		1


	//   ....[149]....
        /*0d48*/ 	.word	0x00015430
        /*0d4c*/ 	.word	0x00000004
        /*0d50*/ 	.word	0x00014038
        /*0d54*/ 	.short	0x010a
        /*0d56*/ 	.byte	0xff
	.zero		1


	//   ....[150]....
        /*0d58*/ 	.word	0x00015490
        /*0d5c*/ 	.word	0x00000004
        /*0d60*/ 	.word	0x00014038
        /*0d64*/ 	.short	0x010a
        /*0d66*/ 	.byte	0xff
	.zero		1


	//   ....[151]....
        /*0d68*/ 	.word	0x000154f0
        /*0d6c*/ 	.word	0x00000000
        /*0d70*/ 	.word	0x000140b0
        /*0d74*/ 	.short	0x010a
        /*0d76*/ 	.byte	0xff
	.zero		1


	//   ....[152]....
        /*0d78*/ 	.word	0x00015550
        /*0d7c*/ 	.word	0x00000000
        /*0d80*/ 	.word	0x000140b8
        /*0d84*/ 	.short	0x010a
        /*0d86*/ 	.byte	0xff
	.zero		1


	//----- nvinfo : EIATTR_NUM_MBARRIERS
	.align		4
.L_66:
        /*0d88*/ 	.byte	0x03, 0x38
        /*0d8a*/ 	.short	0x001c


	//----- nvinfo : EIATTR_EXIT_INSTR_OFFSETS
	.align		4
        /*0d8c*/ 	.byte	0x04, 0x1c
        /*0d8e*/ 	.short	(.L_68 - .L_67)


	//   ....[0]....
.L_67:
        /*0d90*/ 	.word	0x000017b0


	//   ....[1]....
        /*0d94*/ 	.word	0x00001a30


	//   ....[2]....
        /*0d98*/ 	.word	0x00004080


	//   ....[3]....
        /*0d9c*/ 	.word	0x000040c0


	//   ....[4]....
        /*0da0*/ 	.word	0x00004130


	//   ....[5]....
        /*0da4*/ 	.word	0x000080f0


	//   ....[6]....
        /*0da8*/ 	.word	0x0000d070


	//   ....[7]....
        /*0dac*/ 	.word	0x0000d110


	//   ....[8]....
        /*0db0*/ 	.word	0x00011bf0


	//   ....[9]....
        /*0db4*/ 	.word	0x00011c80


	//   ....[10]....
        /*0db8*/ 	.word	0x00011d20


	//   ....[11]....
        /*0dbc*/ 	.word	0x000125d0


	//   ....[12]....
        /*0dc0*/ 	.word	0x00013720


	//   ....[13]....
        /*0dc4*/ 	.word	0x00013b60


	//   ....[14]....
        /*0dc8*/ 	.word	0x00013bd0


	//   ....[15]....
        /*0dcc*/ 	.word	0x00014290


	//----- nvinfo : EIATTR_INDIRECT_BRANCH_TARGETS
	.align		4
.L_68:
        /*0dd0*/ 	.byte	0x04, 0x34
        /*0dd2*/ 	.short	(.L_70 - .L_69)


	//   ....[0]....
.L_69:
        /*0dd4*/ 	.word	.L_x_448@srel
        /*0dd8*/ 	.short	0x0
        /*0dda*/ 	.short	0x0
        /*0ddc*/ 	.word	0x3
        /*0de0*/ 	.word	.L_x_449@srel
        /*0de4*/ 	.word	.L_x_450@srel
        /*0de8*/ 	.word	.L_x_451@srel


	//----- nvinfo : EIATTR_MAX_THREADS
	.align		4
.L_70:
        /*0dec*/ 	.byte	0x04, 0x05
        /*0dee*/ 	.short	(.L_72 - .L_71)
.L_71:
        /*0df0*/ 	.word	0x00000200
        /*0df4*/ 	.word	0x00000001
        /*0df8*/ 	.word	0x00000001


	//----- nvinfo : EIATTR_CRS_STACK_SIZE
	.align		4
.L_72:
        /*0dfc*/ 	.byte	0x04, 0x1e
        /*0dfe*/ 	.short	(.L_74 - .L_73)
.L_73:
        /*0e00*/ 	.word	0x00000000


	//----- nvinfo : EIATTR_CBANK_PARAM_SIZE
	.align		4
.L_74:
        /*0e04*/ 	.byte	0x03, 0x19
        /*0e06*/ 	.short	0x0600


	//----- nvinfo : EIATTR_PARAM_CBANK
	.align		4
        /*0e08*/ 	.byte	0x04, 0x0a
        /*0e0a*/ 	.short	(.L_76 - .L_75)
	.align		4
.L_75:
        /*0e0c*/ 	.word	index@(.nv.constant0._ZN7cutlass13device_kernelINS_4fmha6kernel36Sm100FmhaFwdKernelTmaWarpspecializedIN4cute5tupleIJiiiNS5_IJNS5_IJiiEEEiEEEEEENS1_10collective38Sm100FmhaFwdMainloopTmaWarpspecializedINS_6half_tEffNS5_IJNS4_1CILi256EEENSC_ILi128EEENSC_ILi64EEEEEENS5_IJiNSC_ILi1EEES7_EEENS5_IJiSH_NS5_IJNS5_IJNSC_ILi0EEEiEEEiEEEEEESM_NS9_6NoMaskENS5_IJNSC_ILi2EEESH_SH_EEENSC_ILb0EEEEENS9_38Sm100FmhaFwdEpilogueTmaWarpspecializedISB_fNS5_IJSE_SF_SE_EEESI_NS5_IJSH_S7_EEESQ_EENS2_23IndividualTileSchedulerENS2_41Sm100FmhaCtxKernelWarpspecializedScheduleEEEEEvNT_6ParamsE)
        /*0e10*/ 	.short	0x0380
        /*0e12*/ 	.short	0x0600


	//----- nvinfo : EIATTR_SW_WAR
	.align		4
.L_76:
        /*0e14*/ 	.byte	0x04, 0x36
        /*0e16*/ 	.short	(.L_78 - .L_77)
.L_77:
        /*0e18*/ 	.word	0x00000008
.L_78:


//--------------------- .nv.callgraph             --------------------------
	.section	.nv.callgraph,"",@"SHT_CUDA_CALLGRAPH"
	.align	4
	.sectionentsize	8
	.align		4
        /*0000*/ 	.word	0x00000000
	.align		4
        /*0004*/ 	.word	0xffffffff
	.align		4
        /*0008*/ 	.word	index@(_ZN7cutlass13device_kernelINS_4fmha6kernel36Sm100FmhaFwdKernelTmaWarpspecializedIN4cute5tupleIJiiiNS5_IJNS5_IJiiEEEiEEEEEENS1_10collective38Sm100FmhaFwdMainloopTmaWarpspecializedINS_6half_tEffNS5_IJNS4_1CILi256EEENSC_ILi128EEENSC_ILi64EEEEEENS5_IJiNSC_ILi1EEES7_EEENS5_IJiSH_NS5_IJNS5_IJNSC_ILi0EEEiEEEiEEEEEESM_NS9_6NoMaskENS5_IJNSC_ILi2EEESH_SH_EEENSC_ILb0EEEEENS9_38Sm100FmhaFwdEpilogueTmaWarpspecializedISB_fNS5_IJSE_SF_SE_EEESI_NS5_IJSH_S7_EEESQ_EENS2_23IndividualTileSchedulerENS2_41Sm100FmhaCtxKernelWarpspecializedScheduleEEEEEvNT_6ParamsE)
	.align		4
        /*000c*/ 	.word	index@(__assertfail)
	.align		4
        /*0010*/ 	.word	index@(_ZN7cutlass13device_kernelINS_4fmha6kernel36Sm100FmhaFwdKernelTmaWarpspecializedIN4cute5tupleIJiiiNS5_IJNS5_IJiiEEEiEEEEEENS1_10collective38Sm100FmhaFwdMainloopTmaWarpspecializedINS_6half_tEffNS5_IJNS4_1CILi256EEENSC_ILi128EEENSC_ILi64EEEEEENS5_IJiNSC_ILi1EEES7_EEENS5_IJiSH_NS5_IJNS5_IJNSC_ILi0EEEiEEEiEEEEEESM_NS9_6NoMaskENS5_IJNSC_ILi2EEESH_SH_EEENSC_ILb0EEEEENS9_38Sm100FmhaFwdEpilogueTmaWarpspecializedISB_fNS5_IJSE_SF_SE_EEESI_NS5_IJSH_S7_EEESQ_EENS2_23IndividualTileSchedulerENS2_41Sm100FmhaCtxKernelWarpspecializedScheduleEEEEEvNT_6ParamsE)
	.align		4
        /*0014*/ 	.word	index@(vprintf)
	.align		4
        /*0018*/ 	.word	0x00000000
	.align		4
        /*001c*/ 	.word	0xfffffffe
	.align		4
        /*0020*/ 	.word	0x00000000
	.align		4
        /*0024*/ 	.word	0xfffffffd
	.align		4
        /*0028*/ 	.word	0x00000000
	.align		4
        /*002c*/ 	.word	0xfffffffc


//--------------------- .nv.constant4             --------------------------
	.section	.nv.constant4,"a",@progbits
	.align	8
	.align		8
.nv.constant4:
        /*0000*/ 	.dword	vprintf
	.align		8
        /*0008*/ 	.dword	__assertfail
	.align		8
        /*0010*/ 	.dword	__unnamed_1
	.align		8
        /*0018*/ 	.dword	__unnamed_2
	.align		8
        /*0020*/ 	.dword	__unnamed_3
	.align		8
        /*0028*/ 	.dword	__unnamed_4
	.align		8
        /*0030*/ 	.dword	__unnamed_5
	.align		8
        /*0038*/ 	.dword	__unnamed_6
	.align		8
        /*0040*/ 	.dword	__unnamed_7
	.align		8
        /*0048*/ 	.dword	_ZN39_INTERNAL_19d4dcc5_4_k_cu_5449435c_33984cuda3std3__45__cpo5beginE
	.align		8
        /*0050*/ 	.dword	_ZN39_INTERNAL_19d4dcc5_4_k_cu_5449435c_33984cuda3std3__45__cpo3endE
	.align		8
        /*0058*/ 	.dword	_ZN39_INTERNAL_19d4dcc5_4_k_cu_5449435c_33984cuda3std3__45__cpo6cbeginE
	.align		8
        /*0060*/ 	.dword	_ZN39_INTERNAL_19d4dcc5_4_k_cu_5449435c_33984cuda3std3__45__cpo4cendE
	.align		8
        /*0068*/ 	.dword	_ZN39_INTERNAL_19d4dcc5_4_k_cu_5449435c_33984cuda3std3__441_GLOBAL__N__19d4dcc5_4_k_cu_5449435c_33986ignoreE
	.align		8
        /*0070*/ 	.dword	_ZN39_INTERNAL_19d4dcc5_4_k_cu_5449435c_33984cuda3std3__419piecewise_constructE
	.align		8
        /*0078*/ 	.dword	_ZN39_INTERNAL_19d4dcc5_4_k_cu_5449435c_33984cuda3std3__48in_placeE
	.align		8
        /*0080*/ 	.dword	_ZN39_INTERNAL_19d4dcc5_4_k_cu_5449435c_33984cuda3std6ranges3__45__cpo4swapE
	.align		8
        /*0088*/ 	.dword	_ZN39_INTERNAL_19d4dcc5_4_k_cu_5449435c_33984cuda3std6ranges3__45__cpo9iter_moveE
	.align		8
        /*0090*/ 	.dword	_ZN39_INTERNAL_19d4dcc5_4_k_cu_5449435c_33984cute7productE
	.align		8
        /*0098*/ 	.dword	_ZN39_INTERNAL_19d4dcc5_4_k_cu_5449435c_33984cute1_E
	.align		8
        /*00a0*/ 	.dword	$str$22
	.align		8
        /*00a8*/ 	.dword	$str$23
	.align		8
        /*00b0*/ 	.dword	$str$26
	.align		8
        /*00b8*/ 	.dword	$str$27
	.align		8
        /*00c0*/ 	.dword	$str$28
	.align		8
        /*00c8*/ 	.dword	$str$29
	.align		8
        /*00d0*/ 	.dword	$str$30
	.align		8
        /*00d8*/ 	.dword	$str$31
	.align		8
        /*00e0*/ 	.dword	$str$32
	.align		8
        /*00e8*/ 	.dword	$str$33
	.align		8
        /*00f0*/ 	.dword	$str$34
	.align		8
        /*00f8*/ 	.dword	$str$35
	.align		8
        /*0100*/ 	.dword	$str$36
	.align		8
        /*0108*/ 	.dword	$str$37


//--------------------- .nv.constant2._ZN7cutlass13device_kernelINS_4fmha6kernel36Sm100FmhaFwdKernelTmaWarpspecializedIN4cute5tupleIJiiiNS5_IJNS5_IJiiEEEiEEEEEENS1_10collective38Sm100FmhaFwdMainloopTmaWarpspecializedINS_6half_tEffNS5_IJNS4_1CILi256EEENSC_ILi128EEENSC_ILi64EEEEEENS5_IJiNSC_ILi1EEES7_EEENS5_IJiSH_NS5_IJNS5_IJNSC_ILi0EEEiEEEiEEEEEESM_NS9_6NoMaskENS5_IJNSC_ILi2EEESH_SH_EEENSC_ILb0EEEEENS9_38Sm100FmhaFwdEpilogueTmaWarpspecializedISB_fNS5_IJSE_SF_SE_EEESI_NS5_IJSH_S7_EEESQ_EENS2_23IndividualTileSchedulerENS2_41Sm100FmhaCtxKernelWarpspecializedScheduleEEEEEvNT_6ParamsE --------------------------
	.section	.nv.constant2._ZN7cutlass13device_kernelINS_4fmha6kernel36Sm100FmhaFwdKernelTmaWarpspecializedIN4cute5tupleIJiiiNS5_IJNS5_IJiiEEEiEEEEEENS1_10collective38Sm100FmhaFwdMainloopTmaWarpspecializedINS_6half_tEffNS5_IJNS4_1CILi256EEENSC_ILi128EEENSC_ILi64EEEEEENS5_IJiNSC_ILi1EEES7_EEENS5_IJiSH_NS5_IJNS5_IJNSC_ILi0EEEiEEEiEEEEEESM_NS9_6NoMaskENS5_IJNSC_ILi2EEESH_SH_EEENSC_ILb0EEEEENS9_38Sm100FmhaFwdEpilogueTmaWarpspecializedISB_fNS5_IJSE_SF_SE_EEESI_NS5_IJSH_S7_EEESQ_EENS2_23IndividualTileSchedulerENS2_41Sm100FmhaCtxKernelWarpspecializedScheduleEEEEEvNT_6ParamsE,"a",@progbits
	.sectionflags	@""
	.align	4
.nv.constant2._ZN7cutlass13device_kernelINS_4fmha6kernel36Sm100FmhaFwdKernelTmaWarpspecializedIN4cute5tupleIJiiiNS5_IJNS5_IJiiEEEiEEEEEENS1_10collective38Sm100FmhaFwdMainloopTmaWarpspecializedINS_6half_tEffNS5_IJNS4_1CILi256EEENSC_ILi128EEENSC_ILi64EEEEEENS5_IJiNSC_ILi1EEES7_EEENS5_IJiSH_NS5_IJNS5_IJNSC_ILi0EEEiEEEiEEEEEESM_NS9_6NoMaskENS5_IJNSC_ILi2EEESH_SH_EEENSC_ILb0EEEEENS9_38Sm100FmhaFwdEpilogueTmaWarpspecializedISB_fNS5_IJSE_SF_SE_EEESI_NS5_IJSH_S7_EEESQ_EENS2_23IndividualTileSchedulerENS2_41Sm100FmhaCtxKernelWarpspecializedScheduleEEEEEvNT_6ParamsE:
        /*0000*/ 	.byte	0x90, 0x1c, 0x01, 0x00, 0x70, 0x3b, 0x01, 0x00, 0x60, 0x1c, 0x01, 0x00


//--------------------- .text._ZN7cutlass13device_kernelINS_4fmha6kernel36Sm100FmhaFwdKernelTmaWarpspecializedIN4cute5tupleIJiiiNS5_IJNS5_IJiiEEEiEEEEEENS1_10collective38Sm100FmhaFwdMainloopTmaWarpspecializedINS_6half_tEffNS5_IJNS4_1CILi256EEENSC_ILi128EEENSC_ILi64EEEEEENS5_IJiNSC_ILi1EEES7_EEENS5_IJiSH_NS5_IJNS5_IJNSC_ILi0EEEiEEEiEEEEEESM_NS9_6NoMaskENS5_IJNSC_ILi2EEESH_SH_EEENSC_ILb0EEEEENS9_38Sm100FmhaFwdEpilogueTmaWarpspecializedISB_fNS5_IJSE_SF_SE_EEESI_NS5_IJSH_S7_EEESQ_EENS2_23IndividualTileSchedulerENS2_41Sm100FmhaCtxKernelWarpspecializedScheduleEEEEEvNT_6ParamsE --------------------------
	.section	.text._ZN7cutlass13device_kernelINS_4fmha6kernel36Sm100FmhaFwdKernelTmaWarpspecializedIN4cute5tupleIJiiiNS5_IJNS5_IJiiEEEiEEEEEENS1_10collective38Sm100FmhaFwdMainloopTmaWarpspecializedINS_6half_tEffNS5_IJNS4_1CILi256EEENSC_ILi128EEENSC_ILi64EEEEEENS5_IJiNSC_ILi1EEES7_EEENS5_IJiSH_NS5_IJNS5_IJNSC_ILi0EEEiEEEiEEEEEESM_NS9_6NoMaskENS5_IJNSC_ILi2EEESH_SH_EEENSC_ILb0EEEEENS9_38Sm100FmhaFwdEpilogueTmaWarpspecializedISB_fNS5_IJSE_SF_SE_EEESI_NS5_IJSH_S7_EEESQ_EENS2_23IndividualTileSchedulerENS2_41Sm100FmhaCtxKernelWarpspecializedScheduleEEEEEvNT_6ParamsE,"ax",@progbits
	.align	128
.text._ZN7cutlass13device_kernelINS_4fmha6kernel36Sm100FmhaFwdKernelTmaWarpspecializedIN4cute5tupleIJiiiNS5_IJNS5_IJiiEEEiEEEEEENS1_10collective38Sm100FmhaFwdMainloopTmaWarpspecializedINS_6half_tEffNS5_IJNS4_1CILi256EEENSC_ILi128EEENSC_ILi64EEEEEENS5_IJiNSC_ILi1EEES7_EEENS5_IJiSH_NS5_IJNS5_IJNSC_ILi0EEEiEEEiEEEEEESM_NS9_6NoMaskENS5_IJNSC_ILi2EEESH_SH_EEENSC_ILb0EEEEENS9_38Sm100FmhaFwdEpilogueTmaWarpspecializedISB_fNS5_IJSE_SF_SE_EEESI_NS5_IJSH_S7_EEESQ_EENS2_23IndividualTileSchedulerENS2_41Sm100FmhaCtxKernelWarpspecializedScheduleEEEEEvNT_6ParamsE:
        .type           _ZN7cutlass13device_kernelINS_4fmha6kernel36Sm100FmhaFwdKernelTmaWarpspecializedIN4cute5tupleIJiiiNS5_IJNS5_IJiiEEEiEEEEEENS1_10collective38Sm100FmhaFwdMainloopTmaWarpspecializedINS_6half_tEffNS5_IJNS4_1CILi256EEENSC_ILi128EEENSC_ILi64EEEEEENS5_IJiNSC_ILi1EEES7_EEENS5_IJiSH_NS5_IJNS5_IJNSC_ILi0EEEiEEEiEEEEEESM_NS9_6NoMaskENS5_IJNSC_ILi2EEESH_SH_EEENSC_ILb0EEEEENS9_38Sm100FmhaFwdEpilogueTmaWarpspecializedISB_fNS5_IJSE_SF_SE_EEESI_NS5_IJSH_S7_EEESQ_EENS2_23IndividualTileSchedulerENS2_41Sm100FmhaCtxKernelWarpspecializedScheduleEEEEEvNT_6ParamsE,@function
        .size           _ZN7cutlass13device_kernelINS_4fmha6kernel36Sm100FmhaFwdKernelTmaWarpspecializedIN4cute5tupleIJiiiNS5_IJNS5_IJiiEEEiEEEEEENS1_10collective38Sm100FmhaFwdMainloopTmaWarpspecializedINS_6half_tEffNS5_IJNS4_1CILi256EEENSC_ILi128EEENSC_ILi64EEEEEENS5_IJiNSC_ILi1EEES7_EEENS5_IJiSH_NS5_IJNS5_IJNSC_ILi0EEEiEEEiEEEEEESM_NS9_6NoMaskENS5_IJNSC_ILi2EEESH_SH_EEENSC_ILb0EEEEENS9_38Sm100FmhaFwdEpilogueTmaWarpspecializedISB_fNS5_IJSE_SF_SE_EEESI_NS5_IJSH_S7_EEESQ_EENS2_23IndividualTileSchedulerENS2_41Sm100FmhaCtxKernelWarpspecializedScheduleEEEEEvNT_6ParamsE,(.L_x_452 - _ZN7cutlass13device_kernelINS_4fmha6kernel36Sm100FmhaFwdKernelTmaWarpspecializedIN4cute5tupleIJiiiNS5_IJNS5_IJiiEEEiEEEEEENS1_10collective38Sm100FmhaFwdMainloopTmaWarpspecializedINS_6half_tEffNS5_IJNS4_1CILi256EEENSC_ILi128EEENSC_ILi64EEEEEENS5_IJiNSC_ILi1EEES7_EEENS5_IJiSH_NS5_IJNS5_IJNSC_ILi0EEEiEEEiEEEEEESM_NS9_6NoMaskENS5_IJNSC_ILi2EEESH_SH_EEENSC_ILb0EEEEENS9_38Sm100FmhaFwdEpilogueTmaWarpspecializedISB_fNS5_IJSE_SF_SE_EEESI_NS5_IJSH_S7_EEESQ_EENS2_23IndividualTileSchedulerENS2_41Sm100FmhaCtxKernelWarpspecializedScheduleEEEEEvNT_6ParamsE)
        .other          _ZN7cutlass13device_kernelINS_4fmha6kernel36Sm100FmhaFwdKernelTmaWarpspecializedIN4cute5tupleIJiiiNS5_IJNS5_IJiiEEEiEEEEEENS1_10collective38Sm100FmhaFwdMainloopTmaWarpspecializedINS_6half_tEffNS5_IJNS4_1CILi256EEENSC_ILi128EEENSC_ILi64EEEEEENS5_IJiNSC_ILi1EEES7_EEENS5_IJiSH_NS5_IJNS5_IJNSC_ILi0EEEiEEEiEEEEEESM_NS9_6NoMaskENS5_IJNSC_ILi2EEESH_SH_EEENSC_ILb0EEEEENS9_38Sm100FmhaFwdEpilogueTmaWarpspecializedISB_fNS5_IJSE_SF_SE_EEESI_NS5_IJSH_S7_EEESQ_EENS2_23IndividualTileSchedulerENS2_41Sm100FmhaCtxKernelWarpspecializedScheduleEEEEEvNT_6ParamsE,@"STO_CUDA_ENTRY STV_DEFAULT"
_ZN7cutlass13device_kernelINS_4fmha6kernel36Sm100FmhaFwdKernelTmaWarpspecializedIN4cute5tupleIJiiiNS5_IJNS5_IJiiEEEiEEEEEENS1_10collective38Sm100FmhaFwdMainloopTmaWarpspecializedINS_6half_tEffNS5_IJNS4_1CILi256EEENSC_ILi128EEENSC_ILi64EEEEEENS5_IJiNSC_ILi1EEES7_EEENS5_IJiSH_NS5_IJNS5_IJNSC_ILi0EEEiEEEiEEEEEESM_NS9_6NoMaskENS5_IJNSC_ILi2EEESH_SH_EEENSC_ILb0EEEEENS9_38Sm100FmhaFwdEpilogueTmaWarpspecializedISB_fNS5_IJSE_SF_SE_EEESI_NS5_IJSH_S7_EEESQ_EENS2_23IndividualTileSchedulerENS2_41Sm100FmhaCtxKernelWarpspecializedScheduleEEEEEvNT_6ParamsE:
[----:B------:R-:W1:Y:S02]  /*0000*/  LDC R1, c[0x0][0x37c] ;  /* 0x0000df00ff017b82 */ /* 0x000e640000000800 */
[----:B-1----:R-:W-:Y:S01]  /*0010*/  IADD3 R1, PT, PT, R1, -0x78, RZ ;  /* 0xffffff8801017810 */ /* 0x002fe20007ffe0ff */
[----:B------:R-:W1:Y:S01]  /*0020*/  S2R R24, SR_TID.X ;  /* 0x0000000000187919 */ /* 0x000e620000002100 */
[----:B------:R-:W2:Y:S01]  /*0030*/  LDCU UR5, c[0x0][0x2f8] ;  /* 0x00005f00ff0577ac */ /* 0x000ea20008000800 */
[----:B------:R-:W3:Y:S01]  /*0040*/  LDCU UR4, c[0x0][0x2fc] ;  /* 0x00005f80ff0477ac */ /* 0x000ee20008000800 */
[----:B------:R-:W-:Y:S02]  /*0050*/  UPLOP3.LUT UP2, UPT, UPT, UPT, UPT, 0x40, 0x4 ;  /* 0x000000000004789c */ /* 0x000fe40003f4e870 */
[----:B------:R-:W-:Y:S02]  /*0060*/  UPLOP3.LUT UP1, UPT, UPT, UPT, UPT, 0x80, 0x8 ;  /* 0x000000000008789c */ /* 0x000fe40003f2f070 */
[----:B------:R-:W-:-:S02]  /*0070*/  UP2UR UR38, UPR, URZ, 0x4 ;  /* 0x00000004ff267883 */ /* 0x000fc40008000000 */
[----:B------:R-:W-:Y:S02]  /*0080*/  UPLOP3.LUT UP2, UPT, UPT, UPT, UPT, 0x80, 0x8 ;  /* 0x000000000008789c */ /* 0x000fe40003f4f070 */
[----:B------:R-:W-:Y:S01]  /*0090*/  UPLOP3.LUT UP0, UPT, UPT, UPT, UPT, 0x40, 0x4 ;  /* 0x000000000004789c */ /* 0x000fe20003f0e870 */
[----:B--2---:R-:W-:Y:S01]  /*00a0*/  IADD3 R17, P0, PT, R1, UR5, RZ ;  /* 0x0000000501117c10 */ /* 0x004fe2000ff1e0ff */
[----:B------:R-:W-:Y:S02]  /*00b0*/  UPLOP3.LUT UP6, UPT, UPT, UPT, UPT, 0x40, 0x4 ;  /* 0x000000000004789c */ /* 0x000fe40003fce870 */
[----:B------:R-:W-:Y:S02]  /*00c0*/  UPLOP3.LUT UP5, UPT, UPT, UPT, UPT, 0x40, 0x4 ;  /* 0x000000000004789c */ /* 0x000fe40003fae870 */
[----:B------:R-:W-:Y:S01]  /*00d0*/  UPLOP3.LUT UP4, UPT, UPT, UPT, UPT, 0x40, 0x4 ;  /* 0x000000000004789c */ /* 0x000fe20003f8e870 */
[----:B---3--:R-:W-:Y:S01]  /*00e0*/  IMAD.X R16, RZ, RZ, UR4, P0 ;  /* 0x00000004ff107e24 */ /* 0x008fe200080e06ff */
[----:B------:R-:W-:Y:S01]  /*00f0*/  UP2UR UR50, UPR, URZ, 0x4 ;  /* 0x00000004ff327883 */ /* 0x000fe20008000000 */
[----:B-1----:R-:W-:-:S05]  /*0100*/  SHF.R.U32.HI R63, RZ, 0x5, R24 ;  /* 0x00000005ff3f7819 */ /* 0x002fca0000011618 */
[----:B------:R-:W1:Y:S02]  /*0110*/  SHFL.IDX PT, R2, R63, RZ, 0x1f ;  /* 0x00001fff3f027589 */ /* 0x000e6400000e0000 */
[----:B-1----:R-:W-:-:S04]  /*0120*/  SHF.R.S32.HI R0, RZ, 0x1f, R2 ;  /* 0x0000001fff007819 */ /* 0x002fc80000011402 */
[----:B------:R-:W-:-:S04]  /*0130*/  LEA.HI R0, R0, R2, RZ, 0x2 ;  /* 0x0000000200007211 */ /* 0x000fc800078f10ff */
[----:B------:R-:W-:-:S04]  /*0140*/  SHF.R.S32.HI R0, RZ, 0x2, R0 ;  /* 0x00000002ff007819 */ /* 0x000fc80000011400 */
[----:B------:R-:W-:-:S13]  /*0150*/  ISETP.NE.AND P1, PT, R0, RZ, PT ;  /* 0x000000ff0000720c */ /* 0x000fda0003f25270 */
[----:B------:R-:W-:Y:S05]  /*0160*/  @!P1 BRA `(.L_x_0) ;  /* 0x0000000400249947 */ /* 0x000fea0003800000 */
[----:B------:R-:W-:-:S13]  /*0170*/  ISETP.NE.AND P0, PT, R0, 0x2, PT ;  /* 0x000000020000780c */ /* 0x000fda0003f05270 */
[----:B------:R-:W-:Y:S05]  /*0180*/  @!P0 BRA `(.L_x_1) ;  /* 0x0000000000f48947 */ /* 0x000fea0003800000 */
[----:B------:R-:W-:-:S13]  /*0190*/  ISETP.NE.AND P0, PT, R0, 0x1, PT ;  /* 0x000000010000780c */ /* 0x000fda0003f05270 */
[----:B------:R-:W-:Y:S05]  /*01a0*/  @P0 BRA `(.L_x_2) ;  /* 0x00000000002c0947 */ /* 0x000fea0003800000 */
[----:B------:R-:W-:Y:S01]  /*01b0*/  HFMA2 R0, -RZ, RZ, 0, 5.9604644775390625e-08 ;  /* 0x00000001ff007431 */ /* 0x000fe200000001ff */
[----:B------:R-:W-:Y:S02]  /*01c0*/  UPLOP3.LUT UP3, UPT, UPT, UPT, UPT, 0x40, 0x4 ;  /* 0x000000000004789c */ /* 0x000fe40003f6e870 */
[----:B------:R-:W-:Y:S02]  /*01d0*/  UPLOP3.LUT UP2, UPT, UPT, UPT, UPT, 0x40, 0x4 ;  /* 0x000000000004789c */ /* 0x000fe40003f4e870 */
[----:B------:R-:W-:Y:S02]  /*01e0*/  UPLOP3.LUT UP1, UPT, UPT, UPT, UPT, 0x80, 0x8 ;  /* 0x000000000008789c */ /* 0x000fe40003f2f070 */
[----:B------:R-:W-:Y:S02]  /*01f0*/  UPLOP3.LUT UP0, UPT, UPT, UPT, UPT, 0x40, 0x4 ;  /* 0x000000000004789c */ /* 0x000fe40003f0e870 */
[----:B------:R-:W-:Y:S02]  /*0200*/  UPLOP3.LUT UP6, UPT, UPT, UPT, UPT, 0x40, 0x4 ;  /* 0x000000000004789c */ /* 0x000fe40003fce870 */
[----:B------:R-:W-:-:S02]  /*0210*/  UPLOP3.LUT UP5, UPT, UPT, UPT, UPT, 0x40, 0x4 ;  /* 0x000000000004789c */ /* 0x000fc40003fae870 */
[----:B------:R-:W-:Y:S02]  /*0220*/  UPLOP3.LUT UP4, UPT, UPT, UPT, UPT, 0x80, 0x8 ;  /* 0x000000000008789c */ /* 0x000fe40003f8f070 */
[----:B------:R-:W-:Y:S02]  /*0230*/  UP2UR UR38, UPR, URZ, 0x8 ;  /* 0x00000008ff267883 */ /* 0x000fe40008000000 */
[----:B------:R-:W-:Y:S01]  /*0240*/  UP2UR UR50, UPR, URZ, 0x4 ;  /* 0x00000004ff327883 */ /* 0x000fe20008000000 */
[----:B------:R-:W-:Y:S11]  /*0250*/  BRA `(.L_x_0) ;  /* 0x0000000000e87947 */ /* 0x000ff60003800000 */
.L_x_2:
[----:B------:R-:W-:Y:S01]  /*0260*/  ISETP.NE.AND P0, PT, R2, 0xc, PT ;  /* 0x0000000c0200780c */ /* 0x000fe20003f05270 */
[----:B------:R-:W-:Y:S01]  /*0270*/  UPLOP3.LUT UP2, UPT, UPT, UPT, UPT, 0x40, 0x4 ;  /* 0x000000000004789c */ /* 0x000fe20003f4e870 */
[----:B------:R-:W-:Y:S01]  /*0280*/  HFMA2 R0, -RZ, RZ, 0, 1.78813934326171875e-07 ;  /* 0x00000003ff007431 */ /* 0x000fe200000001ff */
[----:B------:R-:W-:Y:S02]  /*0290*/  UPLOP3.LUT UP1, UPT, UPT, UPT, UPT, 0x80, 0x8 ;  /* 0x000000000008789c */ /* 0x000fe40003f2f070 */
[----:B------:R-:W-:Y:S02]  /*02a0*/  UP2UR UR38, UPR, URZ, 0x4 ;  /* 0x00000004ff267883 */ /* 0x000fe40008000000 */
[----:B------:R-:W-:Y:S02]  /*02b0*/  UPLOP3.LUT UP2, UPT, UPT, UPT, UPT, 0x40, 0x4 ;  /* 0x000000000004789c */ /* 0x000fe40003f4e870 */
[----:B------:R-:W-:Y:S02]  /*02c0*/  UPLOP3.LUT UP0, UPT, UPT, UPT, UPT, 0x40, 0x4 ;  /* 0x000000000004789c */ /* 0x000fe40003f0e870 */
[----:B------:R-:W-:-:S02]  /*02d0*/  UPLOP3.LUT UP6, UPT, UPT, UPT, UPT, 0x40, 0x4 ;  /* 0x000000000004789c */ /* 0x000fc40003fce870 */
[----:B------:R-:W-:Y:S02]  /*02e0*/  UPLOP3.LUT UP5, UPT, UPT, UPT, UPT, 0x80, 0x8 ;  /* 0x000000000008789c */ /* 0x000fe40003faf070 */
[----:B------:R-:W-:Y:S02]  /*02f0*/  UPLOP3.LUT UP4, UPT, UPT, UPT, UPT, 0x40, 0x4 ;  /* 0x000000000004789c */ /* 0x000fe40003f8e870 */
[----:B------:R-:W-:Y:S01]  /*0300*/  UP2UR UR50, UPR, URZ, 0x4 ;  /* 0x00000004ff327883 */ /* 0x000fe20008000000 */
[----:B------:R-:W-:Y:S11]  /*0310*/  @!P0 BRA `(.L_x_0) ;  /* 0x0000000000b88947 */ /* 0x000ff60003800000 */
[----:B------:R-:W-:-:S13]  /*0320*/  ISETP.NE.AND P0, PT, R2, 0xe, PT ;  /* 0x0000000e0200780c */ /* 0x000fda0003f05270 */
[----:B------:R-:W-:Y:S05]  /*0330*/  @!P0 BRA `(.L_x_3) ;  /* 0x00000000005c8947 */ /* 0x000fea0003800000 */
[----:B------:R-:W-:-:S13]  /*0340*/  ISETP.NE.AND P0, PT, R2, 0xd, PT ;  /* 0x0000000d0200780c */ /* 0x000fda0003f05270 */
[----:B------:R-:W-:Y:S05]  /*0350*/  @P0 BRA `(.L_x_4) ;  /* 0x00000000002c0947 */ /* 0x000fea0003800000 */
[----:B------:R-:W-:Y:S01]  /*0360*/  HFMA2 R0, -RZ, RZ, 0, 2.384185791015625e-07 ;  /* 0x00000004ff007431 */ /* 0x000fe200000001ff */
        /* <DEDUP_REMOVED lines=10> */
.L_x_4:
[----:B------:R-:W-:Y:S01]  /*0410*/  HFMA2 R0, -RZ, RZ, 0, 3.5762786865234375e-07 ;  /* 0x00000006ff007431 */ /* 0x000fe200000001ff */
[----:B------:R-:W-:Y:S02]  /*0420*/  UPLOP3.LUT UP3, UPT, UPT, UPT, UPT, 0x40, 0x4 ;  /* 0x000000000004789c */ /* 0x000fe40003f6e870 */
[----:B------:R-:W-:Y:S02]  /*0430*/  UPLOP3.LUT UP2, UPT, UPT, UPT, UPT, 0x40, 0x4 ;  /* 0x000000000004789c */ /* 0x000fe40003f4e870 */
[----:B------:R-:W-:Y:S02]  /*0440*/  UPLOP3.LUT UP0, UPT, UPT, UPT, UPT, 0x40, 0x4 ;  /* 0x000000000004789c */ /* 0x000fe40003f0e870 */
[----:B------:R-:W-:Y:S02]  /*0450*/  UPLOP3.LUT UP6, UPT, UPT, UPT, UPT, 0x40, 0x4 ;  /* 0x000000000004789c */ /* 0x000fe40003fce870 */
[----:B------:R-:W-:Y:S02]  /*0460*/  UPLOP3.LUT UP5, UPT, UPT, UPT, UPT, 0x40, 0x4 ;  /* 0x000000000004789c */ /* 0x000fe40003fae870 */
[----:B------:R-:W-:-:S02]  /*0470*/  UPLOP3.LUT UP4, UPT, UPT, UPT, UPT, 0x40, 0x4 ;  /* 0x000000000004789c */ /* 0x000fc40003f8e870 */
[----:B------:R-:W-:Y:S02]  /*0480*/  UP2UR UR38, UPR, URZ, 0x8 ;  /* 0x00000008ff267883 */ /* 0x000fe40008000000 */
[----:B------:R-:W-:Y:S01]  /*0490*/  UP2UR UR50, UPR, URZ, 0x4 ;  /* 0x00000004ff327883 */ /* 0x000fe20008000000 */
[----:B------:R-:W-:Y:S11]  /*04a0*/  BRA `(.L_x_0) ;  /* 0x0000000000547947 */ /* 0x000ff60003800000 */
.L_x_3:
[----:B------:R-:W-:Y:S01]  /*04b0*/  HFMA2 R0, -RZ, RZ, 0, 2.98023223876953125e-07 ;  /* 0x00000005ff007431 */ /* 0x000fe200000001ff */
        /* <DEDUP_REMOVED lines=10> */
.L_x_1:
[----:B------:R-:W-:Y:S01]  /*0560*/  HFMA2 R0, -RZ, RZ, 0, 1.1920928955078125e-07 ;  /* 0x00000002ff007431 */ /* 0x000fe200000001ff */
        /* <DEDUP_REMOVED lines=8> */
[----:B------:R-:W-:-:S12]  /*05f0*/  UP2UR UR50, UPR, URZ, 0x4 ;  /* 0x00000004ff327883 */ /* 0x000fd80008000000 */
.L_x_0:
[----:B------:R-:W-:Y:S01]  /*0600*/  ELECT P0, URZ, PT ;  /* 0x0000000000ff782f */ /* 0x000fe20003800000 */
[----:B------:R-:W-:Y:S03]  /*0610*/  BSSY.RECONVERGENT B0, `(.L_x_5) ;  /* 0x000000f000007945 */ /* 0x000fe60003800200 */
[----:B------:R-:W-:Y:S02]  /*0620*/  PLOP3.LUT P2, PT, P0, PT, UP0, 0x5d, 0xd5 ;  /* 0x0000000000d5781c */ /* 0x000fe4000074eb0d */
[----:B------:R-:W-:-:S11]  /*0630*/  PLOP3.LUT P1, PT, P0, PT, UP6, 0x5d, 0xd5 ;  /* 0x0000000000d5781c */ /* 0x000fd6000072eb6d */
[----:B------:R-:W-:Y:S05]  /*0640*/  @P2 BRA `(.L_x_6) ;  /* 0x00000000002c2947 */ /* 0x000fea0003800000 */
[----:B------:R-:W1:Y:S02]  /*0650*/  LDCU.64 UR4, c[0x0][0x348] ;  /* 0x00006900ff0477ac */ /* 0x000e640008000a00 */
[----:B-1----:R-:W-:-:S04]  /*0660*/  UIADD3 UR8, UP0, UPT, UR4, 0x80, URZ ;  /* 0x0000008004087890 */ /* 0x002fc8000ff1e0ff */
[----:B------:R-:W-:Y:S02]  /*0670*/  UIADD3.X UR9, UPT, UPT, URZ, UR5, URZ, UP0, !UPT ;  /* 0x00000005ff097290 */ /* 0x000fe400087fe4ff */
[----:B------:R-:W-:-:S04]  /*0680*/  UIADD3 UR6, UP0, UPT, UR4, 0x180, URZ ;  /* 0x0000018004067890 */ /* 0x000fc8000ff1e0ff */
[----:B------:R-:W-:Y:S02]  /*0690*/  UIADD3.X UR7, UPT, UPT, URZ, UR5, URZ, UP0, !UPT ;  /* 0x00000005ff077290 */ /* 0x000fe400087fe4ff */
[----:B------:R-:W-:Y:S01]  /*06a0*/  UIADD3 UR4, UP0, UPT, UR4, 0x280, URZ ;  /* 0x0000028004047890 */ /* 0x000fe2000ff1e0ff */
[----:B------:R1:W-:Y:S03]  /*06b0*/  UTMACCTL.PF [UR8] ;  /* 0x00000000080079b9 */ /* 0x0003e60008040000 */
[----:B------:R-:W-:-:S03]  /*06c0*/  UIADD3.X UR5, UPT, UPT, URZ, UR5, URZ, UP0, !UPT ;  /* 0x00000005ff057290 */ /* 0x000fc600087fe4ff */
[----:B------:R1:W-:Y:S06]  /*06d0*/  UTMACCTL.PF [UR6] ;  /* 0x00000000060079b9 */ /* 0x0003ec0008040000 */
[----:B------:R1:W-:Y:S02]  /*06e0*/  UTMACCTL.PF [UR4] ;  /* 0x00000000040079b9 */ /* 0x0003e40008040000 */
[----:B-1----:R-:W-:Y:S01]  /*06f0*/  NOP ;  /* 0x0000000000007918 */ /* 0x002fe20000000000 */
.L_x_6:
[----:B------:R-:W-:Y:S05]  /*0700*/  BSYNC.RECONVERGENT B0 ;  /* 0x0000000000007941 */ /* 0x000fea0003800200 */
.L_x_5:
[----:B------:R-:W-:Y:S04]  /*0710*/  BSSY.RECONVERGENT B0, `(.L_x_7) ;  /* 0x000001b000007945 */ /* 0x000fe80003800200 */
[----:B------:R-:W-:Y:S05]  /*0720*/  @P1 BRA `(.L_x_8) ;  /* 0x0000000000241947 */ /* 0x000fea0003800000 */
[----:B------:R-:W1:Y:S01]  /*0730*/  LDCU.64 UR4, c[0x0][0x348] ;  /* 0x00006900ff0477ac */ /* 0x000e620008000a00 */
[----:B------:R-:W-:Y:S02]  /*0740*/  PLOP3.LUT P6, PT, PT, PT, PT, 0x80, 0x8 ;  /* 0x000000000008781c */ /* 0x000fe40003fcf070 */
[----:B------:R-:W-:Y:S02]  /*0750*/  PLOP3.LUT P5, PT, PT, PT, PT, 0x8, 0x80 ;  /* 0x000000000080781c */ /* 0x000fe40003fae170 */
[----:B------:R-:W-:Y:S02]  /*0760*/  PLOP3.LUT P4, PT, PT, PT, PT, 0x80, 0x8 ;  /* 0x000000000008781c */ /* 0x000fe40003f8f070 */
[----:B------:R-:W-:Y:S01]  /*0770*/  PLOP3.LUT P3, PT, PT, PT, PT, 0x80, 0x8 ;  /* 0x000000000008781c */ /* 0x000fe20003f6f070 */
[----:B-1----:R-:W-:-:S04]  /*0780*/  UIADD3 UR4, UP0, UPT, UR4, 0x400, URZ ;  /* 0x0000040004047890 */ /* 0x002fc8000ff1e0ff */
[----:B------:R-:W-:-:S09]  /*0790*/  UIADD3.X UR5, UPT, UPT, URZ, UR5, URZ, UP0, !UPT ;  /* 0x00000005ff057290 */ /* 0x000fd200087fe4ff */
[----:B------:R1:W-:Y:S02]  /*07a0*/  UTMACCTL.PF [UR4] ;  /* 0x00000000040079b9 */ /* 0x0003e40008040000 */
[----:B-1----:R-:W-:Y:S05]  /*07b0*/  BRA `(.L_x_9) ;  /* 0x0000000000407947 */ /* 0x002fea0003800000 */
.L_x_8:
[----:B------:R-:W-:-:S13]  /*07c0*/  ISETP.NE.AND P1, PT, R0, 0x3, PT ;  /* 0x000000030000780c */ /* 0x000fda0003f25270 */
[----:B------:R-:W-:Y:S05]  /*07d0*/  @!P1 BRA `(.L_x_10) ;  /* 0x0000000000289947 */ /* 0x000fea0003800000 */
[----:B------:R-:W-:Y:S02]  /*07e0*/  ISETP.NE.AND P1, PT, R0, 0x4, PT ;  /* 0x000000040000780c */ /* 0x000fe40003f25270 */
[----:B------:R-:W-:Y:S02]  /*07f0*/  PLOP3.LUT P4, PT, PT, PT, PT, 0x80, 0x8 ;  /* 0x000000000008781c */ /* 0x000fe40003f8f070 */
[----:B------:R-:W-:Y:S02]  /*0800*/  PLOP3.LUT P5, PT, PT, PT, PT, 0x8, 0x80 ;  /* 0x000000000080781c */ /* 0x000fe40003fae170 */
[----:B------:R-:W-:Y:S02]  /*0810*/  PLOP3.LUT P6, PT, PT, PT, PT, 0x80, 0x8 ;  /* 0x000000000008781c */ /* 0x000fe40003fcf070 */
[----:B------:R-:W-:-:S05]  /*0820*/  PLOP3.LUT P3, PT, PT, PT, PT, 0x80, 0x8 ;  /* 0x000000000008781c */ /* 0x000fca0003f6f070 */
[----:B------:R-:W-:Y:S08]  /*0830*/  @P1 BRA `(.L_x_9) ;  /* 0x0000000000201947 */ /* 0x000ff00003800000 */
[----:B------:R-:W-:Y:S02]  /*0840*/  PLOP3.LUT P5, PT, PT, PT, PT, 0x8, 0x80 ;  /* 0x000000000080781c */ /* 0x000fe40003fae170 */
[----:B------:R-:W-:Y:S02]  /*0850*/  PLOP3.LUT P6, PT, PT, PT, PT, 0x8, 0x80 ;  /* 0x000000000080781c */ /* 0x000fe40003fce170 */
[----:B------:R-:W-:Y:S01]  /*0860*/  PLOP3.LUT P3, PT, PT, PT, PT, 0x8, 0x80 ;  /* 0x000000000080781c */ /* 0x000fe20003f6e170 */
[----:B------:R-:W-:-:S12]  /*0870*/  BRA `(.L_x_9) ;  /* 0x0000000000107947 */ /* 0x000fd80003800000 */
.L_x_10:
[----:B------:R-:W-:Y:S02]  /*0880*/  PLOP3.LUT P6, PT, PT, PT, PT, 0x8, 0x80 ;  /* 0x000000000080781c */ /* 0x000fe40003fce170 */
[----:B------:R-:W-:Y:S02]  /*0890*/  PLOP3.LUT P5, PT, PT, PT, PT, 0x80, 0x8 ;  /* 0x000000000008781c */ /* 0x000fe40003faf070 */
[----:B------:R-:W-:Y:S02]  /*08a0*/  PLOP3.LUT P4, PT, PT, PT, PT, 0x8, 0x80 ;  /* 0x000000000080781c */ /* 0x000fe40003f8e170 */
[----:B------:R-:W-:-:S13]  /*08b0*/  PLOP3.LUT P3, PT, PT, PT, PT, 0x80, 0x8 ;  /* 0x000000000008781c */ /* 0x000fda0003f6f070 */
.L_x_9:
[----:B------:R-:W-:Y:S05]  /*08c0*/  BSYNC.RECONVERGENT B0 ;  /* 0x0000000000007941 */ /* 0x000fea0003800200 */
.L_x_7:
[----:B------:R-:W1:Y:S01]  /*08d0*/  SHFL.IDX PT, R2, R63, RZ, 0x1f ;  /* 0x00001fff3f027589 */ /* 0x000e6200000e0000 */
[----:B------:R-:W-:Y:S02]  /*08e0*/  ISETP.NE.AND P1, PT, R0, 0x3, PT ;  /* 0x000000030000780c */ /* 0x000fe40003f25270 */
[----:B------:R-:W-:Y:S02]  /*08f0*/  PLOP3.LUT P0, PT, P0, PT, UP1, 0xae, 0xea ;  /* 0x0000000000ea781c */ /* 0x000fe4000070f51e */
[----:B-1----:R-:W-:-:S13]  /*0900*/  ISETP.NE.AND P2, PT, R2, RZ, PT ;  /* 0x000000ff0200720c */ /* 0x002fda0003f45270 */
[----:B------:R-:W-:Y:S05]  /*0910*/  @P2 BRA `(.L_x_11) ;  /* 0x0000000000382947 */ /* 0x000fea0003800000 */
[----:B------:R-:W1:Y:S01]  /*0920*/  S2UR UR5, SR_CgaCtaId ;  /* 0x00000000000579c3 */ /* 0x000e620000008800 */
[----:B------:R-:W-:Y:S01]  /*0930*/  UMOV UR6, 0x400 ;  /* 0x0000040000067882 */ /* 0x000fe20000000000 */
[----:B------:R-:W-:Y:S01]  /*0940*/  UMOV UR4, 0x1 ;  /* 0x0000000100047882 */ /* 0x000fe20000000000 */
[----:B------:R-:W-:Y:S01]  /*0950*/  ELECT P2, URZ, PT ;  /* 0x0000000000ff782f */ /* 0x000fe20003840000 */
[----:B-1----:R-:W-:Y:S02]  /*0960*/  ULEA UR5, UR5, UR6, 0x18 ;  /* 0x0000000605057291 */ /* 0x002fe4000f8ec0ff */
[----:B------:R-:W-:-:S04]  /*0970*/  UIADD3 UR6, UPT, UPT, -UR4, 0x100000, URZ ;  /* 0x0010000004067890 */ /* 0x000fc8000fffe1ff */
[----:B------:R-:W-:Y:S02]  /*0980*/  USHF.L.U32 UR7, UR6, 0xb, URZ ;  /* 0x0000000b06077899 */ /* 0x000fe400080006ff */
[----:B------:R-:W-:Y:S01]  /*0990*/  USHF.L.U32 UR6, UR6, 0x1, URZ ;  /* 0x0000000106067899 */ /* 0x000fe200080006ff */
[----:B------:R-:W1:Y:S11]  /*09a0*/  FENCE.VIEW.ASYNC.S ;  /* 0x00000000000073c6 */ /* 0x000e760000000000 */
[----:B-1----:R1:W2:Y:S01]  /*09b0*/  SYNCS.EXCH.64 URZ, [UR5+0x14000], UR6 ;  /* 0x0140000605ff75b2 */ /* 0x0022a20008000100 */
[----:B------:R1:W3:Y:S01]  /*09c0*/  SYNCS.EXCH.64 URZ, [UR5+0x14010], UR6 ;  /* 0x0140100605ff75b2 */ /* 0x0002e20008000100 */
[----:B------:R1:W4:Y:S01]  /*09d0*/  SYNCS.EXCH.64 URZ, [UR5+0x14008], UR6 ;  /* 0x0140080605ff75b2 */ /* 0x0003220008000100 */
[----:B------:R1:W1:Y:S01]  /*09e0*/  SYNCS.EXCH.64 URZ, [UR5+0x14018], UR6 ;  /* 0x0140180605ff75b2 */ /* 0x0002620008000100 */
[----:B------:R-:W-:Y:S01]  /*09f0*/  NOP ;  /* 0x0000000000007918 */ /* 0x000fe20000000000 */
.L_x_11:
[----:B------:R-:W-:Y:S01]  /*0a00*/  NOP ;  /* 0x0000000000007918 */ /* 0x000fe20000000000 */
[----:B------:R-:W-:Y:S05]  /*0a10*/  @!P1 BRA `(.L_x_12) ;  /* 0x0000000000289947 */ /* 0x000fea0003800000 */
[----:B------:R-:W-:Y:S01]  /*0a20*/  ISETP.NE.AND P1, PT, R0, 0x4, PT ;  /* 0x000000040000780c */ /* 0x000fe20003f25270 */
[----:B------:R-:W-:Y:S02]  /*0a30*/  UPLOP3.LUT UP3, UPT, UPT, UPT, UPT, 0x80, 0x8 ;  /* 0x000000000008789c */ /* 0x000fe40003f6f070 */
[----:B------:R-:W-:Y:S02]  /*0a40*/  UPLOP3.LUT UP2, UPT, UPT, UPT, UPT, 0x40, 0x4 ;  /* 0x000000000004789c */ /* 0x000fe40003f4e870 */
[----:B------:R-:W-:Y:S02]  /*0a50*/  UPLOP3.LUT UP1, UPT, UPT, UPT, UPT, 0x80, 0x8 ;  /* 0x000000000008789c */ /* 0x000fe40003f2f070 */
[----:B------:R-:W-:-:S06]  /*0a60*/  UPLOP3.LUT UP0, UPT, UPT, UPT, UPT, 0x80, 0x8 ;  /* 0x000000000008789c */ /* 0x000fcc0003f0f070 */
[----:B------:R-:W-:Y:S05]  /*0a70*/  @P1 BRA `(.L_x_13) ;  /* 0x0000000000201947 */ /* 0x000fea0003800000 */
[----:B------:R-:W-:Y:S02]  /*0a80*/  UPLOP3.LUT UP2, UPT, UPT, UPT, UPT, 0x40, 0x4 ;  /* 0x000000000004789c */ /* 0x000fe40003f4e870 */
[----:B------:R-:W-:Y:S02]  /*0a90*/  UPLOP3.LUT UP3, UPT, UPT, UPT, UPT, 0x40, 0x4 ;  /* 0x000000000004789c */ /* 0x000fe40003f6e870 */
[----:B------:R-:W-:Y:S01]  /*0aa0*/  UPLOP3.LUT UP0, UPT, UPT, UPT, UPT, 0x40, 0x4 ;  /* 0x000000000004789c */ /* 0x000fe20003f0e870 */
[----:B------:R-:W-:Y:S05]  /*0ab0*/  BRA `(.L_x_13) ;  /* 0x0000000000107947 */ /* 0x000fea0003800000 */
.L_x_12:
[----:B------:R-:W-:Y:S02]  /*0ac0*/  UPLOP3.LUT UP3, UPT, UPT, UPT, UPT, 0x40, 0x4 ;  /* 0x000000000004789c */ /* 0x000fe40003f6e870 */
[----:B------:R-:W-:Y:S02]  /*0ad0*/  UPLOP3.LUT UP2, UPT, UPT, UPT, UPT, 0x80, 0x8 ;  /* 0x000000000008789c */ /* 0x000fe40003f4f070 */
[----:B------:R-:W-:Y:S02]  /*0ae0*/  UPLOP3.LUT UP1, UPT, UPT, UPT, UPT, 0x40, 0x4 ;  /* 0x000000000004789c */ /* 0x000fe40003f2e870 */
[----:B------:R-:W-:Y:S02]  /*0af0*/  UPLOP3.LUT UP0, UPT, UPT, UPT, UPT, 0x80, 0x8 ;  /* 0x000000000008789c */ /* 0x000fe40003f0f070 */
.L_x_13:
[----:B------:R-:W5:Y:S02]  /*0b00*/  SHFL.IDX PT, R2, R63, RZ, 0x1f ;  /* 0x00001fff3f027589 */ /* 0x000f6400000e0000 */
[----:B-----5:R-:W-:-:S13]  /*0b10*/  ISETP.NE.AND P1, PT, R2, RZ, PT ;  /* 0x000000ff0200720c */ /* 0x020fda0003f25270 */
[----:B------:R-:W-:Y:S05]  /*0b20*/  @P1 BRA `(.L_x_14) ;  /* 0x0000000000401947 */ /* 0x000fea0003800000 */
[----:B-1----:R-:W1:Y:S01]  /*0b30*/  S2UR UR5, SR_CgaCtaId ;  /* 0x00000000000579c3 */ /* 0x002e620000008800 */
        /* <DEDUP_REMOVED lines=8> */
[----:B-1----:R1:W1:Y:S01]  /*0bc0*/  SYNCS.EXCH.64 URZ, [UR5+0x14020], UR6 ;  /* 0x0140200605ff75b2 */ /* 0x0022620008000100 */
[----:B------:R1:W1:Y:S01]  /*0bd0*/  SYNCS.EXCH.64 URZ, [UR5+0x14038], UR6 ;  /* 0x0140380605ff75b2 */ /* 0x0002620008000100 */
[----:B------:R1:W1:Y:S01]  /*0be0*/  SYNCS.EXCH.64 URZ, [UR5+0x14028], UR6 ;  /* 0x0140280605ff75b2 */ /* 0x0002620008000100 */
[----:B------:R1:W1:Y:S01]  /*0bf0*/  SYNCS.EXCH.64 URZ, [UR5+0x14040], UR6 ;  /* 0x0140400605ff75b2 */ /* 0x0002620008000100 */
[----:B------:R1:W1:Y:S01]  /*0c00*/  SYNCS.EXCH.64 URZ, [UR5+0x14030], UR6 ;  /* 0x0140300605ff75b2 */ /* 0x0002620008000100 */
[----:B------:R1:W1:Y:S01]  /*0c10*/  SYNCS.EXCH.64 URZ, [UR5+0x14048], UR6 ;  /* 0x0140480605ff75b2 */ /* 0x0002620008000100 */
[----:B------:R-:W-:Y:S01]  /*0c20*/  NOP ;  /* 0x0000000000007918 */ /* 0x000fe20000000000 */
.L_x_14:
[----:B------:R-:W5:Y:S01]  /*0c30*/  SHFL.IDX PT, R2, R63, RZ, 0x1f ;  /* 0x00001fff3f027589 */ /* 0x000f6200000e0000 */
[----:B------:R-:W-:Y:S01]  /*0c40*/  NOP ;  /* 0x0000000000007918 */ /* 0x000fe20000000000 */
[----:B-----5:R-:W-:-:S13]  /*0c50*/  ISETP.NE.AND P1, PT, R2, RZ, PT ;  /* 0x000000ff0200720c */ /* 0x020fda0003f25270 */
[----:B------:R-:W-:Y:S05]  /*0c60*/  @P1 BRA `(.L_x_15) ;  /* 0x0000000000401947 */ /* 0x000fea0003800000 */
[----:B-1----:R-:W1:Y:S01]  /*0c70*/  S2UR UR6, SR_CgaCtaId ;  /* 0x00000000000679c3 */ /* 0x002e620000008800 */
[----:B------:R-:W-:Y:S01]  /*0c80*/  UMOV UR7, 0x400 ;  /* 0x0000040000077882 */ /* 0x000fe20000000000 */
[----:B------:R-:W-:Y:S01]  /*0c90*/  UMOV UR5, 0x1 ;  /* 0x0000000100057882 */ /* 0x000fe20000000000 */
[----:B------:R-:W-:Y:S01]  /*0ca0*/  UMOV UR4, 0x80 ;  /* 0x0000008000047882 */ /* 0x000fe20000000000 */
[----:B------:R-:W-:-:S04]  /*0cb0*/  UIADD3 UR8, UPT, UPT, -UR5, 0x100000, URZ ;  /* 0x0010000005087890 */ /* 0x000fc8000fffe1ff */
[----:B------:R-:W-:Y:S02]  /*0cc0*/  USHF.L.U32 UR9, UR8, 0xb, URZ ;  /* 0x0000000b08097899 */ /* 0x000fe400080006ff */
[----:B------:R-:W-:Y:S02]  /*0cd0*/  USHF.L.U32 UR8, UR8, 0x1, URZ ;  /* 0x0000000108087899 */ /* 0x000fe400080006ff */
[----:B------:R-:W-:-:S04]  /*0ce0*/  UIADD3 UR4, UPT, UPT, -UR4, 0x100000, URZ ;  /* 0x0010000004047890 */ /* 0x000fc8000fffe1ff */
[----:B------:R-:W-:Y:S02]  /*0cf0*/  USHF.L.U32 UR5, UR4, 0xb, URZ ;  /* 0x0000000b04057899 */ /* 0x000fe400080006ff */
[----:B------:R-:W-:Y:S01]  /*0d00*/  USHF.L.U32 UR4, UR4, 0x1, URZ ;  /* 0x0000000104047899 */ /* 0x000fe200080006ff */
[----:B------:R-:W-:Y:S01]  /*0d10*/  ELECT P1, URZ, PT ;  /* 0x0000000000ff782f */ /* 0x000fe20003820000 */
[----:B-1----:R-:W-:Y:S01]  /*0d20*/  ULEA UR6, UR6, UR7, 0x18 ;  /* 0x0000000706067291 */ /* 0x002fe2000f8ec0ff */
[----:B------:R-:W1:Y:S11]  /*0d30*/  FENCE.VIEW.ASYNC.S ;  /* 0x00000000000073c6 */ /* 0x000e760000000000 */
[----:B-1----:R1:W1:Y:S01]  /*0d40*/  SYNCS.EXCH.64 URZ, [UR6+0x14050], UR8 ;  /* 0x0140500806ff75b2 */ /* 0x0022620008000100 */
[----:B------:R1:W1:Y:S01]  /*0d50*/  SYNCS.EXCH.64 URZ, [UR6+0x14058], UR4 ;  /* 0x0140580406ff75b2 */ /* 0x0002620008000100 */
[----:B------:R-:W-:Y:S01]  /*0d60*/  NOP ;  /* 0x0000000000007918 */ /* 0x000fe20000000000 */
.L_x_15:
[----:B------:R-:W5:Y:S01]  /*0d70*/  SHFL.IDX PT, R2, R63, RZ, 0x1f ;  /* 0x00001fff3f027589 */ /* 0x000f6200000e0000 */
[----:B-1----:R-:W-:Y:S01]  /*0d80*/  UP2UR UR4, UPR, URZ, 0x1 ;  /* 0x00000001ff047883 */ /* 0x002fe20008000000 */
[----:B------:R-:W-:Y:S01]  /*0d90*/  ISETP.NE.AND P2, PT, R0, 0x2, PT ;  /* 0x000000020000780c */ /* 0x000fe20003f45270 */
[----:B------:R-:W-:Y:S01]  /*0da0*/  UISETP.NE.AND UP0, UPT, UR50, URZ, UPT ;  /* 0x000000ff3200728c */ /* 0x000fe2000bf05270 */
[----:B------:R-:W-:Y:S01]  /*0db0*/  NOP ;  /* 0x0000000000007918 */ /* 0x000fe20000000000 */
[----:B------:R-:W-:Y:S02]  /*0dc0*/  USEL UR41, URZ, 0x2, !UP4 ;  /* 0x00000002ff297887 */ /* 0x000fe4000e000000 */
[----:B------:R-:W-:Y:S02]  /*0dd0*/  USEL UR42, URZ, 0x2, !UP0 ;  /* 0x00000002ff2a7887 */ /* 0x000fe4000c000000 */
[----:B------:R-:W-:Y:S02]  /*0de0*/  UISETP.NE.AND UP0, UPT, UR4, URZ, UPT ;  /* 0x000000ff0400728c */ /* 0x000fe4000bf05270 */
[----:B------:R-:W-:-:S02]  /*0df0*/  USEL UR42, UR42, 0x1, !UP5 ;  /* 0x000000012a2a7887 */ /* 0x000fc4000e800000 */
[----:B------:R-:W-:Y:S01]  /*0e00*/  USEL UR41, UR41, 0x1, !UP5 ;  /* 0x0000000129297887 */ /* 0x000fe2000e800000 */
[----:B-----5:R-:W-:-:S13]  /*0e10*/  ISETP.NE.AND P1, PT, R2, RZ, PT ;  /* 0x000000ff0200720c */ /* 0x020fda0003f25270 */
[----:B------:R-:W-:Y:S05]  /*0e20*/  @P1 BRA `(.L_x_16) ;  /* 0x0000000000401947 */ /* 0x000fea0003800000 */
[----:B------:R-:W1:Y:S01]  /*0e30*/  S2UR UR6, SR_CgaCtaId ;  /* 0x00000000000679c3 */ /* 0x000e620000008800 */
        /* <DEDUP_REMOVED lines=15> */
.L_x_16:
[----:B------:R-:W-:Y:S01]  /*0f30*/  NOP ;  /* 0x0000000000007918 */ /* 0x000fe20000000000 */
[----:B------:R-:W-:Y:S05]  /*0f40*/  @!P2 BRA `(.L_x_17) ;  /* 0x000000000024a947 */ /* 0x000fea0003800000 */
[----:B------:R-:W-:Y:S01]  /*0f50*/  ISETP.NE.AND P1, PT, R0, RZ, PT ;  /* 0x000000ff0000720c */ /* 0x000fe20003f25270 */
[----:B-1----:R-:W-:Y:S02]  /*0f60*/  UP2UR UR4, UPR, URZ, 0x1 ;  /* 0x00000001ff047883 */ /* 0x002fe40008000000 */
[----:B------:R-:W-:Y:S01]  /*0f70*/  UPLOP3.LUT UP0, UPT, UPT, UPT, UPT, 0x80, 0x8 ;  /* 0x000000000008789c */ /* 0x000fe20003f0f070 */
[----:B------:R-:W-:-:S03]  /*0f80*/  UMOV UR7, URZ ;  /* 0x000000ff00077c82 */ /* 0x000fc60008000000 */
[----:B------:R-:W-:Y:S02]  /*0f90*/  UP2UR UR37, UPR, URZ, 0x1 ;  /* 0x00000001ff257883 */ /* 0x000fe40008000000 */
[----:B------:R-:W-:-:S04]  /*0fa0*/  UISETP.NE.AND UP0, UPT, UR4, URZ, UPT ;  /* 0x000000ff0400728c */ /* 0x000fc8000bf05270 */
[----:B------:R-:W-:Y:S07]  /*0fb0*/  @P1 BRA `(.L_x_18) ;  /* 0x00000000001c1947 */ /* 0x000fee0003800000 */
[----:B------:R-:W-:Y:S01]  /*0fc0*/  UMOV UR7, 0x1 ;  /* 0x0000000100077882 */ /* 0x000fe20000000000 */
[----:B------:R-:W-:Y:S05]  /*0fd0*/  BRA `(.L_x_18) ;  /* 0x0000000000147947 */ /* 0x000fea0003800000 */
.L_x_17:
[----:B-1----:R-:W-:Y:S02]  /*0fe0*/  UP2UR UR4, UPR, URZ, 0x1 ;  /* 0x00000001ff047883 */ /* 0x002fe40008000000 */
[----:B------:R-:W-:Y:S01]  /*0ff0*/  UPLOP3.LUT UP0, UPT, UPT, UPT, UPT, 0x40, 0x4 ;  /* 0x000000000004789c */ /* 0x000fe20003f0e870 */
[----:B------:R-:W-:-:S03]  /*1000*/  UMOV UR7, 0x2 ;  /* 0x0000000200077882 */ /* 0x000fc60000000000 */
[----:B------:R-:W-:Y:S02]  /*1010*/  UP2UR UR37, UPR, URZ, 0x1 ;  /* 0x00000001ff257883 */ /* 0x000fe40008000000 */
[----:B------:R-:W-:Y:S02]  /*1020*/  UISETP.NE.AND UP0, UPT, UR4, URZ, UPT ;  /* 0x000000ff0400728c */ /* 0x000fe4000bf05270 */
.L_x_18:
[----:B------:R-:W1:Y:S02]  /*1030*/  SHFL.IDX PT, R2, R63, RZ, 0x1f ;  /* 0x00001fff3f027589 */ /* 0x000e6400000e0000 */
[----:B-1----:R-:W-:-:S13]  /*1040*/  ISETP.NE.AND P1, PT, R2, RZ, PT ;  /* 0x000000ff0200720c */ /* 0x002fda0003f25270 */
[----:B------:R-:W-:Y:S05]  /*1050*/  @P1 BRA `(.L_x_19) ;  /* 0x0000000000301947 */ /* 0x000fea0003800000 */
[----:B------:R-:W1:Y:S01]  /*1060*/  S2UR UR5, SR_CgaCtaId ;  /* 0x00000000000579c3 */ /* 0x000e620000008800 */
[----:B------:R-:W-:Y:S01]  /*1070*/  UMOV UR6, 0x400 ;  /* 0x0000040000067882 */ /* 0x000fe20000000000 */
[----:B------:R-:W-:Y:S01]  /*1080*/  UMOV UR4, 0x80 ;  /* 0x0000008000047882 */ /* 0x000fe20000000000 */
[----:B------:R-:W-:Y:S01]  /*1090*/  ELECT P1, URZ, PT ;  /* 0x0000000000ff782f */ /* 0x000fe20003820000 */
[----:B------:R-:W-:-:S04]  /*10a0*/  UIADD3 UR8, UPT, UPT, -UR4, 0x100000, URZ ;  /* 0x0010000004087890 */ /* 0x000fc8000fffe1ff */
[----:B------:R-:W-:Y:S02]  /*10b0*/  USHF.L.U32 UR9, UR8, 0xb, URZ ;  /* 0x0000000b08097899 */ /* 0x000fe400080006ff */
[----:B------:R-:W-:Y:S02]  /*10c0*/  USHF.L.U32 UR8, UR8, 0x1, URZ ;  /* 0x0000000108087899 */ /* 0x000fe400080006ff */
[----:B-1----:R-:W-:Y:S01]  /*10d0*/  ULEA UR5, UR5, UR6, 0x18 ;  /* 0x0000000605057291 */ /* 0x002fe2000f8ec0ff */
[----:B------:R-:W1:Y:S11]  /*10e0*/  FENCE.VIEW.ASYNC.S ;  /* 0x00000000000073c6 */ /* 0x000e760000000000 */
[----:B-1----:R1:W1:Y:S01]  /*10f0*/  SYNCS.EXCH.64 URZ, [UR5+0x14070], UR8 ;  /* 0x0140700805ff75b2 */ /* 0x0022620008000100 */
[----:B------:R1:W1:Y:S01]  /*1100*/  SYNCS.EXCH.64 URZ, [UR5+0x14078], UR8 ;  /* 0x0140780805ff75b2 */ /* 0x0002620008000100 */
[----:B------:R-:W-:Y:S01]  /*1110*/  NOP ;  /* 0x0000000000007918 */ /* 0x000fe20000000000 */
.L_x_19:
[----:B------:R-:W-:Y:S01]  /*1120*/  NOP ;  /* 0x0000000000007918 */ /* 0x000fe20000000000 */
[----:B------:R-:W-:Y:S05]  /*1130*/  @!P2 BRA `(.L_x_20) ;  /* 0x000000000024a947 */ /* 0x000fea0003800000 */
[----:B------:R-:W-:Y:S01]  /*1140*/  ISETP.NE.AND P1, PT, R0, 0x1, PT ;  /* 0x000000010000780c */ /* 0x000fe20003f25270 */
[----:B------:R-:W-:Y:S02]  /*1150*/  UP2UR UR4, UPR, URZ, 0x1 ;  /* 0x00000001ff047883 */ /* 0x000fe40008000000 */
[----:B------:R-:W-:Y:S01]  /*1160*/  UPLOP3.LUT UP0, UPT, UPT, UPT, UPT, 0x80, 0x8 ;  /* 0x000000000008789c */ /* 0x000fe20003f0f070 */
[----:B------:R-:W-:-:S03]  /*1170*/  UMOV UR6, URZ ;  /* 0x000000ff00067c82 */ /* 0x000fc60008000000 */
[----:B------:R-:W-:Y:S02]  /*1180*/  UP2UR UR36, UPR, URZ, 0x1 ;  /* 0x00000001ff247883 */ /* 0x000fe40008000000 */
[----:B------:R-:W-:-:S04]  /*1190*/  UISETP.NE.AND UP0, UPT, UR4, URZ, UPT ;  /* 0x000000ff0400728c */ /* 0x000fc8000bf05270 */
[----:B------:R-:W-:Y:S07]  /*11a0*/  @P1 BRA `(.L_x_21) ;  /* 0x00000000001c1947 */ /* 0x000fee0003800000 */
[----:B------:R-:W-:Y:S01]  /*11b0*/  UMOV UR6, 0x1 ;  /* 0x0000000100067882 */ /* 0x000fe20000000000 */
[----:B------:R-:W-:Y:S05]  /*11c0*/  BRA `(.L_x_21) ;  /* 0x0000000000147947 */ /* 0x000fea0003800000 */
.L_x_20:
[----:B------:R-:W-:Y:S02]  /*11d0*/  UP2UR UR4, UPR, URZ, 0x1 ;  /* 0x00000001ff047883 */ /* 0x000fe40008000000 */
[----:B------:R-:W-:Y:S01]  /*11e0*/  UPLOP3.LUT UP0, UPT, UPT, UPT, UPT, 0x40, 0x4 ;  /* 0x000000000004789c */ /* 0x000fe20003f0e870 */
[----:B------:R-:W-:-:S03]  /*11f0*/  UMOV UR6, 0x2 ;  /* 0x0000000200067882 */ /* 0x000fc60000000000 */
[----:B------:R-:W-:Y:S02]  /*1200*/  UP2UR UR36, UPR, URZ, 0x1 ;  /* 0x00000001ff247883 */ /* 0x000fe40008000000 */
[----:B------:R-:W-:Y:S02]  /*1210*/  UISETP.NE.AND UP0, UPT, UR4, URZ, UPT ;  /* 0x000000ff0400728c */ /* 0x000fe4000bf05270 */
.L_x_21:
        /* <DEDUP_REMOVED lines=14> */
[----:B------:R-:W-:Y:S01]  /*1300*/  NOP ;  /* 0x0000000000007918 */ /* 0x000fe20000000000 */
.L_x_22:
        /* <DEDUP_REMOVED lines=19> */
[----:B------:R1:W1:Y:S01]  /*1440*/  SYNCS.EXCH.64 URZ, [UR8+0x14098], UR10 ;  /* 0x0140980a08ff75b2 */ /* 0x0002620008000100 */
[----:B------:R1:W1:Y:S01]  /*1450*/  SYNCS.EXCH.64 URZ, [UR8+0x140a8], UR4 ;  /* 0x0140a80408ff75b2 */ /* 0x0002620008000100 */
[----:B------:R-:W-:Y:S01]  /*1460*/  NOP ;  /* 0x0000000000007918 */ /* 0x000fe20000000000 */
.L_x_23:
        /* <DEDUP_REMOVED lines=22> */
.L_x_24:
[----:B------:R-:W5:Y:S01]  /*15d0*/  SHFL.IDX PT, R2, R63, RZ, 0x1f ;  /* 0x00001fff3f027589 */ /* 0x000f6200000e0000 */
[----:B------:R-:W-:Y:S01]  /*15e0*/  NOP ;  /* 0x0000000000007918 */ /* 0x000fe20000000000 */
        /* <DEDUP_REMOVED lines=14> */
.L_x_25:
[----:B------:R-:W-:Y:S01]  /*16d0*/  ISETP.GT.AND P1, PT, R0, 0x3, PT ;  /* 0x000000030000780c */ /* 0x000fe20003f24270 */
[----:B------:R-:W-:Y:S01]  /*16e0*/  NOP ;  /* 0x0000000000007918 */ /* 0x000fe20000000000 */
[----:B------:R-:W-:Y:S01]  /*16f0*/  USEL UR49, URZ, 0x1, UP4 ;  /* 0x00000001ff317887 */ /* 0x000fe2000a000000 */
[----:B-1234-:R-:W-:Y:S10]  /*1700*/  BAR.SYNC.DEFER_BLOCKING 0x0 ;  /* 0x0000000000007b1d */ /* 0x01eff40000010000 */
[----:B------:R-:W-:Y:S05]  /*1710*/  @P1 BRA `(.L_x_26) ;  /* 0x0000010400381947 */ /* 0x000fea0003800000 */
[----:B------:R-:W-:-:S13]  /*1720*/  ISETP.GE.U32.AND P0, PT, R0, 0x2, PT ;  /* 0x000000020000780c */ /* 0x000fda0003f06070 */
[----:B------:R-:W-:Y:S05]  /*1730*/  @!P0 BRA `(.L_x_27) ;  /* 0x000000b800508947 */ /* 0x000fea0003800000 */
[----:B------:R-:W-:Y:S05]  /*1740*/  @!P2 BRA `(.L_x_28) ;  /* 0x000000280060a947 */ /* 0x000fea0003800000 */
[----:B------:R-:W-:-:S08]  /*1750*/  NOP ;  /* 0x0000000000007918 */ /* 0x000fd00000000000 */
[----:B------:R-:W1:-:S00]  /*1760*/  USETMAXREG.DEALLOC.CTAPOOL 0x20 ;  /* 0x00000020000079c8 */ /* 0x000e4000080e0500 */
[----:B------:R-:W2:Y:S08]  /*1770*/  S2UR UR4, SR_CTAID.X ;  /* 0x00000000000479c3 */ /* 0x000eb00000002500 */
[----:B-1----:R-:W1:Y:S01]  /*1780*/  LDC R0, c[0x0][0x380] ;  /* 0x0000e000ff007b82 */ /* 0x002e620000000800 */
[----:B--2---:R-:W-:-:S06]  /*1790*/  USHF.L.U32 UR4, UR4, 0x8, URZ ;  /* 0x0000000804047899 */ /* 0x004fcc00080006ff */
[----:B-1----:R-:W-:-:S13]  /*17a0*/  ISETP.LE.U32.AND P0, PT, R0, UR4, PT ;  /* 0x0000000400007c0c */ /* 0x002fda000bf03070 */
[----:B------:R-:W-:Y:S05]  /*17b0*/  @P0 EXIT ;  /* 0x000000000000094d */ /* 0x000fea0003800000 */
[----:B------:R-:W1:Y:S01]  /*17c0*/  S2UR UR4, SR_CgaCtaId ;  /* 0x00000000000479c3 */ /* 0x000e620000008800 */
[----:B------:R-:W-:Y:S01]  /*17d0*/  UMOV UR6, 0x40 ;  /* 0x0000004000067882 */ /* 0x000fe20000000000 */
[----:B------:R-:W-:Y:S01]  /*17e0*/  NOP ;  /* 0x0000000000007918 */ /* 0x000fe20000000000 */
[----:B------:R-:W-:Y:S01]  /*17f0*/  UMOV UR5, 0x400 ;  /* 0x0000040000057882 */ /* 0x000fe20000000000 */
[----:B-1----:R-:W-:Y:S02]  /*1800*/  ULEA UR6, UR4, UR6, 0x18 ;  /* 0x0000000604067291 */ /* 0x002fe4000f8ec0ff */
[----:B------:R-:W-:-:S07]  /*1810*/  ULEA UR4, UR4, UR5, 0x18 ;  /* 0x0000000504047291 */ /* 0x000fce000f8ec0ff */
[----:B------:R-:W1:Y:S02]  /*1820*/  LDS.U8 R0, [UR6+0x1c] ;  /* 0x00001c06ff007984 */ /* 0x000e640008000000 */
[----:B-1----:R-:W-:-:S13]  /*1830*/  ISETP.NE.AND P0, PT, R0, RZ, PT ;  /* 0x000000ff0000720c */ /* 0x002fda0003f05270 */
[----:B------:R-:W-:Y:S05]  /*1840*/  @P0 BRA `(.L_x_29) ;  /* 0x0000000000580947 */ /* 0x000fea0003800000 */
[----:B------:R-:W-:-:S13]  /*1850*/  ELECT P0, URZ, PT ;  /* 0x0000000000ff782f */ /* 0x000fda0003800000 */
[----:B------:R-:W-:Y:S05]  /*1860*/  @!P0 BRA `(.L_x_30) ;  /* 0x0000000000608947 */ /* 0x000fea0003800000 */
[----:B------:R-:W-:Y:S01]  /*1870*/  UMOV UR5, 0x10 ;  /* 0x0000001000057882 */ /* 0x000fe20000000000 */
[----:B------:R-:W-:Y:S01]  /*1880*/  HFMA2 R2, -RZ, RZ, 0, 5.9604644775390625e-08 ;  /* 0x00000001ff027431 */ /* 0x000fe200000001ff */
[----:B------:R-:W-:-:S03]  /*1890*/  MOV R3, 0xffff ;  /* 0x0000ffff00037802 */ /* 0x000fc60000000f00 */
[----:B------:R-:W-:Y:S04]  /*18a0*/  DEPBAR.LE SB1, 0x36 ;  /* 0x00009d800000791a */ /* 0x000fe80000000000 */
[----:B------:R-:W1:Y:S02]  /*18b0*/  UTCATOMSWS.FIND_AND_SET.ALIGN UP0, UR5, UR5 ;  /* 0x00000005000575e3 */ /* 0x000e640008000800 */
[----:B-1----:R-:W-:Y:S01]  /*18c0*/  MOV R0, UR5 ;  /* 0x0000000500007c02 */ /* 0x002fe20008000f00 */
[----:B------:R-:W-:Y:S06]  /*18d0*/  BRA.U UP0, `(.L_x_31) ;  /* 0x0000000100187547 */ /* 0x000fec000b800000 */
.L_x_32:
[----:B------:R-:W-:Y:S05]  /*18e0*/  NANOSLEEP 0x64 ;  /* 0x000000640000795d */ /* 0x000fea0003800000 */
[----:B------:R-:W-:-:S05]  /*18f0*/  UMOV UR5, 0x10 ;  /* 0x0000001000057882 */ /* 0x000fca0000000000 */
[----:B------:R-:W-:Y:S04]  /*1900*/  DEPBAR.LE SB1, 0x36 ;  /* 0x00009d800000791a */ /* 0x000fe80000000000 */
[----:B------:R-:W1:Y:S02]  /*1910*/  UTCATOMSWS.FIND_AND_SET.ALIGN UP0, UR5, UR5 ;  /* 0x00000005000575e3 */ /* 0x000e640008000800 */
[----:B-1----:R-:W-:Y:S01]  /*1920*/  MOV R0, UR5 ;  /* 0x0000000500007c02 */ /* 0x002fe20008000f00 */
[----:B------:R-:W-:Y:S05]  /*1930*/  BRA.U !UP0, `(.L_x_32) ;  /* 0xfffffffd08e87547 */ /* 0x000fea000b83ffff */
.L_x_31:
[-C--:B------:R-:W-:Y:S02]  /*1940*/  SHF.L.U32 R3, R3, R0.reuse, RZ ;  /* 0x0000000003037219 */ /* 0x080fe400000006ff */
[----:B------:R-:W-:Y:S01]  /*1950*/  SHF.L.U32 R2, R2, R0, RZ ;  /* 0x0000000002027219 */ /* 0x000fe200000006ff */
[----:B------:R-:W-:Y:S02]  /*1960*/  IMAD.SHL.U32 R0, R0, 0x20, RZ ;  /* 0x0000002000007824 */ /* 0x000fe400078e00ff */
[----:B------:R1:W-:Y:S04]  /*1970*/  ATOMS.OR RZ, [UR6+0x14], R3 ;  /* 0x00001403ffff798c */ /* 0x0003e8000b000006 */
[----:B------:R1:W-:Y:S04]  /*1980*/  ATOMS.OR RZ, [UR6+0x18], R2 ;  /* 0x00001802ffff798c */ /* 0x0003e8000b000006 */
[----:B------:R1:W-:Y:S01]  /*1990*/  STS [UR4+0x140e0], R0 ;  /* 0x0140e000ff007988 */ /* 0x0003e20008000804 */
[----:B------:R-:W-:Y:S05]  /*19a0*/  BRA `(.L_x_30) ;  /* 0x0000000000107947 */ /* 0x000fea0003800000 */
.L_x_29:
[----:B------:R-:W-:Y:S02]  /*19b0*/  MOV R0, 0xffffffff ;  /* 0xffffffff00007802 */ /* 0x000fe40000000f00 */
[----:B------:R-:W-:-:S03]  /*19c0*/  MOV R2, 0x19f0 ;  /* 0x000019f000027802 */ /* 0x000fc60000000f00 */
[----:B------:R1:W-:Y:S04]  /*19d0*/  STS [UR4+0x140e0], R0 ;  /* 0x0140e000ff007988 */ /* 0x0003e80008000804 */
[----:B-1----:R-:W-:Y:S05]  /*19e0*/  CALL.REL.NOINC `($__internal_1_$__cuda_sm10x_tcgen05_guardrail_trap_phase_invalid_during_alloc) ;  /* 0x0000013800f87944 */ /* 0x002fea0003c00000 */
.L_x_30:
[----:B------:R-:W-:Y:S05]  /*19f0*/  WARPSYNC.ALL ;  /* 0x0000000000007948 */ /* 0x000fea0003800000 */
[----:B------:R-:W2:Y:S02]  /*1a00*/  LDCU UR8, c[0x0][0x384] ;  /* 0x00007080ff0877ac */ /* 0x000ea40008000800 */
[----:B--2---:R-:W-:Y:S01]  /*1a10*/  ISETP.NE.AND P0, PT, RZ, UR8, PT ;  /* 0x00000008ff007c0c */ /* 0x004fe2000bf05270 */
[----:B------:R-:W-:-:S12]  /*1a20*/  NOP ;  /* 0x0000000000007918 */ /* 0x000fd80000000000 */
[----:B------:R-:W-:Y:S05]  /*1a30*/  @!P0 EXIT ;  /* 0x000000000000894d */ /* 0x000fea0003800000 */
[----:B------:R-:W-:Y:S01]  /*1a40*/  UIADD3 UR5, UPT, UPT, UR4, 0x8000, URZ ;  /* 0x0000800004057890 */ /* 0x000fe2000fffe0ff */
[----:B------:R-:W-:Y:S01]  /*1a50*/  BSSY.RECONVERGENT B0, `(.L_x_33) ;  /* 0x000000b000007945 */ /* 0x000fe20003800200 */
[----:B------:R-:W-:Y:S02]  /*1a60*/  USHF.R.U32.HI UR28, URZ, 0x4, UR4 ;  /* 0x00000004ff1c7899 */ /* 0x000fe40008011604 */
[----:B------:R-:W-:Y:S02]  /*1a70*/  USHF.R.U32.HI UR5, URZ, 0x4, UR5 ;  /* 0x00000004ff057899 */ /* 0x000fe40008011605 */
[----:B------:R-:W-:Y:S02]  /*1a80*/  ULOP3.LUT UR28, UR28, 0x3fff, URZ, 0xc0, !UPT ;  /* 0x00003fff1c1c7892 */ /* 0x000fe4000f8ec0ff */
[----:B------:R-:W-:Y:S02]  /*1a90*/  ULOP3.LUT UR5, UR5, 0x3fff, URZ, 0xc0, !UPT ;  /* 0x00003fff05057892 */ /* 0x000fe4000f8ec0ff */
[----:B------:R-:W-:-:S02]  /*1aa0*/  ULOP3.LUT UR28, UR28, 0x10000, URZ, 0xfc, !UPT ;  /* 0x000100001c1c7892 */ /* 0x000fc4000f8efcff */
[----:B------:R-:W-:Y:S01]  /*1ab0*/  ULOP3.LUT UR6, UR5, 0x10000, URZ, 0xfc, !UPT ;  /* 0x0001000005067892 */ /* 0x000fe2000f8efcff */
[----:B------:R-:W-:Y:S01]  /*1ac0*/  UMOV UR29, 0x40004040 ;  /* 0x40004040001d7882 */ /* 0x000fe20000000000 */
[----:B------:R-:W-:Y:S01]  /*1ad0*/  UMOV UR7, 0x40004040 ;  /* 0x4000404000077882 */ /* 0x000fe20000000000 */
[----:B------:R-:W-:Y:S06]  /*1ae0*/  @!P4 BRA `(.L_x_34) ;  /* 0x000000000004c947 */ /* 0x000fec0003800000 */
[----:B------:R-:W-:Y:S05]  /*1af0*/  BPT.TRAP 0x1 ;  /* 0x000000040000795c */ /* 0x000fea0000300000 */
.L_x_34:
[----:B------:R-:W-:Y:S05]  /*1b00*/  BSYNC.RECONVERGENT B0 ;  /* 0x0000000000007941 */ /* 0x000fea0003800200 */
.L_x_33:
[----:B-1----:R-:W-:-:S04]  /*1b10*/  SHF.L.U32 R3, RZ, 0x1f, RZ ;  /* 0x0000001fff037819 */ /* 0x002fc800000006ff */
[----:B------:R-:W1:Y:S02]  /*1b20*/  SYNCS.PHASECHK.TRANS64.TRYWAIT P0, [UR4+0x14000], R3 ;  /* 0x01400003ff0075a7 */ /* 0x000e640008001104 */
[----:B-1----:R-:W-:Y:S05]  /*1b30*/  @!P0 BRA `(.L_x_35) ;  /* 0x0000012400d88947 */ /* 0x002fea0003800000 */
.L_x_348:
[----:B------:R-:W-:Y:S05]  /*1b40*/  BRA.U !UP1, `(.L_x_36) ;  /* 0x0000000109047547 */ /* 0x000fea000b800000 */
[----:B------:R-:W-:Y:S05]  /*1b50*/  BPT.TRAP 0x1 ;  /* 0x000000040000795c */ /* 0x000fea0000300000 */
.L_x_36:
[----:B------:R-:W2:Y:S01]  /*1b60*/  SYNCS.PHASECHK.TRANS64.TRYWAIT P0, [UR4+0x14020], R3 ;  /* 0x01402003ff0075a7 */ /* 0x000ea20008001104 */
[----:B------:R-:W-:Y:S01]  /*1b70*/  ULOP3.LUT UR42, UR42, 0x1, URZ, 0xc0, !UPT ;  /* 0x000000012a2a7892 */ /* 0x000fe2000f8ec0ff */
[----:B--2---:R-:W-:Y:S11]  /*1b80*/  @!P0 BRA `(.L_x_37) ;  /* 0x0000012400dc8947 */ /* 0x004ff60003800000 */
.L_x_350:
[----:B------:R-:W-:-:S09]  /*1b90*/  UISETP.NE.U32.AND UP0, UPT, UR42, 0x1, UPT ;  /* 0x000000012a00788c */ /* 0x000fd2000bf05070 */
[----:B------:R-:W-:Y:S05]  /*1ba0*/  BRA.U !UP0, `(.L_x_38) ;  /* 0x0000000108047547 */ /* 0x000fea000b800000 */
[----:B------:R-:W-:Y:S05]  /*1bb0*/  BPT.TRAP 0x1 ;  /* 0x000000040000795c */ /* 0x000fea0000300000 */
.L_x_38:
[----:B------:R-:W-:Y:S01]  /*1bc0*/  IMAD.MOV.U32 R2, RZ, RZ, 0x1 ;  /* 0x00000001ff027424 */ /* 0x000fe200078e00ff */
[----:B------:R-:W-:Y:S01]  /*1bd0*/  UIADD3 UR10, UPT, UPT, UR6, 0x2, URZ ;  /* 0x00000002060a7890 */ /* 0x000fe2000fffe0ff */
[----:B------:R-:W-:-:S03]  /*1be0*/  CS2R R4, SRZ ;  /* 0x0000000000047805 */ /* 0x000fc6000001ff00 */
[----:B------:R-:W-:-:S04]  /*1bf0*/  SHF.L.U32 R2, R2, 0x1f, RZ ;  /* 0x0000001f02027819 */ /* 0x000fc800000006ff */
[----:B------:R-:W2:Y:S02]  /*1c00*/  SYNCS.PHASECHK.TRANS64.TRYWAIT P0, [UR4+0x14058], R2 ;  /* 0x01405802ff0075a7 */ /* 0x000ea40008001104 */
[----:B--2---:R-:W-:Y:S05]  /*1c10*/  @!P0 BRA `(.L_x_39) ;  /* 0x0000012400d08947 */ /* 0x004fea0003800000 */
.L_x_352:
[----:B------:R-:W-:Y:S01]  /*1c20*/  R2UR UR13, R4 ;  /* 0x00000000040d72ca */ /* 0x000fe200000e0000 */
[----:B------:R-:W-:Y:S01]  /*1c30*/  IMAD.MOV.U32 R4, RZ, RZ, RZ ;  /* 0x000000ffff047224 */ /* 0x000fe200078e00ff */
[----:B------:R-:W-:Y:S01]  /*1c40*/  R2UR UR12, R5 ;  /* 0x00000000050c72ca */ /* 0x000fe200000e0000 */
[----:B-1----:R-:W-:Y:S01]  /*1c50*/  IMAD.MOV.U32 R0, RZ, RZ, RZ ;  /* 0x000000ffff007224 */ /* 0x002fe200078e00ff */
[----:B------:R-:W-:Y:S02]  /*1c60*/  UIADD3 UR32, UPT, UPT, UR28, 0x2, URZ ;  /* 0x000000021c207890 */ /* 0x000fe4000fffe0ff */
[----:B------:R-:W-:Y:S01]  /*1c70*/  R2UR UR11, R4 ;  /* 0x00000000040b72ca */ /* 0x000fe200000e0000 */
[----:B------:R-:W-:Y:S01]  /*1c80*/  UIADD3 UR26, UPT, UPT, UR6, 0x4, URZ ;  /* 0x00000004061a7890 */ /* 0x000fe2000fffe0ff */
[----:B------:R-:W-:Y:S01]  /*1c90*/  R2UR UR9, R0 ;  /* 0x00000000000972ca */ /* 0x000fe200000e0000 */
[----:B------:R-:W-:Y:S02]  /*1ca0*/  UIADD3 UR30, UPT, UPT, UR28, 0x4, URZ ;  /* 0x000000041c1e7890 */ /* 0x000fe4000fffe0ff */
[----:B------:R-:W-:-:S02]  /*1cb0*/  UIADD3 UR14, UPT, UPT, UR6, 0x6, URZ ;  /* 0x00000006060e7890 */ /* 0x000fc4000fffe0ff */
[----:B------:R-:W-:Y:S01]  /*1cc0*/  UIADD3 UR24, UPT, UPT, UR28, 0x6, URZ ;  /* 0x000000061c187890 */ /* 0x000fe2000fffe0ff */
[----:B------:R-:W-:Y:S01]  /*1cd0*/  UMOV UR22, 0x0 ;  /* 0x0000000000167882 */ /* 0x000fe20000000000 */
[----:B------:R-:W-:Y:S01]  /*1ce0*/  UMOV UR23, 0x8200010 ;  /* 0x0820001000177882 */ /* 0x000fe20000000000 */
[----:B------:R-:W-:Y:S01]  /*1cf0*/  UMOV UR20, 0x0 ;  /* 0x0000000000147882 */ /* 0x000fe20000000000 */
[----:B------:R-:W-:Y:S01]  /*1d00*/  UMOV UR21, 0x8200010 ;  /* 0x0820001000157882 */ /* 0x000fe20000000000 */
[----:B------:R-:W-:Y:S01]  /*1d10*/  UMOV UR34, UR10 ;  /* 0x0000000a00227c82 */ /* 0x000fe20008000000 */
[----:B------:R-:W-:Y:S01]  /*1d20*/  UMOV UR35, 0x40004040 ;  /* 0x4000404000237882 */ /* 0x000fe20000000000 */
[----:B------:R-:W-:Y:S01]  /*1d30*/  UMOV UR33, 0x40004040 ;  /* 0x4000404000217882 */ /* 0x000fe20000000000 */
[----:B------:R-:W-:Y:S01]  /*1d40*/  UMOV UR27, 0x40004040 ;  /* 0x40004040001b7882 */ /* 0x000fe20000000000 */
[----:B------:R-:W-:Y:S01]  /*1d50*/  UMOV UR18, 0x0 ;  /* 0x0000000000127882 */ /* 0x000fe20000000000 */
[----:B------:R-:W-:Y:S01]  /*1d60*/  UMOV UR19, 0x8200010 ;  /* 0x0820001000137882 */ /* 0x000fe20000000000 */
[----:B------:R-:W-:Y:S01]  /*1d70*/  UMOV UR31, 0x40004040 ;  /* 0x40004040001f7882 */ /* 0x000fe20000000000 */
[----:B------:R1:W-:Y:S01]  /*1d80*/  UTCHMMA gdesc[UR28], gdesc[UR6], tmem[UR13], tmem[UR22], idesc[UR23], !UPT ;  /* 0x00ff16061c0075ea */ /* 0x0003e2000f80000d */
[----:B------:R-:W-:Y:S01]  /*1d90*/  UMOV UR15, 0x40004040 ;  /* 0x40004040000f7882 */ /* 0x000fe20000000000 */
[----:B------:R-:W-:Y:S01]  /*1da0*/  UMOV UR16, 0x0 ;  /* 0x0000000000107882 */ /* 0x000fe20000000000 */
[----:B------:R-:W-:Y:S01]  /*1db0*/  UMOV UR17, 0x8200010 ;  /* 0x0820001000117882 */ /* 0x000fe20000000000 */
[----:B------:R-:W-:Y:S01]  /*1dc0*/  UMOV UR25, 0x40004040 ;  /* 0x4000404000197882 */ /* 0x000fe20000000000 */
[----:B------:R1:W-:Y:S01]  /*1dd0*/  UTCHMMA gdesc[UR32], gdesc[UR34], tmem[UR12], tmem[UR20], idesc[UR21], UPT ;  /* 0x00ff1422200075ea */ /* 0x0003e2000b80000c */
[----:B------:R1:W-:Y:S01]  /*1de0*/  UTCHMMA gdesc[UR30], gdesc[UR26], tmem[UR11], tmem[UR18], idesc[UR19], UPT ;  /* 0x00ff121a1e0075ea */ /* 0x0003e2000b80000b */
[----:B------:R1:W-:Y:S01]  /*1df0*/  UTCHMMA gdesc[UR24], gdesc[UR14], tmem[UR9], tmem[UR16], idesc[UR17], UPT ;  /* 0x00ff100e180075ea */ /* 0x0003e2000b800009 */
[----:B------:R-:W-:-:S09]  /*1e00*/  UISETP.NE.AND UP4, UPT, UR42, URZ, UPT ;  /* 0x000000ff2a00728c */ /* 0x000fd2000bf85270 */
[----:B------:R-:W-:Y:S05]  /*1e10*/  BRA.U UP4, `(.L_x_40) ;  /* 0x0000000104047547 */ /* 0x000fea000b800000 */
[----:B-1----:R-:W-:Y:S05]  /*1e20*/  BPT.TRAP 0x1 ;  /* 0x000000040000795c */ /* 0x002fea0000300000 */
.L_x_40:
[----:B-1----:R-:W-:Y:S01]  /*1e30*/  UIADD3 UR9, UPT, UPT, UR4, 0x14050, URZ ;  /* 0x0001405004097890 */ /* 0x002fe2000fffe0ff */
[----:B------:R-:W-:Y:S08]  /*1e40*/  BSSY.RECONVERGENT B0, `(.L_x_41) ;  /* 0x0000004000007945 */ /* 0x000ff00003800200 */
[----:B------:R1:W-:Y:S01]  /*1e50*/  UTCBAR [UR9], URZ ;  /* 0x000000ff090073e9 */ /* 0x0003e200080000ff */
[----:B------:R-:W-:Y:S05]  /*1e60*/  @!P4 BRA `(.L_x_42) ;  /* 0x000000000004c947 */ /* 0x000fea0003800000 */
[----:B-1----:R-:W-:Y:S05]  /*1e70*/  BPT.TRAP 0x1 ;  /* 0x000000040000795c */ /* 0x002fea0000300000 */
.L_x_42:
[----:B-1----:R-:W-:Y:S05]  /*1e80*/  BSYNC.RECONVERGENT B0 ;  /* 0x0000000000007941 */ /* 0x002fea0003800200 */
.L_x_41:
[----:B------:R-:W1:Y:S01]  /*1e90*/  SYNCS.PHASECHK.TRANS64.TRYWAIT P0, [UR4+0x14008], R3 ;  /* 0x01400803ff0075a7 */ /* 0x000e620008001104 */
[----:B------:R-:W-:Y:S01]  /*1ea0*/  ULOP3.LUT UR41, UR41, 0x1, URZ, 0xc0, !UPT ;  /* 0x0000000129297892 */ /* 0x000fe2000f8ec0ff */
[----:B-1----:R-:W-:Y:S11]  /*1eb0*/  @!P0 BRA `(.L_x_43) ;  /* 0x0000012400408947 */ /* 0x002ff60003800000 */
.L_x_354:
[----:B------:R-:W-:-:S09]  /*1ec0*/  UISETP.NE.U32.AND UP0, UPT, UR41, 0x1, UPT ;  /* 0x000000012900788c */ /* 0x000fd2000bf05070 */
[----:B------:R-:W-:Y:S05]  /*1ed0*/  BRA.U !UP0, `(.L_x_44) ;  /* 0x0000000108047547 */ /* 0x000fea000b800000 */
[----:B------:R-:W-:Y:S05]  /*1ee0*/  BPT.TRAP 0x1 ;  /* 0x000000040000795c */ /* 0x000fea0000300000 */
.L_x_44:
[----:B------:R-:W2:Y:S01]  /*1ef0*/  SYNCS.PHASECHK.TRANS64.TRYWAIT P0, [UR4+0x14068], R2 ;  /* 0x01406802ff0075a7 */ /* 0x000ea20008001104 */
[----:B------:R-:W-:Y:S01]  /*1f00*/  HFMA2 R5, -RZ, RZ, 0, 7.62939453125e-06 ;  /* 0x00000080ff057431 */ /* 0x000fe200000001ff */
[----:B------:R-:W-:Y:S01]  /*1f10*/  MOV R4, 0x80 ;  /* 0x0000008000047802 */ /* 0x000fe20000000f00 */
[----:B------:R-:W-:Y:S01]  /*1f20*/  HFMA2 R6, -RZ, RZ, 0, 7.62939453125e-06 ;  /* 0x00000080ff067431 */ /* 0x000fe200000001ff */
[----:B--2---:R-:W-:Y:S06]  /*1f30*/  @!P0 BRA `(.L_x_45) ;  /* 0x0000012400388947 */ /* 0x004fec0003800000 */
.L_x_356:
[----:B-1----:R-:W-:Y:S01]  /*1f40*/  IMAD.MOV.U32 R0, RZ, RZ, 0x80 ;  /* 0x00000080ff007424 */ /* 0x002fe200078e00ff */
[----:B------:R-:W-:Y:S01]  /*1f50*/  R2UR UR13, R5 ;  /* 0x00000000050d72ca */ /* 0x000fe200000e0000 */
[----:B------:R-:W-:Y:S01]  /*1f60*/  UIADD3 UR22, UPT, UPT, UR28, 0x400, URZ ;  /* 0x000004001c167890 */ /* 0x000fe2000fffe0ff */
[----:B------:R-:W-:Y:S01]  /*1f70*/  R2UR UR12, R4 ;  /* 0x00000000040c72ca */ /* 0x000fe200000e0000 */
[----:B------:R-:W-:Y:S01]  /*1f80*/  UIADD3 UR20, UPT, UPT, UR28, 0x402, URZ ;  /* 0x000004021c147890 */ /* 0x000fe2000fffe0ff */
[----:B------:R-:W-:Y:S01]  /*1f90*/  R2UR UR11, R6 ;  /* 0x00000000060b72ca */ /* 0x000fe200000e0000 */
[----:B------:R-:W-:Y:S01]  /*1fa0*/  UIADD3 UR34, UPT, UPT, UR28, 0x404, URZ ;  /* 0x000004041c227890 */ /* 0x000fe2000fffe0ff */
[----:B------:R-:W-:Y:S01]  /*1fb0*/  R2UR UR9, R0 ;  /* 0x00000000000972ca */ /* 0x000fe200000e0000 */
[----:B------:R-:W-:Y:S01]  /*1fc0*/  UIADD3 UR32, UPT, UPT, UR28, 0x406, URZ ;  /* 0x000004061c207890 */ /* 0x000fe2000fffe0ff */
[----:B------:R-:W-:Y:S01]  /*1fd0*/  UMOV UR18, 0x0 ;  /* 0x0000000000127882 */ /* 0x000fe20000000000 */
        /* <DEDUP_REMOVED lines=10> */
[----:B------:R-:W-:Y:S01]  /*2080*/  UMOV UR36, UR14 ;  /* 0x0000000e00247c82 */ /* 0x000fe20008000000 */
        /* <DEDUP_REMOVED lines=12> */
.L_x_46:
[----:B-1----:R-:W-:-:S09]  /*2150*/  UIADD3 UR9, UPT, UPT, UR4, 0x14060, URZ ;  /* 0x0001406004097890 */ /* 0x002fd2000fffe0ff */
[----:B------:R1:W-:Y:S01]  /*2160*/  UTCBAR [UR9], URZ ;  /* 0x000000ff090073e9 */ /* 0x0003e200080000ff */
[----:B------:R-:W-:Y:S05]  /*2170*/  BRA.U !UP1, `(.L_x_47) ;  /* 0x0000000109047547 */ /* 0x000fea000b800000 */
[----:B-1----:R-:W-:Y:S05]  /*2180*/  BPT.TRAP 0x1 ;  /* 0x000000040000795c */ /* 0x002fea0000300000 */
.L_x_47:
[----:B-1----:R-:W-:-:S09]  /*2190*/  UIADD3 UR9, UPT, UPT, UR4, 0x14038, URZ ;  /* 0x0001403804097890 */ /* 0x002fd2000fffe0ff */
[----:B------:R1:W-:Y:S01]  /*21a0*/  UTCBAR [UR9], URZ ;  /* 0x000000ff090073e9 */ /* 0x0003e200080000ff */
[----:B------:R-:W-:Y:S05]  /*21b0*/  BRA.U !UP1, `(.L_x_48) ;  /* 0x0000000109047547 */ /* 0x000fea000b800000 */
[----:B-1----:R-:W-:Y:S05]  /*21c0*/  BPT.TRAP 0x1 ;  /* 0x000000040000795c */ /* 0x002fea0000300000 */
.L_x_48:
[----:B------:R-:W2:Y:S02]  /*21d0*/  SYNCS.PHASECHK.TRANS64.TRYWAIT P0, [UR4+0x14028], R3 ;  /* 0x01402803ff0075a7 */ /* 0x000ea40008001104 */
[----:B--2---:R-:W-:Y:S05]  /*21e0*/  @!P0 BRA `(.L_x_49) ;  /* 0x0000012000a48947 */ /* 0x004fea0003800000 */
.L_x_358:
[----:B------:R-:W-:Y:S05]  /*21f0*/  BRA.U UP5, `(.L_x_50) ;  /* 0x0000000105047547 */ /* 0x000fea000b800000 */
[----:B-1----:R-:W-:Y:S05]  /*2200*/  BPT.TRAP 0x1 ;  /* 0x000000040000795c */ /* 0x002fea0000300000 */
.L_x_50:
[----:B------:R-:W3:Y:S02]  /*2210*/  SYNCS.PHASECHK.TRANS64.TRYWAIT P0, [UR4+0x140a0], R2 ;  /* 0x0140a002ff0075a7 */ /* 0x000ee40008001104 */
[----:B---3--:R-:W-:Y:S05]  /*2220*/  @!P0 BRA `(.L_x_51) ;  /* 0x0000012000ac8947 */ /* 0x008fea0003800000 */
.L_x_360:
[----:B------:R-:W-:Y:S05]  /*2230*/  BRA.U UP4, `(.L_x_52) ;  /* 0x0000000104047547 */ /* 0x000fea000b800000 */
[----:B-1----:R-:W-:Y:S05]  /*2240*/  BPT.TRAP 0x1 ;  /* 0x000000040000795c */ /* 0x002fea0000300000 */
.L_x_52:
[----:B------:R-:W3:Y:S01]  /*2250*/  SYNCS.PHASECHK.TRANS64.TRYWAIT P0, [UR4+0x14058], R3 ;  /* 0x01405803ff0075a7 */ /* 0x000ee20008001104 */
[----:B------:R-:W-:Y:S01]  /*2260*/  HFMA2 R4, -RZ, RZ, 0, 1.52587890625e-05 ;  /* 0x00000100ff047431 */ /* 0x000fe200000001ff */
[----:B------:R-:W-:Y:S01]  /*2270*/  MOV R5, 0x20 ;  /* 0x0000002000057802 */ /* 0x000fe20000000f00 */
[----:B---3--:R-:W-:Y:S06]  /*2280*/  @!P0 BRA `(.L_x_53) ;  /* 0x0000012000ac8947 */ /* 0x008fec0003800000 */
.L_x_362:
[----:B--2---:R-:W-:Y:S01]  /*2290*/  IMAD.MOV.U32 R2, RZ, RZ, 0x28 ;  /* 0x00000028ff027424 */ /* 0x004fe200078e00ff */
[----:B------:R-:W-:Y:S01]  /*22a0*/  R2UR UR24, R4 ;  /* 0x00000000041872ca */ /* 0x000fe200000e0000 */
[----:B------:R-:W-:Y:S01]  /*22b0*/  IMAD.MOV.U32 R4, RZ, RZ, 0x30 ;  /* 0x00000030ff047424 */ /* 0x000fe200078e00ff */
        /* <DEDUP_REMOVED lines=10> */
[C---:B------:R-:W-:Y:S01]  /*2360*/  R2UR UR20, R3.reuse ;  /* 0x00000000031472ca */ /* 0x040fe200000e0000 */
[----:B------:R-:W-:Y:S01]  /*2370*/  UIADD3 UR62, UPT, UPT, UR5, 0x400, URZ ;  /* 0x00000400053e7890 */ /* 0x000fe2000fffe0ff */
[----:B------:R-:W-:Y:S01]  /*2380*/  R2UR UR18, R0 ;  /* 0x00000000001272ca */ /* 0x000fe200000e0000 */
[----:B------:R-:W-:Y:S01]  /*2390*/  UIADD3 UR60, UPT, UPT, UR5, 0x480, URZ ;  /* 0x00000480053c7890 */ /* 0x000fe2000fffe0ff */
[----:B------:R-:W-:Y:S01]  /*23a0*/  R2UR UR13, R2 ;  /* 0x00000000020d72ca */ /* 0x000fe200000e0000 */
[----:B------:R-:W-:Y:S01]  /*23b0*/  IMAD.MOV.U32 R2, RZ, RZ, 0x50 ;  /* 0x00000050ff027424 */ /* 0x000fe200078e00ff */
[----:B------:R-:W-:Y:S01]  /*23c0*/  R2UR UR15, R4 ;  /* 0x00000000040f72ca */ /* 0x000fe200000e0000 */
[----:B------:R-:W-:Y:S01]  /*23d0*/  UIADD3 UR58, UPT, UPT, UR5, 0x500, URZ ;  /* 0x00000500053a7890 */ /* 0x000fe2000fffe0ff */
[----:B------:R-:W-:Y:S01]  /*23e0*/  R2UR UR16, R3 ;  /* 0x00000000031072ca */ /* 0x000fe200000e0000 */
[----:B------:R-:W-:Y:S01]  /*23f0*/  UIADD3 UR56, UPT, UPT, UR5, 0x580, URZ ;  /* 0x0000058005387890 */ /* 0x000fe2000fffe0ff */
[----:B------:R-:W-:Y:S01]  /*2400*/  R2UR UR11, R2 ;  /* 0x00000000020b72ca */ /* 0x000fe200000e0000 */
[----:B------:R-:W-:Y:S01]  /*2410*/  IMAD.MOV.U32 R2, RZ, RZ, 0x58 ;  /* 0x00000058ff027424 */ /* 0x000fe200078e00ff */
[C---:B------:R-:W-:Y:S01]  /*2420*/  R2UR UR14, R0.reuse ;  /* 0x00000000000e72ca */ /* 0x040fe200000e0000 */
[----:B------:R-:W-:Y:S01]  /*2430*/  UIADD3 UR54, UPT, UPT, UR5, 0x600, URZ ;  /* 0x0000060005367890 */ /* 0x000fe2000fffe0ff */
[----:B------:R-:W-:Y:S01]  /*2440*/  R2UR UR12, R0 ;  /* 0x00000000000c72ca */ /* 0x000fe200000e0000 */
[----:B------:R-:W-:Y:S01]  /*2450*/  UIADD3 UR52, UPT, UPT, UR5, 0x680, URZ ;  /* 0x0000068005347890 */ /* 0x000fe2000fffe0ff */
[----:B-1----:R-:W-:Y:S01]  /*2460*/  R2UR UR9, R2 ;  /* 0x00000000020972ca */ /* 0x002fe200000e0000 */
[----:B------:R-:W-:Y:S01]  /*2470*/  UIADD3 UR50, UPT, UPT, UR5, 0x700, URZ ;  /* 0x0000070005327890 */ /* 0x000fe2000fffe0ff */
[----:B------:R-:W-:Y:S01]  /*2480*/  R2UR UR10, R0 ;  /* 0x00000000000a72ca */ /* 0x000fe200000e0000 */
[----:B------:R-:W-:Y:S01]  /*2490*/  UMOV UR46, 0x0 ;  /* 0x00000000002e7882 */ /* 0x000fe20000000000 */
[----:B------:R-:W-:Y:S01]  /*24a0*/  UMOV UR47, 0x8110010 ;  /* 0x08110010002f7882 */ /* 0x000fe20000000000 */
[----:B------:R-:W-:Y:S01]  /*24b0*/  UIADD3 UR48, UPT, UPT, UR5, 0x780, URZ ;  /* 0x0000078005307890 */ /* 0x000fe2000fffe0ff */
[----:B------:R-:W-:Y:S01]  /*24c0*/  UMOV UR63, 0x40004040 ;  /* 0x40004040003f7882 */ /* 0x000fe20000000000 */
[----:B------:R-:W-:Y:S01]  /*24d0*/  UMOV UR44, 0x0 ;  /* 0x00000000002c7882 */ /* 0x000fe20000000000 */
[----:B------:R-:W-:Y:S01]  /*24e0*/  UMOV UR45, 0x8110010 ;  /* 0x08110010002d7882 */ /* 0x000fe20000000000 */
[----:B------:R-:W-:Y:S01]  /*24f0*/  UMOV UR61, 0x40004040 ;  /* 0x40004040003d7882 */ /* 0x000fe20000000000 */
[----:B------:R-:W-:Y:S01]  /*2500*/  UMOV UR38, 0x0 ;  /* 0x0000000000267882 */ /* 0x000fe20000000000 */
[----:B------:R-:W-:Y:S01]  /*2510*/  UMOV UR39, 0x8110010 ;  /* 0x0811001000277882 */ /* 0x000fe20000000000 */
[----:B------:R-:W-:Y:S01]  /*2520*/  UMOV UR59, 0x40004040 ;  /* 0x40004040003b7882 */ /* 0x000fe20000000000 */
[----:B------:R1:W-:Y:S01]  /*2530*/  UTCHMMA tmem[UR23], gdesc[UR62], tmem[UR24], tmem[UR46], idesc[UR47], !UPT ;  /* 0x00ff2e3e170079ea */ /* 0x0003e2000f800018 */
[----:B------:R-:W-:Y:S01]  /*2540*/  UMOV UR36, 0x0 ;  /* 0x0000000000247882 */ /* 0x000fe20000000000 */
[----:B------:R-:W-:Y:S01]  /*2550*/  UMOV UR37, 0x8110010 ;  /* 0x0811001000257882 */ /* 0x000fe20000000000 */
[----:B------:R-:W-:Y:S01]  /*2560*/  UMOV UR57, 0x40004040 ;  /* 0x4000404000397882 */ /* 0x000fe20000000000 */
[----:B------:R1:W-:Y:S01]  /*2570*/  UTCHMMA tmem[UR21], gdesc[UR60], tmem[UR22], tmem[UR44], idesc[UR45], UPT ;  /* 0x00ff2c3c150079ea */ /* 0x0003e2000b800016 */
        /* <DEDUP_REMOVED lines=16> */
[----:B------:R1:W-:Y:S01]  /*2680*/  UTCHMMA tmem[UR11], gdesc[UR50], tmem[UR12], tmem[UR30], idesc[UR31], UPT ;  /* 0x00ff1e320b0079ea */ /* 0x0003e2000b80000c */
[----:B------:R1:W-:Y:S01]  /*2690*/  UTCHMMA tmem[UR9], gdesc[UR48], tmem[UR10], tmem[UR26], idesc[UR27], UPT ;  /* 0x00ff1a30090079ea */ /* 0x0003e2000b80000a */
[----:B------:R-:W-:Y:S05]  /*26a0*/  BRA.U UP5, `(.L_x_54) ;  /* 0x0000000105047547 */ /* 0x000fea000b800000 */
[----:B-1----:R-:W-:Y:S05]  /*26b0*/  BPT.TRAP 0x1 ;  /* 0x000000040000795c */ /* 0x002fea0000300000 */
.L_x_54:
[----:B-1----:R-:W-:Y:S01]  /*26c0*/  UIADD3 UR10, UPT, UPT, UR4, 0x14090, URZ ;  /* 0x00014090040a7890 */ /* 0x002fe2000fffe0ff */
[----:B------:R-:W-:Y:S01]  /*26d0*/  HFMA2 R0, -RZ, RZ, 0, 5.9604644775390625e-08 ;  /* 0x00000001ff007431 */ /* 0x000fe200000001ff */
[----:B------:R-:W-:Y:S01]  /*26e0*/  UISETP.GE.AND UP0, UPT, UR8, 0x81, UPT ;  /* 0x000000810800788c */ /* 0x000fe2000bf06270 */
[----:B------:R-:W-:Y:S01]  /*26f0*/  MOV R2, RZ ;  /* 0x000000ff00027202 */ /* 0x000fe20000000f00 */
[----:B------:R-:W-:Y:S01]  /*2700*/  UMOV UR9, URZ ;  /* 0x000000ff00097c82 */ /* 0x000fe20008000000 */
[----:B------:R-:W-:Y:S01]  /*2710*/  UMOV UR27, 0x400 ;  /* 0x00000400001b7882 */ /* 0x000fe20000000000 */
[----:B------:R-:W-:-:S03]  /*2720*/  UMOV UR26, 0x1 ;  /* 0x00000001001a7882 */ /* 0x000fc60000000000 */
[----:B------:R1:W-:Y:S02]  /*2730*/  UTCBAR [UR10], URZ ;  /* 0x000000ff0a0073e9 */ /* 0x0003e400080000ff */
[----:B------:R-:W-:Y:S05]  /*2740*/  BRA.U !UP0, `(.L_x_55) ;  /* 0x0000001108a47547 */ /* 0x000fea000b800000 */
[----:B------:R-:W-:Y:S01]  /*2750*/  UIADD3 UR8, UPT, UPT, UR8, 0x7f, URZ ;  /* 0x0000007f08087890 */ /* 0x000fe2000fffe0ff */
[----:B------:R-:W-:Y:S01]  /*2760*/  CS2R R2, SRZ ;  /* 0x0000000000027805 */ /* 0x000fe2000001ff00 */
[----:B------:R-:W-:Y:S01]  /*2770*/  IMAD.MOV.U32 R0, RZ, RZ, 0x1 ;  /* 0x00000001ff007424 */ /* 0x000fe200078e00ff */
[----:B------:R-:W-:Y:S01]  /*2780*/  MOV R4, RZ ;  /* 0x000000ff00047202 */ /* 0x000fe20000000f00 */
[----:B------:R-:W-:Y:S01]  /*2790*/  USHF.R.S32.HI UR25, URZ, 0x1f, UR8 ;  /* 0x0000001fff197899 */ /* 0x000fe20008011408 */
[----:B-1----:R-:W-:Y:S01]  /*27a0*/  UMOV UR10, 0x2 ;  /* 0x00000002000a7882 */ /* 0x002fe20000000000 */
[----:B------:R-:W-:Y:S02]  /*27b0*/  UMOV UR26, 0x1 ;  /* 0x00000001001a7882 */ /* 0x000fe40000000000 */
[----:B------:R-:W-:Y:S01]  /*27c0*/  ULEA.HI UR25, UR25, UR8, URZ, 0x7 ;  /* 0x0000000819197291 */ /* 0x000fe2000f8f38ff */
[----:B------:R-:W-:Y:S02]  /*27d0*/  UMOV UR9, URZ ;  /* 0x000000ff00097c82 */ /* 0x000fe40008000000 */
[----:B------:R-:W-:Y:S01]  /*27e0*/  UMOV UR8, 0x1 ;  /* 0x0000000100087882 */ /* 0x000fe20000000000 */
[----:B------:R-:W-:-:S12]  /*27f0*/  USHF.R.S32.HI UR25, URZ, 0x7, UR25 ;  /* 0x00000007ff197899 */ /* 0x000fd80008011419 */
.L_x_74:
[----:B--2---:R-:W-:Y:S05]  /*2800*/  BRA.U !UP1, `(.L_x_56) ;  /* 0x0000000109047547 */ /* 0x004fea000b800000 */
[----:B------:R-:W-:Y:S05]  /*2810*/  BPT.TRAP 0x1 ;  /* 0x000000040000795c */ /* 0x000fea0000300000 */
.L_x_56:
[----:B------:R-:W-:Y:S01]  /*2820*/  ULEA UR11, UR10, UR4, 0x3 ;  /* 0x000000040a0b7291 */ /* 0x000fe2000f8e18ff */
[----:B------:R-:W-:Y:S01]  /*2830*/  SHF.L.U32 R5, R3, 0x1f, RZ ;  /* 0x0000001f03057819 */ /* 0x000fe200000006ff */
[----:B------:R-:W-:Y:S02]  /*2840*/  HFMA2 R7, -RZ, RZ, 0, 0 ;  /* 0x00000000ff077431 */ /* 0x000fe400000001ff */
[----:B------:R-:W-:Y:S05]  /*2850*/  IMAD.MOV.U32 R8, RZ, RZ, RZ ;  /* 0x000000ffff087224 */ /* 0x000fea00078e00ff */
[----:B------:R-:W1:Y:S02]  /*2860*/  SYNCS.PHASECHK.TRANS64.TRYWAIT P0, [UR11+0x14020], R5 ;  /* 0x01402005ff0075a7 */ /* 0x000e64000800110b */
[----:B-1----:R-:W-:Y:S05]  /*2870*/  @!P0 BRA `(.L_x_57) ;  /* 0x0000011c00488947 */ /* 0x002fea0003800000 */
.L_x_364:
[----:B------:R-:W-:Y:S01]  /*2880*/  ULEA UR72, UR10, UR6, 0xa ;  /* 0x000000060a487291 */ /* 0x000fe2000f8e50ff */
[----:B-1----:R-:W-:Y:S01]  /*2890*/  IMAD.MOV.U32 R6, RZ, RZ, RZ ;  /* 0x000000ffff067224 */ /* 0x002fe200078e00ff */
[----:B------:R-:W-:Y:S01]  /*28a0*/  UIADD3 UR32, UPT, UPT, UR28, 0x2, URZ ;  /* 0x000000021c207890 */ /* 0x000fe2000fffe0ff */
[----:B------:R-:W-:Y:S01]  /*28b0*/  IMAD.MOV.U32 R5, RZ, RZ, RZ ;  /* 0x000000ffff057224 */ /* 0x000fe200078e00ff */
[----:B------:R-:W-:Y:S01]  /*28c0*/  UIADD3 UR70, UPT, UPT, UR72, 0x2, URZ ;  /* 0x0000000248467890 */ /* 0x000fe2000fffe0ff */
[----:B------:R-:W-:Y:S01]  /*28d0*/  R2UR UR14, R8 ;  /* 0x00000000080e72ca */ /* 0x000fe200000e0000 */
[----:B------:R-:W-:Y:S01]  /*28e0*/  UIADD3 UR22, UPT, UPT, UR28, 0x4, URZ ;  /* 0x000000041c167890 */ /* 0x000fe2000fffe0ff */
[----:B------:R-:W-:Y:S01]  /*28f0*/  R2UR UR13, R7 ;  /* 0x00000000070d72ca */ /* 0x000fe200000e0000 */
[----:B------:R-:W-:Y:S01]  /*2900*/  UIADD3 UR68, UPT, UPT, UR72, 0x4, URZ ;  /* 0x0000000448447890 */ /* 0x000fe2000fffe0ff */
[----:B------:R-:W-:Y:S01]  /*2910*/  R2UR UR12, R6 ;  /* 0x00000000060c72ca */ /* 0x000fe200000e0000 */
[----:B------:R-:W-:Y:S01]  /*2920*/  UIADD3 UR18, UPT, UPT, UR28, 0x6, URZ ;  /* 0x000000061c127890 */ /* 0x000fe2000fffe0ff */
[----:B------:R-:W-:Y:S01]  /*2930*/  R2UR UR11, R5 ;  /* 0x00000000050b72ca */ /* 0x000fe200000e0000 */
[----:B------:R-:W-:Y:S02]  /*2940*/  UIADD3 UR66, UPT, UPT, UR72, 0x6, URZ ;  /* 0x0000000648427890 */ /* 0x000fe4000fffe0ff */
[----:B------:R-:W-:Y:S02]  /*2950*/  UIADD3 UR24, UPT, UPT, UR10, 0x1, URZ ;  /* 0x000000010a187890 */ /* 0x000fe4000fffe0ff */
[----:B------:R-:W-:Y:S02]  /*2960*/  UISETP.NE.AND UP4, UPT, UR42, URZ, UPT ;  /* 0x000000ff2a00728c */ /* 0x000fe4000bf85270 */
[----:B------:R-:W-:Y:S01]  /*2970*/  UISETP.NE.AND UP0, UPT, UR24, 0x3, UPT ;  /* 0x000000031800788c */ /* 0x000fe2000bf05270 */
[----:B------:R-:W-:Y:S01]  /*2980*/  UMOV UR34, 0x0 ;  /* 0x0000000000227882 */ /* 0x000fe20000000000 */
[----:B------:R-:W-:Y:S02]  /*2990*/  UMOV UR35, 0x8200010 ;  /* 0x0820001000237882 */ /* 0x000fe40000000000 */
[----:B------:R-:W-:Y:S02]  /*29a0*/  USEL UR10, URZ, 0x1, UP0 ;  /* 0x00000001ff0a7887 */ /* 0x000fe40008000000 */
[----:B------:R-:W-:Y:S01]  /*29b0*/  USEL UR24, UR24, URZ, UP0 ;  /* 0x000000ff18187287 */ /* 0x000fe20008000000 */
        /* <DEDUP_REMOVED lines=8> */
[----:B------:R-:W-:Y:S01]  /*2a40*/  UMOV UR21, 0x8200010 ;  /* 0x0820001000157882 */ /* 0x000fe20000000000 */
[----:B------:R-:W-:Y:S01]  /*2a50*/  UMOV UR23, 0x40004040 ;  /* 0x4000404000177882 */ /* 0x000fe20000000000 */
[----:B------:R-:W-:Y:S01]  /*2a60*/  UMOV UR69, 0x40004040 ;  /* 0x4000404000457882 */ /* 0x000fe20000000000 */
[----:B------:R-:W-:Y:S01]  /*2a70*/  UMOV UR16, 0x0 ;  /* 0x0000000000107882 */ /* 0x000fe20000000000 */
[----:B------:R1:W-:Y:S01]  /*2a80*/  UTCHMMA gdesc[UR22], gdesc[UR68], tmem[UR12], tmem[UR20], idesc[UR21], UPT ;  /* 0x00ff1444160075ea */ /* 0x0003e2000b80000c */
[----:B------:R-:W-:Y:S01]  /*2a90*/  UMOV UR17, 0x8200010 ;  /* 0x0820001000117882 */ /* 0x000fe20000000000 */
[----:B------:R-:W-:Y:S01]  /*2aa0*/  UMOV UR19, 0x40004040 ;  /* 0x4000404000137882 */ /* 0x000fe20000000000 */
[----:B------:R-:W-:Y:S01]  /*2ab0*/  LOP3.LUT R3, R3, UR10, RZ, 0x3c, !PT ;  /* 0x0000000a03037c12 */ /* 0x000fe2000f8e3cff */
[----:B------:R-:W-:Y:S02]  /*2ac0*/  UMOV UR67, 0x40004040 ;  /* 0x4000404000437882 */ /* 0x000fe40000000000 */
[----:B------:R1:W-:Y:S01]  /*2ad0*/  UTCHMMA gdesc[UR18], gdesc[UR66], tmem[UR11], tmem[UR16], idesc[UR17], UPT ;  /* 0x00ff1042120075ea */ /* 0x0003e2000b80000b */
[----:B------:R-:W-:Y:S05]  /*2ae0*/  BRA.U UP4, `(.L_x_58) ;  /* 0x0000000104047547 */ /* 0x000fea000b800000 */
[----:B-1----:R-:W-:Y:S05]  /*2af0*/  BPT.TRAP 0x1 ;  /* 0x000000040000795c */ /* 0x002fea0000300000 */
.L_x_58:
[----:B------:R-:W-:Y:S01]  /*2b00*/  LOP3.LUT R4, R4, 0x1, RZ, 0x3c, !PT ;  /* 0x0000000104047812 */ /* 0x000fe200078e3cff */
[----:B------:R-:W-:Y:S09]  /*2b10*/  UIADD3 UR10, UPT, UPT, UR4, 0x14050, URZ ;  /* 0x00014050040a7890 */ /* 0x000ff2000fffe0ff */
[----:B------:R2:W-:Y:S01]  /*2b20*/  UTCBAR [UR10], URZ ;  /* 0x000000ff0a0073e9 */ /* 0x0005e200080000ff */
[----:B------:R-:W-:Y:S05]  /*2b30*/  BRA.U UP5, `(.L_x_59) ;  /* 0x0000000105047547 */ /* 0x000fea000b800000 */
[----:B-12---:R-:W-:Y:S05]  /*2b40*/  BPT.TRAP 0x1 ;  /* 0x000000040000795c */ /* 0x006fea0000300000 */
.L_x_59:
[----:B------:R-:W-:Y:S01]  /*2b50*/  SHF.L.U32 R5, R0, 0x1f, RZ ;  /* 0x0000001f00057819 */ /* 0x000fe200000006ff */
[----:B------:R-:W-:Y:S03]  /*2b60*/  UISETP.NE.AND UP3, UPT, UR41, URZ, UPT ;  /* 0x000000ff2900728c */ /* 0x000fe6000bf65270 */
[----:B------:R-:W3:Y:S02]  /*2b70*/  SYNCS.PHASECHK.TRANS64.TRYWAIT P0, [UR4+0x140a8], R5 ;  /* 0x0140a805ff0075a7 */ /* 0x000ee40008001104 */
[----:B---3--:R-:W-:Y:S06]  /*2b80*/  @!P0 BRA `(.L_x_60) ;  /* 0x00000118009c8947 */ /* 0x008fec0003800000 */
.L_x_366:
[----:B------:R-:W-:Y:S05]  /*2b90*/  BRA.U UP3, `(.L_x_61) ;  /* 0x0000000103047547 */ /* 0x000fea000b800000 */
[----:B-12---:R-:W-:Y:S05]  /*2ba0*/  BPT.TRAP 0x1 ;  /* 0x000000040000795c */ /* 0x006fea0000300000 */
.L_x_61:
[----:B---3--:R-:W-:Y:S01]  /*2bb0*/  SHF.L.U32 R5, R2, 0x1f, RZ ;  /* 0x0000001f02057819 */ /* 0x008fe200000006ff */
[----:B------:R-:W-:Y:S01]  /*2bc0*/  IMAD.MOV.U32 R8, RZ, RZ, 0xa0 ;  /* 0x000000a0ff087424 */ /* 0x000fe200078e00ff */
[----:B------:R-:W-:Y:S02]  /*2bd0*/  MOV R7, 0x180 ;  /* 0x0000018000077802 */ /* 0x000fe40000000f00 */
[----:B------:R-:W3:Y:S02]  /*2be0*/  SYNCS.PHASECHK.TRANS64.TRYWAIT P0, [UR4+0x14068], R5 ;  /* 0x01406805ff0075a7 */ /* 0x000ee40008001104 */
[----:B---3--:R-:W-:Y:S05]  /*2bf0*/  @!P0 BRA `(.L_x_62) ;  /* 0x0000011800988947 */ /* 0x008fea0003800000 */
.L_x_368:
[----:B------:R-:W-:Y:S01]  /*2c00*/  ULEA UR64, UR8, UR5, 0xa ;  /* 0x0000000508407291 */ /* 0x000fe2000f8e50ff */
[----:B---3--:R-:W-:Y:S01]  /*2c10*/  IMAD.MOV.U32 R6, RZ, RZ, 0xa8 ;  /* 0x000000a8ff067424 */ /* 0x008fe200078e00ff */
[----:B------:R-:W-:Y:S01]  /*2c20*/  UISETP.NE.U32.AND UP0, UPT, UR9, URZ, UPT ;  /* 0x000000ff0900728c */ /* 0x000fe2000bf05070 */
[----:B-1----:R-:W-:Y:S01]  /*2c30*/  R2UR UR22, R8 ;  /* 0x00000000081672ca */ /* 0x002fe200000e0000 */
[----:B------:R-:W-:Y:S01]  /*2c40*/  UIADD3 UR62, UPT, UPT, UR64, 0x80, URZ ;  /* 0x00000080403e7890 */ /* 0x000fe2000fffe0ff */
[----:B------:R-:W-:Y:S01]  /*2c50*/  IMAD.MOV.U32 R8, RZ, RZ, 0xb0 ;  /* 0x000000b0ff087424 */ /* 0x000fe200078e00ff */
[----:B------:R-:W-:Y:S01]  /*2c60*/  UIADD3 UR60, UPT, UPT, UR64, 0x100, URZ ;  /* 0x00000100403c7890 */ /* 0x000fe2000fffe0ff */
[----:B------:R-:W-:Y:S01]  /*2c70*/  R2UR UR20, R6 ;  /* 0x00000000061472ca */ /* 0x000fe200000e0000 */
        /* <DEDUP_REMOVED lines=17> */
[----:B------:R-:W-:Y:S01]  /*2d90*/  UMOV UR48, 0x0 ;  /* 0x0000000000307882 */ /* 0x000fe20000000000 */
[----:B------:R-:W-:Y:S01]  /*2da0*/  R2UR UR17, R5 ;  /* 0x00000000051172ca */ /* 0x000fe200000e0000 */
[----:B------:R-:W-:Y:S01]  /*2db0*/  UMOV UR49, 0x8110010 ;  /* 0x0811001000317882 */ /* 0x000fe20000000000 */
[----:B--2---:R-:W-:Y:S01]  /*2dc0*/  R2UR UR10, R6 ;  /* 0x00000000060a72ca */ /* 0x004fe200000e0000 */
[----:B------:R-:W-:Y:S01]  /*2dd0*/  IMAD.MOV.U32 R6, RZ, RZ, 0xd8 ;  /* 0x000000d8ff067424 */ /* 0x000fe200078e00ff */
[----:B------:R-:W-:Y:S01]  /*2de0*/  R2UR UR14, R8 ;  /* 0x00000000080e72ca */ /* 0x000fe200000e0000 */
[----:B------:R-:W-:Y:S01]  /*2df0*/  UMOV UR65, 0x40004040 ;  /* 0x4000404000417882 */ /* 0x000fe20000000000 */
[----:B------:R-:W-:Y:S01]  /*2e00*/  R2UR UR15, R7 ;  /* 0x00000000070f72ca */ /* 0x000fe200000e0000 */
[----:B------:R1:W-:Y:S01]  /*2e10*/  UTCHMMA tmem[UR22], gdesc[UR64], tmem[UR23], tmem[UR48], idesc[UR49], UP0 ;  /* 0x00ff3040160079ea */ /* 0x0003e20008000017 */
[C---:B------:R-:W-:Y:S01]  /*2e20*/  R2UR UR13, R5.reuse ;  /* 0x00000000050d72ca */ /* 0x040fe200000e0000 */
[----:B------:R-:W-:Y:S01]  /*2e30*/  UMOV UR46, 0x0 ;  /* 0x00000000002e7882 */ /* 0x000fe20000000000 */
[C---:B------:R-:W-:Y:S01]  /*2e40*/  R2UR UR11, R5.reuse ;  /* 0x00000000050b72ca */ /* 0x040fe200000e0000 */
[----:B------:R-:W-:Y:S01]  /*2e50*/  UMOV UR47, 0x8110010 ;  /* 0x08110010002f7882 */ /* 0x000fe20000000000 */
[----:B------:R-:W-:Y:S01]  /*2e60*/  R2UR UR8, R6 ;  /* 0x00000000060872ca */ /* 0x000fe200000e0000 */
[----:B------:R-:W-:Y:S01]  /*2e70*/  UMOV UR63, 0x40004040 ;  /* 0x40004040003f7882 */ /* 0x000fe20000000000 */
[----:B------:R-:W-:Y:S01]  /*2e80*/  R2UR UR9, R5 ;  /* 0x00000000050972ca */ /* 0x000fe200000e0000 */
[----:B------:R1:W-:Y:S01]  /*2e90*/  UTCHMMA tmem[UR20], gdesc[UR62], tmem[UR21], tmem[UR46], idesc[UR47], UPT ;  /* 0x00ff2e3e140079ea */ /* 0x0003e2000b800015 */
[----:B------:R-:W-:Y:S01]  /*2ea0*/  UMOV UR44, 0x0 ;  /* 0x00000000002c7882 */ /* 0x000fe20000000000 */
        /* <DEDUP_REMOVED lines=21> */
[----:B------:R-:W-:Y:S02]  /*3000*/  UMOV UR51, 0x40004040 ;  /* 0x4000404000337882 */ /* 0x000fe40000000000 */
[----:B------:R1:W-:Y:S01]  /*3010*/  UTCHMMA tmem[UR8], gdesc[UR50], tmem[UR9], tmem[UR30], idesc[UR31], UPT ;  /* 0x00ff1e32080079ea */ /* 0x0003e2000b800009 */
[----:B------:R-:W-:Y:S05]  /*3020*/  BRA.U UP5, `(.L_x_63) ;  /* 0x0000000105047547 */ /* 0x000fea000b800000 */
[----:B-1----:R-:W-:Y:S05]  /*3030*/  BPT.TRAP 0x1 ;  /* 0x000000040000795c */ /* 0x002fea0000300000 */
.L_x_63:
[----:B------:R-:W-:Y:S01]  /*3040*/  LOP3.LUT R0, R0, 0x1, RZ, 0x3c, !PT ;  /* 0x0000000100007812 */ /* 0x000fe200078e3cff */
[----:B-1----:R-:W-:Y:S09]  /*3050*/  UIADD3 UR8, UPT, UPT, UR4, 0x14098, URZ ;  /* 0x0001409804087890 */ /* 0x002ff2000fffe0ff */
[----:B------:R1:W-:Y:S01]  /*3060*/  UTCBAR [UR8], URZ ;  /* 0x000000ff080073e9 */ /* 0x0003e200080000ff */
[----:B------:R-:W-:Y:S05]  /*3070*/  BRA.U !UP1, `(.L_x_64) ;  /* 0x0000000109047547 */ /* 0x000fea000b800000 */
[----:B-1----:R-:W-:Y:S05]  /*3080*/  BPT.TRAP 0x1 ;  /* 0x000000040000795c */ /* 0x002fea0000300000 */
.L_x_64:
[----:B------:R-:W-:Y:S01]  /*3090*/  ULEA UR12, UR26, UR4, 0x3 ;  /* 0x000000041a0c7291 */ /* 0x000fe2000f8e18ff */
[----:B------:R-:W-:Y:S01]  /*30a0*/  IMAD.MOV.U32 R6, RZ, RZ, 0x80 ;  /* 0x00000080ff067424 */ /* 0x000fe200078e00ff */
[----:B------:R-:W-:Y:S01]  /*30b0*/  UIADD3 UR20, UPT, UPT, UR28, 0x400, URZ ;  /* 0x000004001c147890 */ /* 0x000fe2000fffe0ff */
[----:B------:R-:W-:Y:S01]  /*30c0*/  IMAD.MOV.U32 R5, RZ, RZ, 0x80 ;  /* 0x00000080ff057424 */ /* 0x000fe200078e00ff */
[----:B------:R-:W-:Y:S02]  /*30d0*/  UIADD3 UR12, UPT, UPT, UR12, 0x14038, URZ ;  /* 0x000140380c0c7890 */ /* 0x000fe4000fffe0ff */
[----:B------:R-:W-:Y:S01]  /*30e0*/  UIADD3 UR18, UPT, UPT, UR28, 0x402, URZ ;  /* 0x000004021c127890 */ /* 0x000fe2000fffe0ff */
[C---:B------:R-:W-:Y:S01]  /*30f0*/  R2UR UR11, R6.reuse ;  /* 0x00000000060b72ca */ /* 0x040fe200000e0000 */
[----:B------:R-:W-:Y:S01]  /*3100*/  UIADD3 UR16, UPT, UPT, UR28, 0x404, URZ ;  /* 0x000004041c107890 */ /* 0x000fe2000fffe0ff */
[C---:B------:R-:W-:Y:S01]  /*3110*/  R2UR UR10, R5.reuse ;  /* 0x00000000050a72ca */ /* 0x040fe200000e0000 */
[----:B------:R-:W-:Y:S01]  /*3120*/  UIADD3 UR14, UPT, UPT, UR28, 0x406, URZ ;  /* 0x000004061c0e7890 */ /* 0x000fe2000fffe0ff */
[----:B------:R-:W-:Y:S01]  /*3130*/  R2UR UR9, R6 ;  /* 0x00000000060972ca */ /* 0x000fe200000e0000 */
[----:B------:R-:W-:Y:S01]  /*3140*/  UIADD3 UR13, UPT, UPT, UR26, 0x1, URZ ;  /* 0x000000011a0d7890 */ /* 0x000fe2000fffe0ff */
[----:B-1----:R-:W-:Y:S01]  /*3150*/  R2UR UR8, R5 ;  /* 0x00000000050872ca */ /* 0x002fe200000e0000 */
[----:B------:R1:W-:Y:S01]  /*3160*/  UTCBAR [UR12], URZ ;  /* 0x000000ff0c0073e9 */ /* 0x0003e200080000ff */
[----:B------:R-:W-:Y:S01]  /*3170*/  UMOV UR73, 0x40004040 ;  /* 0x4000404000497882 */ /* 0x000fe20000000000 */
[----:B------:R-:W-:Y:S01]  /*3180*/  UISETP.NE.AND UP0, UPT, UR13, 0x3, UPT ;  /* 0x000000030d00788c */ /* 0x000fe2000bf05270 */
[----:B------:R-:W-:Y:S01]  /*3190*/  UMOV UR30, 0x0 ;  /* 0x00000000001e7882 */ /* 0x000fe20000000000 */
[----:B------:R-:W-:Y:S02]  /*31a0*/  UMOV UR31, 0x8200010 ;  /* 0x08200010001f7882 */ /* 0x000fe40000000000 */
        /* <DEDUP_REMOVED lines=16> */
[----:B------:R-:W-:Y:S02]  /*32b0*/  UMOV UR15, 0x40004040 ;  /* 0x40004040000f7882 */ /* 0x000fe40000000000 */
[----:B------:R1:W-:Y:S01]  /*32c0*/  UTCHMMA gdesc[UR14], gdesc[UR66], tmem[UR8], tmem[UR34], idesc[UR35], UPT ;  /* 0x00ff22420e0075ea */ /* 0x0003e2000b800008 */
[----:B------:R-:W-:Y:S05]  /*32d0*/  BRA.U UP3, `(.L_x_65) ;  /* 0x0000000103047547 */ /* 0x000fea000b800000 */
[----:B-1----:R-:W-:Y:S05]  /*32e0*/  BPT.TRAP 0x1 ;  /* 0x000000040000795c */ /* 0x002fea0000300000 */
.L_x_65:
[----:B-1----:R-:W-:Y:S09]  /*32f0*/  UIADD3 UR8, UPT, UPT, UR4, 0x14060, URZ ;  /* 0x0001406004087890 */ /* 0x002ff2000fffe0ff */
[----:B------:R1:W-:Y:S01]  /*3300*/  UTCBAR [UR8], URZ ;  /* 0x000000ff080073e9 */ /* 0x0003e200080000ff */
[----:B------:R-:W-:Y:S05]  /*3310*/  BRA.U !UP1, `(.L_x_66) ;  /* 0x0000000109047547 */ /* 0x000fea000b800000 */
[----:B-1----:R-:W-:Y:S05]  /*3320*/  BPT.TRAP 0x1 ;  /* 0x000000040000795c */ /* 0x002fea0000300000 */
.L_x_66:
[----:B------:R-:W-:Y:S02]  /*3330*/  ULEA UR9, UR13, UR4, 0x3 ;  /* 0x000000040d097291 */ /* 0x000fe4000f8e18ff */
[----:B------:R-:W-:Y:S02]  /*3340*/  UIADD3 UR13, UPT, UPT, UR13, 0x1, URZ ;  /* 0x000000010d0d7890 */ /* 0x000fe4000fffe0ff */
[----:B-1----:R-:W-:Y:S02]  /*3350*/  UIADD3 UR8, UPT, UPT, UR9, 0x14038, URZ ;  /* 0x0001403809087890 */ /* 0x002fe4000fffe0ff */
[----:B------:R-:W-:Y:S04]  /*3360*/  UISETP.NE.AND UP0, UPT, UR13, 0x3, UPT ;  /* 0x000000030d00788c */ /* 0x000fe8000bf05270 */
[----:B------:R-:W-:Y:S03]  /*3370*/  USEL UR26, UR13, URZ, UP0 ;  /* 0x000000ff0d1a7287 */ /* 0x000fe60008000000 */
[----:B------:R1:W-:Y:S01]  /*3380*/  UTCBAR [UR8], URZ ;  /* 0x000000ff080073e9 */ /* 0x0003e200080000ff */
[----:B------:R-:W-:Y:S08]  /*3390*/  BRA.U !UP1, `(.L_x_67) ;  /* 0x0000000109047547 */ /* 0x000ff0000b800000 */
[----:B-1----:R-:W-:Y:S05]  /*33a0*/  BPT.TRAP 0x1 ;  /* 0x000000040000795c */ /* 0x002fea0000300000 */
.L_x_67:
[----:B-1----:R-:W-:Y:S01]  /*33b0*/  ULEA UR8, UR24, UR4, 0x3 ;  /* 0x0000000418087291 */ /* 0x002fe2000f8e18ff */
[----:B------:R-:W-:Y:S08]  /*33c0*/  SHF.L.U32 R5, R3, 0x1f, RZ ;  /* 0x0000001f03057819 */ /* 0x000ff000000006ff */
[----:B------:R-:W1:Y:S02]  /*33d0*/  SYNCS.PHASECHK.TRANS64.TRYWAIT P0, [UR8+0x14020], R5 ;  /* 0x01402005ff0075a7 */ /* 0x000e640008001108 */
[----:B-1----:R-:W-:Y:S05]  /*33e0*/  @!P0 BRA `(.L_x_68) ;  /* 0x0000011000b48947 */ /* 0x002fea0003800000 */
.L_x_370:
[----:B------:R-:W-:Y:S05]  /*33f0*/  BRA.U UP5, `(.L_x_69) ;  /* 0x0000000105047547 */ /* 0x000fea000b800000 */
[----:B------:R-:W-:Y:S05]  /*3400*/  BPT.TRAP 0x1 ;  /* 0x000000040000795c */ /* 0x000fea0000300000 */
.L_x_69:
[----:B-1----:R-:W-:Y:S04]  /*3410*/  SHF.L.U32 R5, R0, 0x1f, RZ ;  /* 0x0000001f00057819 */ /* 0x002fe800000006ff */
[----:B------:R-:W1:Y:S02]  /*3420*/  SYNCS.PHASECHK.TRANS64.TRYWAIT P0, [UR4+0x140a0], R5 ;  /* 0x0140a005ff0075a7 */ /* 0x000e640008001104 */
[----:B-1----:R-:W-:Y:S05]  /*3430*/  @!P0 BRA `(.L_x_70) ;  /* 0x0000011000b88947 */ /* 0x002fea0003800000 */
.L_x_372:
[----:B------:R-:W-:Y:S05]  /*3440*/  BRA.U UP4, `(.L_x_71) ;  /* 0x0000000104047547 */ /* 0x000fea000b800000 */
[----:B------:R-:W-:Y:S05]  /*3450*/  BPT.TRAP 0x1 ;  /* 0x000000040000795c */ /* 0x000fea0000300000 */
.L_x_71:
[----:B-1----:R-:W-:Y:S01]  /*3460*/  SHF.L.U32 R5, R4, 0x1f, RZ ;  /* 0x0000001f04057819 */ /* 0x002fe200000006ff */
[----:B------:R-:W-:Y:S02]  /*3470*/  HFMA2 R8, -RZ, RZ, 0, 1.52587890625e-05 ;  /* 0x00000100ff087431 */ /* 0x000fe400000001ff */
[----:B------:R-:W-:Y:S01]  /*3480*/  IMAD.MOV.U32 R7, RZ, RZ, 0x20 ;  /* 0x00000020ff077424 */ /* 0x000fe200078e00ff */
[----:B------:R-:W1:Y:S02]  /*3490*/  SYNCS.PHASECHK.TRANS64.TRYWAIT P0, [UR4+0x14058], R5 ;  /* 0x01405805ff0075a7 */ /* 0x000e640008001104 */
[----:B-1----:R-:W-:Y:S05]  /*34a0*/  @!P0 BRA `(.L_x_72) ;  /* 0x0000011000b48947 */ /* 0x002fea0003800000 */
.L_x_374:
[----:B------:R-:W-:Y:S01]  /*34b0*/  USHF.L.U32 UR27, UR24, 0xa, URZ ;  /* 0x0000000a181b7899 */ /* 0x000fe200080006ff */
[----:B-1----:R-:W-:Y:S01]  /*34c0*/  IMAD.MOV.U32 R6, RZ, RZ, 0x28 ;  /* 0x00000028ff067424 */ /* 0x002fe200078e00ff */
[----:B------:R-:W-:Y:S01]  /*34d0*/  R2UR UR22, R7 ;  /* 0x00000000071672ca */ /* 0x000fe200000e0000 */
[----:B------:R-:W-:Y:S01]  /*34e0*/  IMAD.MOV.U32 R7, RZ, RZ, 0x30 ;  /* 0x00000030ff077424 */ /* 0x000fe200078e00ff */
[----:B------:R-:W-:Y:S01]  /*34f0*/  UIADD3 UR64, UPT, UPT, UR5, UR27, URZ ;  /* 0x0000001b05407290 */ /* 0x000fe2000fffe0ff */
[----:B------:R-:W-:Y:S01]  /*3500*/  IMAD.MOV.U32 R5, RZ, RZ, 0x100 ;  /* 0x00000100ff057424 */ /* 0x000fe200078e00ff */
[----:B------:R-:W-:Y:S01]  /*3510*/  R2UR UR20, R6 ;  /* 0x00000000061472ca */ /* 0x000fe200000e0000 */
[----:B------:R-:W-:Y:S01]  /*3520*/  IMAD.MOV.U32 R6, RZ, RZ, 0x100 ;  /* 0x00000100ff067424 */ /* 0x000fe200078e00ff */
[----:B------:R-:W-:Y:S01]  /*3530*/  UIADD3 UR62, UPT, UPT, UR64, 0x80, URZ ;  /* 0x00000080403e7890 */ /* 0x000fe2000fffe0ff */
[----:B------:R-:W-:Y:S01]  /*3540*/  R2UR UR18, R7 ;  /* 0x00000000071272ca */ /* 0x000fe200000e0000 */
[----:B------:R-:W-:Y:S01]  /*3550*/  UIADD3 UR60, UPT, UPT, UR64, 0x100, URZ ;  /* 0x00000100403c7890 */ /* 0x000fe2000fffe0ff */
[C---:B------:R-:W-:Y:S01]  /*3560*/  R2UR UR21, R5.reuse ;  /* 0x00000000051572ca */ /* 0x040fe200000e0000 */
        /* <DEDUP_REMOVED lines=19> */
[----:B------:R-:W-:Y:S01]  /*36a0*/  IMAD.MOV.U32 R6, RZ, RZ, 0x58 ;  /* 0x00000058ff067424 */ /* 0x000fe200078e00ff */
[----:B------:R-:W-:Y:S01]  /*36b0*/  R2UR UR15, R7 ;  /* 0x00000000070f72ca */ /* 0x000fe200000e0000 */
[----:B------:R-:W-:Y:S01]  /*36c0*/  UMOV UR49, 0x8110010 ;  /* 0x0811001000317882 */ /* 0x000fe20000000000 */
        /* <DEDUP_REMOVED lines=36> */
.L_x_73:
[----:B-1----:R-:W-:Y:S01]  /*3910*/  UIADD3 UR11, UPT, UPT, UR4, 0x14090, URZ ;  /* 0x00014090040b7890 */ /* 0x002fe2000fffe0ff */
[----:B------:R-:W-:Y:S01]  /*3920*/  LOP3.LUT R2, R2, 0x1, RZ, 0x3c, !PT ;  /* 0x0000000102027812 */ /* 0x000fe200078e3cff */
[----:B------:R-:W-:Y:S02]  /*3930*/  UIADD3 UR10, UPT, UPT, UR24, 0x1, URZ ;  /* 0x00000001180a7890 */ /* 0x000fe4000fffe0ff */
[----:B------:R-:W-:Y:S02]  /*3940*/  UISETP.GT.AND UP0, UPT, UR25, 0x2, UPT ;  /* 0x000000021900788c */ /* 0x000fe4000bf04270 */
[----:B------:R-:W-:Y:S02]  /*3950*/  UISETP.NE.AND UP2, UPT, UR10, 0x3, UPT ;  /* 0x000000030a00788c */ /* 0x000fe4000bf45270 */
[----:B------:R-:W-:Y:S01]  /*3960*/  UIADD3 UR25, UPT, UPT, UR25, -0x1, URZ ;  /* 0xffffffff19197890 */ /* 0x000fe2000fffe0ff */
[----:B------:R2:W-:Y:S01]  /*3970*/  UTCBAR [UR11], URZ ;  /* 0x000000ff0b0073e9 */ /* 0x0005e200080000ff */
[----:B------:R-:W-:Y:S02]  /*3980*/  USEL UR8, URZ, 0x1, UP2 ;  /* 0x00000001ff087887 */ /* 0x000fe40009000000 */
[----:B------:R-:W-:Y:S01]  /*3990*/  USEL UR10, UR10, URZ, UP2 ;  /* 0x000000ff0a0a7287 */ /* 0x000fe20009000000 */
[----:B------:R-:W-:Y:S03]  /*39a0*/  UMOV UR9, 0x1 ;  /* 0x0000000100097882 */ /* 0x000fe60000000000 */
[----:B------:R-:W-:Y:S01]  /*39b0*/  LOP3.LUT R3, R3, UR8, RZ, 0x3c, !PT ;  /* 0x0000000803037c12 */ /* 0x000fe2000f8e3cff */
[----:B------:R-:W-:Y:S01]  /*39c0*/  UMOV UR8, UR24 ;  /* 0x0000001800087c82 */ /* 0x000fe20008000000 */
[----:B------:R-:W-:Y:S05]  /*39d0*/  BRA.U UP0, `(.L_x_74) ;  /* 0xffffffed00887547 */ /* 0x000fea000b83ffff */
.L_x_55:
[----:B------:R-:W-:Y:S04]  /*39e0*/  BSSY.RECONVERGENT B0, `(.L_x_75) ;  /* 0x0000003000007945 */ /* 0x000fe80003800200 */
[----:B------:R-:W-:Y:S05]  /*39f0*/  @!P4 BRA `(.L_x_76) ;  /* 0x000000000004c947 */ /* 0x000fea0003800000 */
[----:B-12---:R-:W-:Y:S05]  /*3a00*/  BPT.TRAP 0x1 ;  /* 0x000000040000795c */ /* 0x006fea0000300000 */
.L_x_76:
[----:B-12---:R-:W-:Y:S05]  /*3a10*/  BSYNC.RECONVERGENT B0 ;  /* 0x0000000000007941 */ /* 0x006fea0003800200 */
.L_x_75:
[----:B------:R-:W-:Y:S01]  /*3a20*/  UIADD3 UR6, UPT, UPT, UR4, 0x14010, URZ ;  /* 0x0001401004067890 */ /* 0x000fe2000fffe0ff */
[----:B------:R-:W-:Y:S08]  /*3a30*/  BSSY.RECONVERGENT B0, `(.L_x_77) ;  /* 0x0000004000007945 */ /* 0x000ff00003800200 */
[----:B------:R1:W-:Y:S01]  /*3a40*/  UTCBAR [UR6], URZ ;  /* 0x000000ff060073e9 */ /* 0x0003e200080000ff */
[----:B------:R-:W-:Y:S05]  /*3a50*/  @!P4 BRA `(.L_x_78) ;  /* 0x000000000004c947 */ /* 0x000fea0003800000 */
[----:B-1----:R-:W-:Y:S05]  /*3a60*/  BPT.TRAP 0x1 ;  /* 0x000000040000795c */ /* 0x002fea0000300000 */
.L_x_78:
[----:B-1----:R-:W-:Y:S05]  /*3a70*/  BSYNC.RECONVERGENT B0 ;  /* 0x0000000000007941 */ /* 0x002fea0003800200 */
.L_x_77:
[----:B------:R-:W-:-:S09]  /*3a80*/  UIADD3 UR6, UPT, UPT, UR4, 0x14018, URZ ;  /* 0x0001401804067890 */ /* 0x000fd2000fffe0ff */
[----:B------:R1:W-:Y:S01]  /*3a90*/  UTCBAR [UR6], URZ ;  /* 0x000000ff060073e9 */ /* 0x0003e200080000ff */
[----:B------:R-:W-:Y:S05]  /*3aa0*/  BRA.U UP5, `(.L_x_79) ;  /* 0x0000000105047547 */ /* 0x000fea000b800000 */
[----:B-1----:R-:W-:Y:S05]  /*3ab0*/  BPT.TRAP 0x1 ;  /* 0x000000040000795c */ /* 0x002fea0000300000 */
.L_x_79:
[----:B------:R-:W-:-:S04]  /*3ac0*/  SHF.L.U32 R0, R0, 0x1f, RZ ;  /* 0x0000001f00007819 */ /* 0x000fc800000006ff */
[----:B------:R-:W2:Y:S02]  /*3ad0*/  SYNCS.PHASECHK.TRANS64.TRYWAIT P0, [UR4+0x140a8], R0 ;  /* 0x0140a800ff0075a7 */ /* 0x000ea40008001104 */
[----:B--2---:R-:W-:Y:S05]  /*3ae0*/  @!P0 BRA `(.L_x_80) ;  /* 0x0000010c003c8947 */ /* 0x004fea0003800000 */
.L_x_376:
[----:B------:R-:W-:Y:S05]  /*3af0*/  BRA.U UP3, `(.L_x_81) ;  /* 0x0000000103047547 */ /* 0x000fea000b800000 */
[----:B-1----:R-:W-:Y:S05]  /*3b00*/  BPT.TRAP 0x1 ;  /* 0x000000040000795c */ /* 0x002fea0000300000 */
.L_x_81:
[----:B------:R-:W-:Y:S01]  /*3b10*/  SHF.L.U32 R2, R2, 0x1f, RZ ;  /* 0x0000001f02027819 */ /* 0x000fe200000006ff */
[----:B--2---:R-:W-:Y:S02]  /*3b20*/  HFMA2 R3, -RZ, RZ, 0, 2.288818359375e-05 ;  /* 0x00000180ff037431 */ /* 0x004fe400000001ff */
[----:B------:R-:W-:Y:S01]  /*3b30*/  IMAD.MOV.U32 R4, RZ, RZ, 0xa0 ;  /* 0x000000a0ff047424 */ /* 0x000fe200078e00ff */
[----:B------:R-:W2:Y:S02]  /*3b40*/  SYNCS.PHASECHK.TRANS64.TRYWAIT P0, [UR4+0x14068], R2 ;  /* 0x01406802ff0075a7 */ /* 0x000ea40008001104 */
[----:B--2---:R-:W-:Y:S05]  /*3b50*/  @!P0 BRA `(.L_x_82) ;  /* 0x0000010c00388947 */ /* 0x004fea0003800000 */
.L_x_378:
        /* <DEDUP_REMOVED lines=13> */
[----:B------:R-:W-:Y:S01]  /*3c30*/  UIADD3 UR22, UPT, UPT, UR5, UR27, URZ ;  /* 0x0000001b05167290 */ /* 0x000fe2000fffe0ff */
[C---:B------:R-:W-:Y:S01]  /*3c40*/  R2UR UR14, R3.reuse ;  /* 0x00000000030e72ca */ /* 0x040fe200000e0000 */
[----:B------:R-:W-:Y:S01]  /*3c50*/  UISETP.NE.U32.AND UP0, UPT, UR9, URZ, UPT ;  /* 0x000000ff0900728c */ /* 0x000fe2000bf05070 */
[----:B------:R-:W-:Y:S01]  /*3c60*/  R2UR UR12, R0 ;  /* 0x00000000000c72ca */ /* 0x000fe200000e0000 */
[----:B------:R-:W-:Y:S01]  /*3c70*/  UIADD3 UR54, UPT, UPT, UR22, 0x80, URZ ;  /* 0x0000008016367890 */ /* 0x000fe2000fffe0ff */
[----:B-1----:R-:W-:Y:S01]  /*3c80*/  R2UR UR6, R2 ;  /* 0x00000000020672ca */ /* 0x002fe200000e0000 */
        /* <DEDUP_REMOVED lines=11> */
[----:B------:R-:W-:Y:S01]  /*3d40*/  R2UR UR5, R2 ;  /* 0x00000000020572ca */ /* 0x000fe200000e0000 */
[----:B------:R-:W-:Y:S01]  /*3d50*/  UIADD3 UR44, UPT, UPT, UR22, 0x300, URZ ;  /* 0x00000300162c7890 */ /* 0x000fe2000fffe0ff */
[----:B------:R-:W-:Y:S01]  /*3d60*/  R2UR UR9, R0 ;  /* 0x00000000000972ca */ /* 0x000fe200000e0000 */
[----:B------:R-:W-:Y:S01]  /*3d70*/  UMOV UR40, 0x0 ;  /* 0x0000000000287882 */ /* 0x000fe20000000000 */
[----:B------:R-:W-:Y:S01]  /*3d80*/  UMOV UR41, 0x8110010 ;  /* 0x0811001000297882 */ /* 0x000fe20000000000 */
[----:B------:R-:W-:Y:S01]  /*3d90*/  UMOV UR23, 0x40004040 ;  /* 0x4000404000177882 */ /* 0x000fe20000000000 */
[----:B------:R-:W-:Y:S01]  /*3da0*/  UIADD3 UR42, UPT, UPT, UR22, 0x380, URZ ;  /* 0x00000380162a7890 */ /* 0x000fe2000fffe0ff */
[----:B------:R1:W-:Y:S01]  /*3db0*/  UTCHMMA tmem[UR17], gdesc[UR22], tmem[UR18], tmem[UR40], idesc[UR41], UP0 ;  /* 0x00ff2816110079ea */ /* 0x0003e20008000012 */
[----:B------:R-:W-:Y:S01]  /*3dc0*/  UMOV UR38, 0x0 ;  /* 0x0000000000267882 */ /* 0x000fe20000000000 */
        /* <DEDUP_REMOVED lines=29> */
.L_x_83:
[----:B-1----:R-:W-:-:S09]  /*3fa0*/  UIADD3 UR5, UPT, UPT, UR4, 0x14098, URZ ;  /* 0x0001409804057890 */ /* 0x002fd2000fffe0ff */
[----:B------:R1:W-:Y:S01]  /*3fb0*/  UTCBAR [UR5], URZ ;  /* 0x000000ff050073e9 */ /* 0x0003e200080000ff */
[----:B------:R-:W-:Y:S05]  /*3fc0*/  BRA.U !UP1, `(.L_x_84) ;  /* 0x0000000109047547 */ /* 0x000fea000b800000 */
[----:B-1----:R-:W-:Y:S05]  /*3fd0*/  BPT.TRAP 0x1 ;  /* 0x000000040000795c */ /* 0x002fea0000300000 */
.L_x_84:
[----:B-1----:R-:W-:-:S04]  /*3fe0*/  ULEA UR5, UR26, UR4, 0x3 ;  /* 0x000000041a057291 */ /* 0x002fc8000f8e18ff */
[----:B------:R-:W-:-:S09]  /*3ff0*/  UIADD3 UR5, UPT, UPT, UR5, 0x14038, URZ ;  /* 0x0001403805057890 */ /* 0x000fd2000fffe0ff */
[----:B------:R1:W-:Y:S01]  /*4000*/  UTCBAR [UR5], URZ ;  /* 0x000000ff050073e9 */ /* 0x0003e200080000ff */
[----:B------:R-:W-:Y:S05]  /*4010*/  BRA.U UP4, `(.L_x_85) ;  /* 0x0000000104047547 */ /* 0x000fea000b800000 */
[----:B-1----:R-:W-:Y:S05]  /*4020*/  BPT.TRAP 0x1 ;  /* 0x000000040000795c */ /* 0x002fea0000300000 */
.L_x_85:
[----:B-1----:R-:W-:-:S09]  /*4030*/  UIADD3 UR5, UPT, UPT, UR4, 0x14050, URZ ;  /* 0x0001405004057890 */ /* 0x002fd2000fffe0ff */
[----:B------:R1:W-:Y:S01]  /*4040*/  UTCBAR [UR5], URZ ;  /* 0x000000ff050073e9 */ /* 0x0003e200080000ff */
[----:B------:R-:W-:Y:S05]  /*4050*/  BRA.U UP3, `(.L_x_86) ;  /* 0x0000000103047547 */ /* 0x000fea000b800000 */
[----:B-1----:R-:W-:Y:S05]  /*4060*/  BPT.TRAP 0x1 ;  /* 0x000000040000795c */ /* 0x002fea0000300000 */
.L_x_86:
[----:B------:R-:W-:-:S13]  /*4070*/  ELECT P0, URZ, PT ;  /* 0x0000000000ff782f */ /* 0x000fda0003800000 */
[----:B-1----:R-:W-:Y:S05]  /*4080*/  @!P0 EXIT ;  /* 0x000000000000894d */ /* 0x002fea0003800000 */
[----:B------:R-:W-:-:S09]  /*4090*/  UIADD3 UR4, UPT, UPT, UR4, 0x14060, URZ ;  /* 0x0001406004047890 */ /* 0x000fd2000fffe0ff */
[----:B------:R1:W-:Y:S01]  /*40a0*/  UTCBAR [UR4], URZ ;  /* 0x000000ff040073e9 */ /* 0x0003e200080000ff */
[----:B------:R-:W-:Y:S01]  /*40b0*/  NOP ;  /* 0x0000000000007918 */ /* 0x000fe20000000000 */
[----:B-1----:R-:W-:Y:S05]  /*40c0*/  EXIT ;  /* 0x000000000000794d */ /* 0x002fea0003800000 */
.L_x_28:
[----:B------:R-:W-:-:S08]  /*40d0*/  NOP ;  /* 0x0000000000007918 */ /* 0x000fd00000000000 */
[----:B------:R-:W1:-:S00]  /*40e0*/  USETMAXREG.DEALLOC.CTAPOOL 0x60 ;  /* 0x00000060000079c8 */ /* 0x000e4000080e0500 */
[----:B-1----:R-:W1:Y:S01]  /*40f0*/  S2R R2, SR_CTAID.X ;  /* 0x0000000000027919 */ /* 0x002e620000002500 */
[----:B------:R-:W2:Y:S01]  /*4100*/  LDCU UR4, c[0x0][0x380] ;  /* 0x00007000ff0477ac */ /* 0x000ea20008000800 */
[----:B-1----:R-:W-:-:S04]  /*4110*/  SHF.L.U32 R84, R2, 0x8, RZ ;  /* 0x0000000802547819 */ /* 0x002fc800000006ff */
[----:B--2---:R-:W-:-:S13]  /*4120*/  ISETP.GE.U32.AND P0, PT, R84, UR4, PT ;  /* 0x0000000454007c0c */ /* 0x004fda000bf06070 */
[----:B------:R-:W-:Y:S05]  /*4130*/  @P0 EXIT ;  /* 0x000000000000094d */ /* 0x000fea0003800000 */
[----:B------:R-:W1:Y:S01]  /*4140*/  LDCU UR5, c[0x0][0x384] ;  /* 0x00007080ff0577ac */ /* 0x000e620008000800 */
[----:B------:R-:W2:Y:S01]  /*4150*/  LDCU.64 UR48, c[0x0][0x358] ;  /* 0x00006b00ff3077ac */ /* 0x000ea20008000a00 */
[----:B-1----:R-:W-:-:S09]  /*4160*/  UISETP.NE.AND UP0, UPT, UR5, URZ, UPT ;  /* 0x000000ff0500728c */ /* 0x002fd2000bf05270 */
[----:B--2---:R-:W-:Y:S05]  /*4170*/  BRA.U UP0, `(.L_x_87) ;  /* 0x0000003d00e07547 */ /* 0x004fea000b800000 */
[----:B------:R-:W-:-:S09]  /*4180*/  UISETP.NE.AND UP0, UPT, UR38, URZ, UPT ;  /* 0x000000ff2600728c */ /* 0x000fd2000bf05270 */
[----:B------:R-:W-:Y:S05]  /*4190*/  BRA.U UP0, `(.L_x_88) ;  /* 0x0000000100047547 */ /* 0x000fea000b800000 */
[----:B------:R-:W-:Y:S05]  /*41a0*/  BPT.TRAP 0x1 ;  /* 0x000000040000795c */ /* 0x000fea0000300000 */
.L_x_88:
[----:B------:R-:W1:Y:S01]  /*41b0*/  S2R R82, SR_CgaCtaId ;  /* 0x0000000000527919 */ /* 0x000e620000008800 */
[----:B------:R-:W-:Y:S01]  /*41c0*/  MOV R0, 0x400 ;  /* 0x0000040000007802 */ /* 0x000fe20000000f00 */
[----:B------:R-:W-:Y:S01]  /*41d0*/  IMAD.MOV.U32 R3, RZ, RZ, 0x1 ;  /* 0x00000001ff037424 */ /* 0x000fe200078e00ff */
[----:B------:R-:W-:Y:S02]  /*41e0*/  LOP3.LUT P1, R81, R24, 0x7f, RZ, 0xc0, !PT ;  /* 0x0000007f18517812 */ /* 0x000fe4000782c0ff */
[----:B-1----:R-:W-:Y:S02]  /*41f0*/  LEA R82, R82, R0, 0x18 ;  /* 0x0000000052527211 */ /* 0x002fe400078ec0ff */
[----:B------:R-:W-:-:S04]  /*4200*/  SHF.L.U32 R0, R3, 0x1f, RZ ;  /* 0x0000001f03007819 */ /* 0x000fc800000006ff */
[----:B------:R-:W1:Y:S02]  /*4210*/  SYNCS.PHASECHK.TRANS64.TRYWAIT P0, [R82+URZ+0x140c0], R0 ;  /* 0x0140c000520075a7 */ /* 0x000e6400080011ff */
[----:B-1----:R-:W-:Y:S05]  /*4220*/  @!P0 BRA `(.L_x_89) ;  /* 0x00000104009c8947 */ /* 0x002fea0003800000 */
.L_x_379:
[----:B------:R-:W-:Y:S04]  /*4230*/  BSSY.RECONVERGENT B6, `(.L_x_90) ;  /* 0x000023c000067945 */ /* 0x000fe80003800200 */
[----:B------:R-:W-:Y:S05]  /*4240*/  @P1 BRA `(.L_x_91) ;  /* 0x0000002000e81947 */ /* 0x000fea0003800000 */
[----:B------:R-:W2:Y:S01]  /*4250*/  S2UR UR4, SR_CTAID.Z ;  /* 0x00000000000479c3 */ /* 0x000ea20000002700 */
[----:B-1----:R-:W1:Y:S01]  /*4260*/  S2R R0, SR_CTAID.Y ;  /* 0x0000000000007919 */ /* 0x002e620000002600 */
[----:B------:R-:W2:Y:S01]  /*4270*/  LDCU UR6, c[0x0][0x370] ;  /* 0x00006e00ff0677ac */ /* 0x000ea20008000800 */
[----:B------:R-:W3:Y:S01]  /*4280*/  LDCU UR5, c[0x0][0x374] ;  /* 0x00006e80ff0577ac */ /* 0x000ee20008000800 */
[----:B--2---:R-:W-:-:S04]  /*4290*/  UIMAD UR4, UR6, UR4, URZ ;  /* 0x00000004060472a4 */ /* 0x004fc8000f8e02ff */
[----:B------:R-:W-:-:S04]  /*42a0*/  UIADD3 UR4, UPT, UPT, URZ, -UR4, URZ ;  /* 0x80000004ff047290 */ /* 0x000fc8000fffe0ff */
[----:B---3--:R-:W-:Y:S01]  /*42b0*/  UIMAD UR4, UR4, UR5, URZ ;  /* 0x00000005040472a4 */ /* 0x008fe2000f8e02ff */
[----:B-1----:R-:W-:-:S05]  /*42c0*/  IMAD R0, R0, UR6, R2 ;  /* 0x0000000600007c24 */ /* 0x002fca000f8e0202 */
[----:B------:R-:W-:-:S13]  /*42d0*/  ISETP.NE.AND P0, PT, R0, UR4, PT ;  /* 0x0000000400007c0c */ /* 0x000fda000bf05270 */
[----:B------:R-:W-:Y:S05]  /*42e0*/  @P0 BRA `(.L_x_91) ;  /* 0x0000002000c00947 */ /* 0x000fea0003800000 */
[----:B------:R-:W1:Y:S01]  /*42f0*/  LDC.64 R2, c[0x4][0xa0] ;  /* 0x01002800ff027b82 */ /* 0x000e620000000a00 */
[----:B------:R-:W-:Y:S01]  /*4300*/  MOV R22, 0x0 ;  /* 0x0000000000167802 */ /* 0x000fe20000000f00 */
[----:B------:R-:W2:Y:S01]  /*4310*/  LDCU.64 UR4, c[0x4][0xd0] ;  /* 0x01001a00ff0477ac */ /* 0x000ea20008000a00 */
[----:B------:R-:W-:Y:S01]  /*4320*/  IADD3 R19, P0, PT, R17, 0x8, RZ ;  /* 0x0000000811137810 */ /* 0x000fe20007f1e0ff */
[----:B------:R-:W-:Y:S01]  /*4330*/  IMAD.MOV.U32 R6, RZ, RZ, R17 ;  /* 0x000000ffff067224 */ /* 0x000fe200078e0011 */
[----:B------:R-:W-:-:S03]  /*4340*/  MOV R7, R16 ;  /* 0x0000001000077202 */ /* 0x000fc60000000f00 */
[----:B------:R-:W-:Y:S02]  /*4350*/  IMAD.X R18, RZ, RZ, R16, P0 ;  /* 0x000000ffff127224 */ /* 0x000fe400000e0610 */
[----:B--2---:R-:W-:Y:S01]  /*4360*/  IMAD.U32 R4, RZ, RZ, UR4 ;  /* 0x00000004ff047e24 */ /* 0x004fe2000f8e00ff */
[----:B------:R-:W-:Y:S01]  /*4370*/  MOV R5, UR5 ;  /* 0x0000000500057c02 */ /* 0x000fe20008000f00 */
[----:B-1----:R1:W-:Y:S02]  /*4380*/  STL.64 [R1], R2 ;  /* 0x0000000201007387 */ /* 0x0023e40000100a00 */
[----:B-1----:R1:W2:Y:S04]  /*4390*/  LDC.64 R2, c[0x4][R22] ;  /* 0x0100000016027b82 */ /* 0x0022a80000000a00 */
[----:B------:R-:W-:-:S07]  /*43a0*/  LEPC R20, `(.L_x_92) ;  /* 0x000000001014794e */ /* 0x000fce0000000000 */
[----:B-12---:R-:W-:Y:S05]  /*43b0*/  CALL.ABS.NOINC R2 ;  /* 0x0000000002007343 */ /* 0x006fea0003c00000 */
.L_x_92:
[----:B------:R-:W-:Y:S01]  /*43c0*/  IMAD.MOV.U32 R8, RZ, RZ, 0x3 ;  /* 0x00000003ff087424 */ /* 0x000fe200078e00ff */
[----:B------:R1:W2:Y:S01]  /*43d0*/  LDC.64 R2, c[0x4][R22] ;  /* 0x0100000016027b82 */ /* 0x0002a20000000a00 */
[----:B------:R-:W-:Y:S01]  /*43e0*/  IMAD.MOV.U32 R9, RZ, RZ, 0x4 ;  /* 0x00000004ff097424 */ /* 0x000fe200078e00ff */
[----:B------:R-:W3:Y:S01]  /*43f0*/  LDCU.64 UR4, c[0x4][0xe8] ;  /* 0x01001d00ff0477ac */ /* 0x000ee20008000a00 */
[----:B------:R-:W-:Y:S01]  /*4400*/  MOV R6, R19 ;  /* 0x0000001300067202 */ /* 0x000fe20000000f00 */
[----:B------:R1:W-:Y:S01]  /*4410*/  STL [R1+0x10], R8 ;  /* 0x0000100801007387 */ /* 0x0003e20000100800 */
[----:B------:R-:W-:-:S03]  /*4420*/  MOV R7, R18 ;  /* 0x0000001200077202 */ /* 0x000fc60000000f00 */
[----:B------:R1:W-:Y:S01]  /*4430*/  STL.64 [R1+0x8], R8 ;  /* 0x0000080801007387 */ /* 0x0003e20000100a00 */
[----:B---3--:R-:W-:Y:S01]  /*4440*/  MOV R4, UR4 ;  /* 0x0000000400047c02 */ /* 0x008fe20008000f00 */
[----:B------:R-:W-:Y:S02]  /*4450*/  IMAD.U32 R5, RZ, RZ, UR5 ;  /* 0x00000005ff057e24 */ /* 0x000fe4000f8e00ff */
[----:B------:R-:W-:-:S07]  /*4460*/  LEPC R20, `(.L_x_93) ;  /* 0x000000001014794e */ /* 0x000fce0000000000 */
[----:B-12---:R-:W-:Y:S05]  /*4470*/  CALL.ABS.NOINC R2 ;  /* 0x0000000002007343 */ /* 0x006fea0003c00000 */
.L_x_93:
[----:B------:R1:W2:Y:S01]  /*4480*/  LDC.64 R2, c[0x4][R22] ;  /* 0x0100000016027b82 */ /* 0x0002a20000000a00 */
[----:B------:R-:W3:Y:S01]  /*4490*/  LDCU.64 UR4, c[0x4][0xe0] ;  /* 0x01001c00ff0477ac */ /* 0x000ee20008000a00 */
[----:B------:R-:W-:Y:S01]  /*44a0*/  CS2R R6, SRZ ;  /* 0x0000000000067805 */ /* 0x000fe2000001ff00 */
[----:B---3--:R-:W-:Y:S01]  /*44b0*/  IMAD.U32 R4, RZ, RZ, UR4 ;  /* 0x00000004ff047e24 */ /* 0x008fe2000f8e00ff */
[----:B------:R-:W-:-:S04]  /*44c0*/  MOV R5, UR5 ;  /* 0x0000000500057c02 */ /* 0x000fc80008000f00 */
[----:B------:R-:W-:-:S07]  /*44d0*/  LEPC R20, `(.L_x_94) ;  /* 0x000000001014794e */ /* 0x000fce0000000000 */
[----:B-12---:R-:W-:Y:S05]  /*44e0*/  CALL.ABS.NOINC R2 ;  /* 0x0000000002007343 */ /* 0x006fea0003c00000 */
.L_x_94:
[----:B------:R1:W2:Y:S01]  /*44f0*/  LDC.64 R2, c[0x4][R22] ;  /* 0x0100000016027b82 */ /* 0x0002a20000000a00 */
[----:B------:R-:W3:Y:S01]  /*4500*/  LDCU.64 UR4, c[0x4][0xf0] ;  /* 0x01001e00ff0477ac */ /* 0x000ee20008000a00 */
[----:B------:R-:W-:Y:S01]  /*4510*/  CS2R R6, SRZ ;  /* 0x0000000000067805 */ /* 0x000fe2000001ff00 */
[----:B---3--:R-:W-:Y:S01]  /*4520*/  IMAD.U32 R4, RZ, RZ, UR4 ;  /* 0x00000004ff047e24 */ /* 0x008fe2000f8e00ff */
[----:B------:R-:W-:-:S04]  /*4530*/  MOV R5, UR5 ;  /* 0x0000000500057c02 */ /* 0x000fc80008000f00 */
[----:B------:R-:W-:-:S07]  /*4540*/  LEPC R20, `(.L_x_95) ;  /* 0x000000001014794e */ /* 0x000fce0000000000 */
[----:B-12---:R-:W-:Y:S05]  /*4550*/  CALL.ABS.NOINC R2 ;  /* 0x0000000002007343 */ /* 0x006fea0003c00000 */
.L_x_95:
[----:B------:R1:W2:Y:S01]  /*4560*/  LDC.64 R2, c[0x4][R22] ;  /* 0x0100000016027b82 */ /* 0x0002a20000000a00 */
[----:B------:R-:W3:Y:S01]  /*4570*/  LDCU.64 UR4, c[0x4][0xf8] ;  /* 0x01001f00ff0477ac */ /* 0x000ee20008000a00 */
[----:B------:R-:W-:Y:S01]  /*4580*/  CS2R R6, SRZ ;  /* 0x0000000000067805 */ /* 0x000fe2000001ff00 */
[----:B---3--:R-:W-:Y:S01]  /*4590*/  IMAD.U32 R4, RZ, RZ, UR4 ;  /* 0x00000004ff047e24 */ /* 0x008fe2000f8e00ff */
[----:B------:R-:W-:-:S04]  /*45a0*/  MOV R5, UR5 ;  /* 0x0000000500057c02 */ /* 0x000fc80008000f00 */
[----:B------:R-:W-:-:S07]  /*45b0*/  LEPC R20, `(.L_x_96) ;  /* 0x000000001014794e */ /* 0x000fce0000000000 */
[----:B-12---:R-:W-:Y:S05]  /*45c0*/  CALL.ABS.NOINC R2 ;  /* 0x0000000002007343 */ /* 0x006fea0003c00000 */
.L_x_96:
[----:B------:R-:W-:Y:S01]  /*45d0*/  HFMA2 R0, -RZ, RZ, 0, 9.5367431640625e-07 ;  /* 0x00000010ff007431 */ /* 0x000fe200000001ff */
[----:B------:R1:W2:Y:S01]  /*45e0*/  LDC.64 R2, c[0x4][R22] ;  /* 0x0100000016027b82 */ /* 0x0002a20000000a00 */
[----:B------:R-:W3:Y:S01]  /*45f0*/  LDCU.64 UR4, c[0x4][0xc8] ;  /* 0x01001900ff0477ac */ /* 0x000ee20008000a00 */
[----:B------:R-:W-:Y:S01]  /*4600*/  MOV R6, R17 ;  /* 0x0000001100067202 */ /* 0x000fe20000000f00 */
[----:B------:R-:W-:Y:S01]  /*4610*/  IMAD.MOV.U32 R7, RZ, RZ, R16 ;  /* 0x000000ffff077224 */ /* 0x000fe200078e0010 */
[----:B------:R1:W-:Y:S01]  /*4620*/  STL [R1], R0 ;  /* 0x0000000001007387 */ /* 0x0003e20000100800 */
[----:B---3--:R-:W-:Y:S01]  /*4630*/  MOV R4, UR4 ;  /* 0x0000000400047c02 */ /* 0x008fe20008000f00 */
[----:B------:R-:W-:-:S04]  /*4640*/  IMAD.U32 R5, RZ, RZ, UR5 ;  /* 0x00000005ff057e24 */ /* 0x000fc8000f8e00ff */
[----:B------:R-:W-:-:S07]  /*4650*/  LEPC R20, `(.L_x_97) ;  /* 0x000000001014794e */ /* 0x000fce0000000000 */
[----:B-12---:R-:W-:Y:S05]  /*4660*/  CALL.ABS.NOINC R2 ;  /* 0x0000000002007343 */ /* 0x006fea0003c00000 */
.L_x_97:
[----:B------:R-:W1:Y:S01]  /*4670*/  S2R R0, SR_SWINHI ;  /* 0x0000000000007919 */ /* 0x000e620000002f00 */
[----:B------:R2:W3:Y:S01]  /*4680*/  LDC.64 R8, c[0x4][R22] ;  /* 0x0100000016087b82 */ /* 0x0004e20000000a00 */
[----:B------:R-:W4:Y:S01]  /*4690*/  LDCU.64 UR4, c[0x4][0x100] ;  /* 0x01002000ff0477ac */ /* 0x000f220008000a00 */
[----:B------:R-:W-:Y:S02]  /*46a0*/  MOV R6, R17 ;  /* 0x0000001100067202 */ /* 0x000fe40000000f00 */
[----:B------:R-:W-:Y:S01]  /*46b0*/  MOV R7, R16 ;  /* 0x0000001000077202 */ /* 0x000fe20000000f00 */
[----:B----4-:R-:W-:Y:S02]  /*46c0*/  IMAD.U32 R4, RZ, RZ, UR4 ;  /* 0x00000004ff047e24 */ /* 0x010fe4000f8e00ff */
[----:B------:R-:W-:Y:S01]  /*46d0*/  IMAD.U32 R5, RZ, RZ, UR5 ;  /* 0x00000005ff057e24 */ /* 0x000fe2000f8e00ff */
[----:B------:R-:W-:Y:S02]  /*46e0*/  MOV R2, R82 ;  /* 0x0000005200027202 */ /* 0x000fe40000000f00 */
[----:B-1----:R-:W-:-:S05]  /*46f0*/  MOV R3, R0 ;  /* 0x0000000000037202 */ /* 0x002fca0000000f00 */
[----:B------:R2:W-:Y:S02]  /*4700*/  STL.64 [R1], R2 ;  /* 0x0000000201007387 */ /* 0x0005e40000100a00 */
[----:B------:R-:W-:-:S07]  /*4710*/  LEPC R20, `(.L_x_98) ;  /* 0x000000001014794e */ /* 0x000fce0000000000 */
[----:B--23--:R-:W-:Y:S05]  /*4720*/  CALL.ABS.NOINC R8 ;  /* 0x0000000008007343 */ /* 0x00cfea0003c00000 */
.L_x_98:
[----:B------:R-:W1:Y:S01]  /*4730*/  LDC.64 R4, c[0x4][0xd8] ;  /* 0x01003600ff047b82 */ /* 0x000e620000000a00 */
[----:B------:R-:W2:Y:S01]  /*4740*/  LDCU.64 UR4, c[0x4][0xd0] ;  /* 0x01001a00ff0477ac */ /* 0x000ea20008000a00 */
[----:B------:R-:W-:Y:S02]  /*4750*/  MOV R6, R17 ;  /* 0x0000001100067202 */ /* 0x000fe40000000f00 */
[----:B------:R-:W-:-:S04]  /*4760*/  MOV R7, R16 ;  /* 0x0000001000077202 */ /* 0x000fc80000000f00 */
[----:B------:R3:W4:Y:S01]  /*4770*/  LDC.64 R2, c[0x4][R22] ;  /* 0x0100000016027b82 */ /* 0x0007220000000a00 */
[----:B-1----:R2:W-:Y:S02]  /*4780*/  STL.64 [R1], R4 ;  /* 0x0000000401007387 */ /* 0x0025e40000100a00 */
[----:B--2---:R-:W-:Y:S02]  /*4790*/  IMAD.U32 R4, RZ, RZ, UR4 ;  /* 0x00000004ff047e24 */ /* 0x004fe4000f8e00ff */
[----:B---34-:R-:W-:-:S03]  /*47a0*/  IMAD.U32 R5, RZ, RZ, UR5 ;  /* 0x00000005ff057e24 */ /* 0x018fc6000f8e00ff */
[----:B------:R-:W-:-:S07]  /*47b0*/  LEPC R20, `(.L_x_99) ;  /* 0x000000001014794e */ /* 0x000fce0000000000 */
[----:B------:R-:W-:Y:S05]  /*47c0*/  CALL.ABS.NOINC R2 ;  /* 0x0000000002007343 */ /* 0x000fea0003c00000 */
.L_x_99:
[----:B------:R-:W-:Y:S01]  /*47d0*/  HFMA2 R0, -RZ, RZ, 0, 2.384185791015625e-06 ;  /* 0x00000028ff007431 */ /* 0x000fe200000001ff */
        /* <DEDUP_REMOVED lines=9> */
.L_x_100:
        /* <DEDUP_REMOVED lines=10> */
.L_x_101:
[----:B------:R1:W2:Y:S01]  /*4910*/  LDC.64 R2, c[0x4][R22] ;  /* 0x0100000016027b82 */ /* 0x0002a20000000a00 */
[----:B------:R-:W3:Y:S01]  /*4920*/  LDCU.64 UR4, c[0x4][0xe0] ;  /* 0x01001c00ff0477ac */ /* 0x000ee20008000a00 */
[----:B------:R-:W-:Y:S01]  /*4930*/  CS2R R6, SRZ ;  /* 0x0000000000067805 */ /* 0x000fe2000001ff00 */
[----:B---3--:R-:W-:Y:S01]  /*4940*/  IMAD.U32 R4, RZ, RZ, UR4 ;  /* 0x00000004ff047e24 */ /* 0x008fe2000f8e00ff */
[----:B------:R-:W-:-:S04]  /*4950*/  MOV R5, UR5 ;  /* 0x0000000500057c02 */ /* 0x000fc80008000f00 */
[----:B------:R-:W-:-:S07]  /*4960*/  LEPC R20, `(.L_x_102) ;  /* 0x000000001014794e */ /* 0x000fce0000000000 */
[----:B-12---:R-:W-:Y:S05]  /*4970*/  CALL.ABS.NOINC R2 ;  /* 0x0000000002007343 */ /* 0x006fea0003c00000 */
.L_x_102:
[----:B------:R-:W-:Y:S01]  /*4980*/  HFMA2 R0, -RZ, RZ, 0, 4.76837158203125e-07 ;  /* 0x00000008ff007431 */ /* 0x000fe200000001ff */
        /* <DEDUP_REMOVED lines=9> */
.L_x_103:
[----:B------:R-:W-:Y:S01]  /*4a20*/  HFMA2 R0, -RZ, RZ, 0, 2.6226043701171875e-06 ;  /* 0x0000002cff007431 */ /* 0x000fe200000001ff */
        /* <DEDUP_REMOVED lines=9> */
.L_x_104:
[----:B------:R1:W2:Y:S01]  /*4ac0*/  LDC.64 R2, c[0x4][R22] ;  /* 0x0100000016027b82 */ /* 0x0002a20000000a00 */
[----:B------:R-:W3:Y:S01]  /*4ad0*/  LDCU.64 UR4, c[0x4][0xe0] ;  /* 0x01001c00ff0477ac */ /* 0x000ee20008000a00 */
[----:B------:R-:W-:Y:S01]  /*4ae0*/  CS2R R6, SRZ ;  /* 0x0000000000067805 */ /* 0x000fe2000001ff00 */
[----:B---3--:R-:W-:Y:S01]  /*4af0*/  IMAD.U32 R4, RZ, RZ, UR4 ;  /* 0x00000004ff047e24 */ /* 0x008fe2000f8e00ff */
[----:B------:R-:W-:-:S04]  /*4b00*/  MOV R5, UR5 ;  /* 0x0000000500057c02 */ /* 0x000fc80008000f00 */
[----:B------:R-:W-:-:S07]  /*4b10*/  LEPC R20, `(.L_x_105) ;  /* 0x000000001014794e */ /* 0x000fce0000000000 */
[----:B-12---:R-:W-:Y:S05]  /*4b20*/  CALL.ABS.NOINC R2 ;  /* 0x0000000002007343 */ /* 0x006fea0003c00000 */
.L_x_105:
        /* <DEDUP_REMOVED lines=10> */
.L_x_106:
[----:B------:R-:W-:Y:S01]  /*4bd0*/  HFMA2 R0, -RZ, RZ, 0, 2.443790435791015625e-06 ;  /* 0x00000029ff007431 */ /* 0x000fe200000001ff */
        /* <DEDUP_REMOVED lines=9> */
.L_x_107:
        /* <DEDUP_REMOVED lines=10> */
.L_x_108:
        /* <DEDUP_REMOVED lines=10> */
.L_x_109:
[----:B------:R1:W2:Y:S01]  /*4db0*/  LDC.64 R2, c[0x4][R22] ;  /* 0x0100000016027b82 */ /* 0x0002a20000000a00 */
[----:B------:R-:W3:Y:S01]  /*4dc0*/  LDCU.64 UR4, c[0x4][0xe0] ;  /* 0x01001c00ff0477ac */ /* 0x000ee20008000a00 */
[----:B------:R-:W-:Y:S01]  /*4dd0*/  CS2R R6, SRZ ;  /* 0x0000000000067805 */ /* 0x000fe2000001ff00 */
[----:B---3--:R-:W-:Y:S01]  /*4de0*/  IMAD.U32 R4, RZ, RZ, UR4 ;  /* 0x00000004ff047e24 */ /* 0x008fe2000f8e00ff */
[----:B------:R-:W-:-:S04]  /*4df0*/  MOV R5, UR5 ;  /* 0x0000000500057c02 */ /* 0x000fc80008000f00 */
[----:B------:R-:W-:-:S07]  /*4e00*/  LEPC R20, `(.L_x_110) ;  /* 0x000000001014794e */ /* 0x000fce0000000000 */
[----:B-12---:R-:W-:Y:S05]  /*4e10*/  CALL.ABS.NOINC R2 ;  /* 0x0000000002007343 */ /* 0x006fea0003c00000 */
.L_x_110:
[----:B------:R-:W-:Y:S01]  /*4e20*/  HFMA2 R0, -RZ, RZ, 0, 3.814697265625e-06 ;  /* 0x00000040ff007431 */ /* 0x000fe200000001ff */
        /* <DEDUP_REMOVED lines=9> */
.L_x_111:
        /* <DEDUP_REMOVED lines=10> */
.L_x_112:
[----:B------:R1:W2:Y:S01]  /*4f60*/  LDC.64 R2, c[0x4][R22] ;  /* 0x0100000016027b82 */ /* 0x0002a20000000a00 */
[----:B------:R-:W3:Y:S01]  /*4f70*/  LDCU.64 UR4, c[0x4][0xe0] ;  /* 0x01001c00ff0477ac */ /* 0x000ee20008000a00 */
[----:B------:R-:W-:Y:S01]  /*4f80*/  CS2R R6, SRZ ;  /* 0x0000000000067805 */ /* 0x000fe2000001ff00 */
[----:B---3--:R-:W-:Y:S01]  /*4f90*/  IMAD.U32 R4, RZ, RZ, UR4 ;  /* 0x00000004ff047e24 */ /* 0x008fe2000f8e00ff */
[----:B------:R-:W-:-:S04]  /*4fa0*/  MOV R5, UR5 ;  /* 0x0000000500057c02 */ /* 0x000fc80008000f00 */
[----:B------:R-:W-:-:S07]  /*4fb0*/  LEPC R20, `(.L_x_113) ;  /* 0x000000001014794e */ /* 0x000fce0000000000 */
[----:B-12---:R-:W-:Y:S05]  /*4fc0*/  CALL.ABS.NOINC R2 ;  /* 0x0000000002007343 */ /* 0x006fea0003c00000 */
.L_x_113:
[----:B------:R-:W-:Y:S01]  /*4fd0*/  HFMA2 R0, -RZ, RZ, 0, 5.9604644775390625e-08 ;  /* 0x00000001ff007431 */ /* 0x000fe200000001ff */
        /* <DEDUP_REMOVED lines=9> */
.L_x_114:
        /* <DEDUP_REMOVED lines=10> */
.L_x_115:
        /* <DEDUP_REMOVED lines=10> */
.L_x_116:
        /* <DEDUP_REMOVED lines=10> */
.L_x_117:
[----:B------:R1:W2:Y:S01]  /*5250*/  LDC.64 R2, c[0x4][R22] ;  /* 0x0100000016027b82 */ /* 0x0002a20000000a00 */
[----:B------:R-:W3:Y:S01]  /*5260*/  LDCU.64 UR4, c[0x4][0xe0] ;  /* 0x01001c00ff0477ac */ /* 0x000ee20008000a00 */
[----:B------:R-:W-:Y:S01]  /*5270*/  CS2R R6, SRZ ;  /* 0x0000000000067805 */ /* 0x000fe2000001ff00 */
[----:B---3--:R-:W-:Y:S01]  /*5280*/  IMAD.U32 R4, RZ, RZ, UR4 ;  /* 0x00000004ff047e24 */ /* 0x008fe2000f8e00ff */
[----:B------:R-:W-:-:S04]  /*5290*/  MOV R5, UR5 ;  /* 0x0000000500057c02 */ /* 0x000fc80008000f00 */
[----:B------:R-:W-:-:S07]  /*52a0*/  LEPC R20, `(.L_x_118) ;  /* 0x000000001014794e */ /* 0x000fce0000000000 */
[----:B-12---:R-:W-:Y:S05]  /*52b0*/  CALL.ABS.NOINC R2 ;  /* 0x0000000002007343 */ /* 0x006fea0003c00000 */
.L_x_118:
        /* <DEDUP_REMOVED lines=10> */
.L_x_119:
        /* <DEDUP_REMOVED lines=10> */
.L_x_120:
[----:B------:R1:W2:Y:S01]  /*5400*/  LDC.64 R2, c[0x4][R22] ;  /* 0x0100000016027b82 */ /* 0x0002a20000000a00 */
[----:B------:R-:W3:Y:S01]  /*5410*/  LDCU.64 UR4, c[0x4][0xe0] ;  /* 0x01001c00ff0477ac */ /* 0x000ee20008000a00 */
[----:B------:R-:W-:Y:S01]  /*5420*/  CS2R R6, SRZ ;  /* 0x0000000000067805 */ /* 0x000fe2000001ff00 */
[----:B---3--:R-:W-:Y:S01]  /*5430*/  IMAD.U32 R4, RZ, RZ, UR4 ;  /* 0x00000004ff047e24 */ /* 0x008fe2000f8e00ff */
[----:B------:R-:W-:-:S04]  /*5440*/  MOV R5, UR5 ;  /* 0x0000000500057c02 */ /* 0x000fc80008000f00 */
[----:B------:R-:W-:-:S07]  /*5450*/  LEPC R20, `(.L_x_121) ;  /* 0x000000001014794e */ /* 0x000fce0000000000 */
[----:B-12---:R-:W-:Y:S05]  /*5460*/  CALL.ABS.NOINC R2 ;  /* 0x0000000002007343 */ /* 0x006fea0003c00000 */
.L_x_121:
[----:B------:R-:W-:Y:S01]  /*5470*/  HFMA2 R0, -RZ, RZ, 0, 1.1920928955078125e-07 ;  /* 0x00000002ff007431 */ /* 0x000fe200000001ff */
        /* <DEDUP_REMOVED lines=9> */
.L_x_122:
        /* <DEDUP_REMOVED lines=10> */
.L_x_123:
        /* <DEDUP_REMOVED lines=10> */
.L_x_124:
        /* <DEDUP_REMOVED lines=10> */
.L_x_125:
        /* <DEDUP_REMOVED lines=10> */
.L_x_126:
        /* <DEDUP_REMOVED lines=10> */
.L_x_127:
[----:B------:R1:W2:Y:S01]  /*5830*/  LDC.64 R2, c[0x4][R22] ;  /* 0x0100000016027b82 */ /* 0x0002a20000000a00 */
[----:B------:R-:W3:Y:S01]  /*5840*/  LDCU.64 UR4, c[0x4][0xe0] ;  /* 0x01001c00ff0477ac */ /* 0x000ee20008000a00 */
[----:B------:R-:W-:Y:S01]  /*5850*/  CS2R R6, SRZ ;  /* 0x0000000000067805 */ /* 0x000fe2000001ff00 */
[----:B---3--:R-:W-:Y:S01]  /*5860*/  IMAD.U32 R4, RZ, RZ, UR4 ;  /* 0x00000004ff047e24 */ /* 0x008fe2000f8e00ff */
[----:B------:R-:W-:-:S04]  /*5870*/  MOV R5, UR5 ;  /* 0x0000000500057c02 */ /* 0x000fc80008000f00 */
[----:B------:R-:W-:-:S07]  /*5880*/  LEPC R20, `(.L_x_128) ;  /* 0x000000001014794e */ /* 0x000fce0000000000 */
[----:B-12---:R-:W-:Y:S05]  /*5890*/  CALL.ABS.NOINC R2 ;  /* 0x0000000002007343 */ /* 0x006fea0003c00000 */
.L_x_128:
        /* <DEDUP_REMOVED lines=10> */
.L_x_129:
        /* <DEDUP_REMOVED lines=10> */
.L_x_130:
[----:B------:R1:W2:Y:S01]  /*59e0*/  LDC.64 R2, c[0x4][R22] ;  /* 0x0100000016027b82 */ /* 0x0002a20000000a00 */
[----:B------:R-:W3:Y:S01]  /*59f0*/  LDCU.64 UR4, c[0x4][0xe0] ;  /* 0x01001c00ff0477ac */ /* 0x000ee20008000a00 */
[----:B------:R-:W-:Y:S01]  /*5a00*/  CS2R R6, SRZ ;  /* 0x0000000000067805 */ /* 0x000fe2000001ff00 */
[----:B---3--:R-:W-:Y:S01]  /*5a10*/  IMAD.U32 R4, RZ, RZ, UR4 ;  /* 0x00000004ff047e24 */ /* 0x008fe2000f8e00ff */
[----:B------:R-:W-:-:S04]  /*5a20*/  MOV R5, UR5 ;  /* 0x0000000500057c02 */ /* 0x000fc80008000f00 */
[----:B------:R-:W-:-:S07]  /*5a30*/  LEPC R20, `(.L_x_131) ;  /* 0x000000001014794e */ /* 0x000fce0000000000 */
[----:B-12---:R-:W-:Y:S05]  /*5a40*/  CALL.ABS.NOINC R2 ;  /* 0x0000000002007343 */ /* 0x006fea0003c00000 */
.L_x_131:
[----:B------:R-:W-:Y:S01]  /*5a50*/  HFMA2 R0, -RZ, RZ, 0, 3.0517578125e-05 ;  /* 0x00000200ff007431 */ /* 0x000fe200000001ff */
        /* <DEDUP_REMOVED lines=9> */
.L_x_132:
        /* <DEDUP_REMOVED lines=10> */
.L_x_133:
        /* <DEDUP_REMOVED lines=10> */
.L_x_134:
        /* <DEDUP_REMOVED lines=10> */
.L_x_135:
[----:B------:R1:W2:Y:S01]  /*5cd0*/  LDC.64 R2, c[0x4][R22] ;  /* 0x0100000016027b82 */ /* 0x0002a20000000a00 */
[----:B------:R-:W3:Y:S01]  /*5ce0*/  LDCU.64 UR4, c[0x4][0xe0] ;  /* 0x01001c00ff0477ac */ /* 0x000ee20008000a00 */
[----:B------:R-:W-:Y:S01]  /*5cf0*/  CS2R R6, SRZ ;  /* 0x0000000000067805 */ /* 0x000fe2000001ff00 */
[----:B---3--:R-:W-:Y:S01]  /*5d00*/  IMAD.U32 R4, RZ, RZ, UR4 ;  /* 0x00000004ff047e24 */ /* 0x008fe2000f8e00ff */
[----:B------:R-:W-:-:S04]  /*5d10*/  MOV R5, UR5 ;  /* 0x0000000500057c02 */ /* 0x000fc80008000f00 */
[----:B------:R-:W-:-:S07]  /*5d20*/  LEPC R20, `(.L_x_136) ;  /* 0x000000001014794e */ /* 0x000fce0000000000 */
[----:B-12---:R-:W-:Y:S05]  /*5d30*/  CALL.ABS.NOINC R2 ;  /* 0x0000000002007343 */ /* 0x006fea0003c00000 */
.L_x_136:
        /* <DEDUP_REMOVED lines=10> */
.L_x_137:
        /* <DEDUP_REMOVED lines=10> */
.L_x_138:
[----:B------:R1:W2:Y:S01]  /*5e80*/  LDC.64 R2, c[0x4][R22] ;  /* 0x0100000016027b82 */ /* 0x0002a20000000a00 */
[----:B------:R-:W3:Y:S01]  /*5e90*/  LDCU.64 UR4, c[0x4][0xe0] ;  /* 0x01001c00ff0477ac */ /* 0x000ee20008000a00 */
[----:B------:R-:W-:Y:S01]  /*5ea0*/  CS2R R6, SRZ ;  /* 0x0000000000067805 */ /* 0x000fe2000001ff00 */
[----:B---3--:R-:W-:Y:S01]  /*5eb0*/  IMAD.U32 R4, RZ, RZ, UR4 ;  /* 0x00000004ff047e24 */ /* 0x008fe2000f8e00ff */
[----:B------:R-:W-:-:S04]  /*5ec0*/  MOV R5, UR5 ;  /* 0x0000000500057c02 */ /* 0x000fc80008000f00 */
[----:B------:R-:W-:-:S07]  /*5ed0*/  LEPC R20, `(.L_x_139) ;  /* 0x000000001014794e */ /* 0x000fce0000000000 */
[----:B-12---:R-:W-:Y:S05]  /*5ee0*/  CALL.ABS.NOINC R2 ;  /* 0x0000000002007343 */ /* 0x006fea0003c00000 */
.L_x_139:
[----:B------:R1:W-:Y:S01]  /*5ef0*/  STL [R1], RZ ;  /* 0x000000ff01007387 */ /* 0x0003e20000100800 */
[----:B------:R1:W2:Y:S01]  /*5f00*/  LDC.64 R2, c[0x4][R22] ;  /* 0x0100000016027b82 */ /* 0x0002a20000000a00 */
[----:B------:R-:W3:Y:S01]  /*5f10*/  LDCU.64 UR4, c[0x4][0xc8] ;  /* 0x01001900ff0477ac */ /* 0x000ee20008000a00 */
[----:B------:R-:W-:Y:S02]  /*5f20*/  MOV R6, R17 ;  /* 0x0000001100067202 */ /* 0x000fe40000000f00 */
[----:B------:R-:W-:Y:S01]  /*5f30*/  MOV R7, R16 ;  /* 0x0000001000077202 */ /* 0x000fe20000000f00 */
[----:B---3--:R-:W-:Y:S02]  /*5f40*/  IMAD.U32 R4, RZ, RZ, UR4 ;  /* 0x00000004ff047e24 */ /* 0x008fe4000f8e00ff */
[----:B------:R-:W-:Y:S02]  /*5f50*/  IMAD.U32 R5, RZ, RZ, UR5 ;  /* 0x00000005ff057e24 */ /* 0x000fe4000f8e00ff */
[----:B------:R-:W-:-:S07]  /*5f60*/  LEPC R20, `(.L_x_140) ;  /* 0x000000001014794e */ /* 0x000fce0000000000 */
[----:B-12---:R-:W-:Y:S05]  /*5f70*/  CALL.ABS.NOINC R2 ;  /* 0x0000000002007343 */ /* 0x006fea0003c00000 */
.L_x_140:
        /* <DEDUP_REMOVED lines=10> */
.L_x_141:
        /* <DEDUP_REMOVED lines=10> */
.L_x_142:
        /* <DEDUP_REMOVED lines=10> */
.L_x_143:
[----:B------:R1:W2:Y:S01]  /*6160*/  LDC.64 R2, c[0x4][R22] ;  /* 0x0100000016027b82 */ /* 0x0002a20000000a00 */
[----:B------:R-:W3:Y:S01]  /*6170*/  LDCU.64 UR4, c[0x4][0xe0] ;  /* 0x01001c00ff0477ac */ /* 0x000ee20008000a00 */
[----:B------:R-:W-:Y:S01]  /*6180*/  CS2R R6, SRZ ;  /* 0x0000000000067805 */ /* 0x000fe2000001ff00 */
[----:B---3--:R-:W-:Y:S01]  /*6190*/  IMAD.U32 R4, RZ, RZ, UR4 ;  /* 0x00000004ff047e24 */ /* 0x008fe2000f8e00ff */
[----:B------:R-:W-:-:S04]  /*61a0*/  MOV R5, UR5 ;  /* 0x0000000500057c02 */ /* 0x000fc80008000f00 */
[----:B------:R-:W-:-:S07]  /*61b0*/  LEPC R20, `(.L_x_144) ;  /* 0x000000001014794e */ /* 0x000fce0000000000 */
[----:B-12---:R-:W-:Y:S05]  /*61c0*/  CALL.ABS.NOINC R2 ;  /* 0x0000000002007343 */ /* 0x006fea0003c00000 */
.L_x_144:
        /* <DEDUP_REMOVED lines=9> */
.L_x_145:
        /* <DEDUP_REMOVED lines=10> */
.L_x_146:
[----:B------:R1:W2:Y:S01]  /*6300*/  LDC.64 R2, c[0x4][R22] ;  /* 0x0100000016027b82 */ /* 0x0002a20000000a00 */
[----:B------:R-:W3:Y:S01]  /*6310*/  LDCU.64 UR4, c[0x4][0xe0] ;  /* 0x01001c00ff0477ac */ /* 0x000ee20008000a00 */
[----:B------:R-:W-:Y:S01]  /*6320*/  CS2R R6, SRZ ;  /* 0x0000000000067805 */ /* 0x000fe2000001ff00 */
[----:B---3--:R-:W-:Y:S01]  /*6330*/  IMAD.U32 R4, RZ, RZ, UR4 ;  /* 0x00000004ff047e24 */ /* 0x008fe2000f8e00ff */
[----:B------:R-:W-:-:S04]  /*6340*/  MOV R5, UR5 ;  /* 0x0000000500057c02 */ /* 0x000fc80008000f00 */
[----:B------:R-:W-:-:S07]  /*6350*/  LEPC R20, `(.L_x_147) ;  /* 0x000000001014794e */ /* 0x000fce0000000000 */
[----:B-12---:R-:W-:Y:S05]  /*6360*/  CALL.ABS.NOINC R2 ;  /* 0x0000000002007343 */ /* 0x006fea0003c00000 */
.L_x_147:
[----:B------:R-:W-:Y:S01]  /*6370*/  HFMA2 R0, -RZ, RZ, 0, 0.0078125 ;  /* 0x00002000ff007431 */ /* 0x000fe200000001ff */
        /* <DEDUP_REMOVED lines=9> */
.L_x_148:
        /* <DEDUP_REMOVED lines=10> */
.L_x_149:
        /* <DEDUP_REMOVED lines=10> */
.L_x_150:
[----:B------:R-:W1:Y:S01]  /*6550*/  LDC.64 R2, c[0x4][0xa8] ;  /* 0x01002a00ff027b82 */ /* 0x000e620000000a00 */
[----:B------:R-:W2:Y:S01]  /*6560*/  LDCU.64 UR4, c[0x4][0xd0] ;  /* 0x01001a00ff0477ac */ /* 0x000ea20008000a00 */
[----:B------:R-:W-:Y:S02]  /*6570*/  MOV R6, R17 ;  /* 0x0000001100067202 */ /* 0x000fe40000000f00 */
[----:B------:R-:W-:-:S04]  /*6580*/  MOV R7, R16 ;  /* 0x0000001000077202 */ /* 0x000fc80000000f00 */
[----:B------:R-:W3:Y:S01]  /*6590*/  LDC.64 R22, c[0x4][R22] ;  /* 0x0100000016167b82 */ /* 0x000ee20000000a00 */
[----:B--2---:R-:W-:Y:S02]  /*65a0*/  IMAD.U32 R4, RZ, RZ, UR4 ;  /* 0x00000004ff047e24 */ /* 0x004fe4000f8e00ff */
[----:B------:R-:W-:Y:S01]  /*65b0*/  IMAD.U32 R5, RZ, RZ, UR5 ;  /* 0x00000005ff057e24 */ /* 0x000fe2000f8e00ff */
[----:B-1----:R1:W-:Y:S04]  /*65c0*/  STL.64 [R1], R2 ;  /* 0x0000000201007387 */ /* 0x0023e80000100a00 */
[----:B------:R-:W-:-:S07]  /*65d0*/  LEPC R20, `(.L_x_91) ;  /* 0x000000001014794e */ /* 0x000fce0000000000 */
[----:B-1-3--:R-:W-:Y:S05]  /*65e0*/  CALL.ABS.NOINC R22 ;  /* 0x0000000016007343 */ /* 0x00afea0003c00000 */
.L_x_91:
[----:B------:R-:W-:Y:S05]  /*65f0*/  BSYNC.RECONVERGENT B6 ;  /* 0x0000000000067941 */ /* 0x000fea0003800200 */
.L_x_90:
[----:B------:R-:W2:Y:S01]  /*6600*/  S2R R4, SR_SWINHI ;  /* 0x0000000000047919 */ /* 0x000ea20000002f00 */
[----:B-1----:R-:W-:Y:S01]  /*6610*/  IMAD.SHL.U32 R0, R24, 0x2, RZ ;  /* 0x0000000218007824 */ /* 0x002fe200078e00ff */
[----:B------:R-:W1:Y:S01]  /*6620*/  LDCU.64 UR4, c[0x0][0x880] ;  /* 0x00011000ff0477ac */ /* 0x000e620008000a00 */
[----:B------:R-:W3:Y:S03]  /*6630*/  S2R R85, SR_CTAID.Y ;  /* 0x0000000000557919 */ /* 0x000ee60000002600 */
[----:B------:R-:W-:Y:S01]  /*6640*/  LOP3.LUT R0, R0, 0xfe, RZ, 0xc0, !PT ;  /* 0x000000fe00007812 */ /* 0x000fe200078ec0ff */
[----:B------:R-:W4:Y:S01]  /*6650*/  S2R R83, SR_CTAID.Z ;  /* 0x0000000000537919 */ /* 0x000f220000002700 */
[----:B-1----:R-:W-:-:S04]  /*6660*/  ISETP.NE.U32.AND P6, PT, RZ, UR4, PT ;  /* 0x00000004ff007c0c */ /* 0x002fc8000bfc5070 */
[----:B------:R-:W-:Y:S02]  /*6670*/  ISETP.NE.AND.EX P6, PT, RZ, UR5, PT, P6 ;  /* 0x00000005ff007c0c */ /* 0x000fe4000bfc5360 */
[----:B------:R-:W-:Y:S02]  /*6680*/  MOV R2, R82 ;  /* 0x0000005200027202 */ /* 0x000fe40000000f00 */
[----:B--2---:R-:W-:-:S03]  /*6690*/  MOV R3, R4 ;  /* 0x0000000400037202 */ /* 0x004fc60000000f00 */
[----:B------:R-:W-:-:S04]  /*66a0*/  IMAD.WIDE.U32 R2, R0, 0x2, R2 ;  /* 0x0000000200027825 */ /* 0x000fc800078e0002 */
[--C-:B------:R-:W-:Y:S01]  /*66b0*/  IMAD.MOV.U32 R5, RZ, RZ, R3.reuse ;  /* 0x000000ffff057224 */ /* 0x100fe200078e0003 */
[C---:B------:R-:W-:Y:S02]  /*66c0*/  IADD3 R0, P2, PT, R2.reuse, 0x200, RZ ;  /* 0x0000020002007810 */ /* 0x040fe40007f5e0ff */
[C---:B------:R-:W-:Y:S02]  /*66d0*/  IADD3 R6, P1, PT, R2.reuse, 0x400, RZ ;  /* 0x0000040002067810 */ /* 0x040fe40007f3e0ff */
[C-C-:B------:R-:W-:Y:S01]  /*66e0*/  SHF.R.U64 R4, R2.reuse, 0x3, R3.reuse ;  /* 0x0000000302047819 */ /* 0x140fe20000001203 */
[--C-:B------:R-:W-:Y:S01]  /*66f0*/  IMAD.X R65, RZ, RZ, R3.reuse, P2 ;  /* 0x000000ffff417224 */ /* 0x100fe200010e0603 */
[C---:B------:R-:W-:Y:S01]  /*6700*/  IADD3 R7, P0, PT, R2.reuse, 0x600, RZ ;  /* 0x0000060002077810 */ /* 0x040fe20007f1e0ff */
[----:B------:R-:W-:Y:S01]  /*6710*/  IMAD.X R63, RZ, RZ, R3, P1 ;  /* 0x000000ffff3f7224 */ /* 0x000fe200008e0603 */
[----:B------:R-:W-:Y:S02]  /*6720*/  LOP3.LUT R4, R2, 0x70, R4, 0x78, !PT ;  /* 0x0000007002047812 */ /* 0x000fe400078e7804 */
[----:B------:R-:W-:Y:S01]  /*6730*/  SHF.R.U64 R8, R0, 0x3, R65 ;  /* 0x0000000300087819 */ /* 0x000fe20000001241 */
[----:B------:R-:W-:Y:S01]  /*6740*/  IMAD.X R61, RZ, RZ, R3, P0 ;  /* 0x000000ffff3d7224 */ /* 0x000fe200000e0603 */
[----:B------:R-:W-:Y:S01]  /*6750*/  SHF.R.U64 R9, R6, 0x3, R63 ;  /* 0x0000000306097819 */ /* 0x000fe2000000123f */
[----:B------:R1:W-:Y:S01]  /*6760*/  ST.E desc[UR48][R4.64], RZ ;  /* 0x000000ff04007985 */ /* 0x0003e2000c101930 */
[----:B------:R-:W-:-:S02]  /*6770*/  LOP3.LUT R64, R0, 0x70, R8, 0x78, !PT ;  /* 0x0000007000407812 */ /* 0x000fc400078e7808 */
[----:B------:R-:W-:Y:S02]  /*6780*/  IADD3 R0, P3, PT, R2, 0x800, RZ ;  /* 0x0000080002007810 */ /* 0x000fe40007f7e0ff */
[----:B------:R-:W-:Y:S01]  /*6790*/  LOP3.LUT R62, R6, 0x70, R9, 0x78, !PT ;  /* 0x00000070063e7812 */ /* 0x000fe200078e7809 */
[----:B------:R2:W-:Y:S01]  /*67a0*/  ST.E desc[UR48][R64.64], RZ ;  /* 0x000000ff40007985 */ /* 0x0005e2000c101930 */
[----:B------:R-:W-:Y:S01]  /*67b0*/  IADD3 R6, P0, PT, R2, 0xe00, RZ ;  /* 0x00000e0002067810 */ /* 0x000fe20007f1e0ff */
[----:B------:R-:W-:Y:S01]  /*67c0*/  IMAD.X R59, RZ, RZ, R3, P3 ;  /* 0x000000ffff3b7224 */ /* 0x000fe200018e0603 */
[C---:B------:R-:W-:Y:S01]  /*67d0*/  SHF.R.U64 R10, R7.reuse, 0x3, R61 ;  /* 0x00000003070a7819 */ /* 0x040fe2000000123d */
[----:B------:R2:W-:Y:S02]  /*67e0*/  ST.E desc[UR48][R62.64], RZ ;  /* 0x000000ff3e007985 */ /* 0x0005e4000c101930 */
[----:B------:R-:W-:Y:S01]  /*67f0*/  IMAD.X R53, RZ, RZ, R3, P0 ;  /* 0x000000ffff357224 */ /* 0x000fe200000e0603 */
[----:B------:R-:W-:-:S02]  /*6800*/  LOP3.LUT R60, R7, 0x70, R10, 0x78, !PT ;  /* 0x00000070073c7812 */ /* 0x000fc400078e780a */
[----:B------:R-:W-:Y:S02]  /*6810*/  SHF.R.U64 R7, R0, 0x3, R59 ;  /* 0x0000000300077819 */ /* 0x000fe4000000123b */
[----:B------:R-:W-:Y:S01]  /*6820*/  SHF.R.U64 R10, R6, 0x3, R53 ;  /* 0x00000003060a7819 */ /* 0x000fe20000001235 */
[----:B------:R2:W-:Y:S01]  /*6830*/  ST.E desc[UR48][R60.64], RZ ;  /* 0x000000ff3c007985 */ /* 0x0005e2000c101930 */
[----:B------:R-:W-:Y:S02]  /*6840*/  LOP3.LUT R58, R0, 0x70, R7, 0x78, !PT ;  /* 0x00000070003a7812 */ /* 0x000fe400078e7807 */
[----:B------:R-:W-:Y:S02]  /*6850*/  IADD3 R0, P3, PT, R2, 0x1000, RZ ;  /* 0x0000100002007810 */ /* 0x000fe40007f7e0ff */
[----:B------:R-:W-:Y:S01]  /*6860*/  LOP3.LUT R52, R6, 0x70, R10, 0x78, !PT ;  /* 0x0000007006347812 */ /* 0x000fe200078e780a */
[----:B------:R2:W-:Y:S01]  /*6870*/  ST.E desc[UR48][R58.64], RZ ;  /* 0x000000ff3a007985 */ /* 0x0005e2000c101930 */
[C---:B-1----:R-:W-:Y:S01]  /*6880*/  IADD3 R4, P2, PT, R2.reuse, 0xa00, RZ ;  /* 0x00000a0002047810 */ /* 0x042fe20007f5e0ff */
[----:B------:R-:W-:Y:S01]  /*6890*/  IMAD.X R51, RZ, RZ, R3, P3 ;  /* 0x000000ffff337224 */ /* 0x000fe200018e0603 */
[----:B------:R-:W-:-:S02]  /*68a0*/  IADD3 R5, P1, PT, R2, 0xc00, RZ ;  /* 0x00000c0002057810 */ /* 0x000fc40007f3e0ff */
[----:B------:R-:W-:Y:S01]  /*68b0*/  IADD3 R6, P0, PT, R2, 0x1600, RZ ;  /* 0x0000160002067810 */ /* 0x000fe20007f1e0ff */
[----:B------:R-:W-:Y:S01]  /*68c0*/  IMAD.X R57, RZ, RZ, R3, P2 ;  /* 0x000000ffff397224 */ /* 0x000fe200010e0603 */
[----:B------:R-:W-:Y:S01]  /*68d0*/  SHF.R.U64 R7, R0, 0x3, R51 ;  /* 0x0000000300077819 */ /* 0x000fe20000001233 */
[--C-:B------:R-:W-:Y:S02]  /*68e0*/  IMAD.X R55, RZ, RZ, R3.reuse, P1 ;  /* 0x000000ffff377224 */ /* 0x100fe400008e0603 */
[----:B------:R-:W-:Y:S01]  /*68f0*/  IMAD.X R45, RZ, RZ, R3, P0 ;  /* 0x000000ffff2d7224 */ /* 0x000fe200000e0603 */
[C---:B------:R-:W-:Y:S02]  /*6900*/  SHF.R.U64 R8, R4.reuse, 0x3, R57 ;  /* 0x0000000304087819 */ /* 0x040fe40000001239 */
[----:B------:R-:W-:Y:S02]  /*6910*/  SHF.R.U64 R9, R5, 0x3, R55 ;  /* 0x0000000305097819 */ /* 0x000fe40000001237 */
[----:B------:R-:W-:-:S02]  /*6920*/  LOP3.LUT R56, R4, 0x70, R8, 0x78, !PT ;  /* 0x0000007004387812 */ /* 0x000fc400078e7808 */
[C---:B------:R-:W-:Y:S02]  /*6930*/  IADD3 R4, P2, PT, R2.reuse, 0x1200, RZ ;  /* 0x0000120002047810 */ /* 0x040fe40007f5e0ff */
[----:B------:R-:W-:Y:S01]  /*6940*/  LOP3.LUT R54, R5, 0x70, R9, 0x78, !PT ;  /* 0x0000007005367812 */ /* 0x000fe200078e7809 */
[----:B------:R2:W-:Y:S01]  /*6950*/  ST.E desc[UR48][R56.64], RZ ;  /* 0x000000ff38007985 */ /* 0x0005e2000c101930 */
[----:B------:R-:W-:Y:S01]  /*6960*/  IADD3 R5, P1, PT, R2, 0x1400, RZ ;  /* 0x0000140002057810 */ /* 0x000fe20007f3e0ff */
[----:B------:R-:W-:Y:S01]  /*6970*/  IMAD.X R49, RZ, RZ, R3, P2 ;  /* 0x000000ffff317224 */ /* 0x000fe200010e0603 */
[----:B------:R-:W-:Y:S01]  /*6980*/  SHF.R.U64 R10, R6, 0x3, R45 ;  /* 0x00000003060a7819 */ /* 0x000fe2000000122d */
[----:B------:R2:W-:Y:S01]  /*6990*/  ST.E desc[UR48][R54.64], RZ ;  /* 0x000000ff36007985 */ /* 0x0005e2000c101930 */
[----:B------:R-:W-:Y:S01]  /*69a0*/  LOP3.LUT R50, R0, 0x70, R7, 0x78, !PT ;  /* 0x0000007000327812 */ /* 0x000fe200078e7807 */
[----:B------:R-:W-:Y:S01]  /*69b0*/  IMAD.X R47, RZ, RZ, R3, P1 ;  /* 0x000000ffff2f7224 */ /* 0x000fe200008e0603 */
[----:B------:R-:W-:Y:S01]  /*69c0*/  SHF.R.U64 R8, R4, 0x3, R49 ;  /* 0x0000000304087819 */ /* 0x000fe20000001231 */
[----:B------:R2:W-:Y:S01]  /*69d0*/  ST.E desc[UR48][R52.64], RZ ;  /* 0x000000ff34007985 */ /* 0x0005e2000c101930 */
[----:B------:R-:W-:-:S02]  /*69e0*/  IADD3 R0, P3, PT, R2, 0x1800, RZ ;  /* 0x0000180002007810 */ /* 0x000fc40007f7e0ff */
[----:B------:R-:W-:Y:S01]  /*69f0*/  LOP3.LUT R48, R4, 0x70, R8, 0x78, !PT ;  /* 0x0000007004307812 */ /* 0x000fe200078e7808 */
[----:B------:R2:W-:Y:S01]  /*6a00*/  ST.E desc[UR48][R50.64], RZ ;  /* 0x000000ff32007985 */ /* 0x0005e2000c101930 */
[C---:B------:R-:W-:Y:S01]  /*6a10*/  SHF.R.U64 R9, R5.reuse, 0x3, R47 ;  /* 0x0000000305097819 */ /* 0x040fe2000000122f */
[----:B------:R-:W-:Y:S01]  /*6a20*/  IMAD.X R43, RZ, RZ, R3, P3 ;  /* 0x000000ffff2b7224 */ /* 0x000fe200018e0603 */
[----:B------:R-:W-:Y:S01]  /*6a30*/  LOP3.LUT R44, R6, 0x70, R10, 0x78, !PT ;  /* 0x00000070062c7812 */ /* 0x000fe200078e780a */
[----:B------:R2:W-:Y:S01]  /*6a40*/  ST.E desc[UR48][R48.64], RZ ;  /* 0x000000ff30007985 */ /* 0x0005e2000c101930 */
[C---:B------:R-:W-:Y:S02]  /*6a50*/  IADD3 R4, P2, PT, R2.reuse, 0x1a00, RZ ;  /* 0x00001a0002047810 */ /* 0x040fe40007f5e0ff */
[C---:B------:R-:W-:Y:S02]  /*6a60*/  IADD3 R6, P0, PT, R2.reuse, 0x1e00, RZ ;  /* 0x00001e0002067810 */ /* 0x040fe40007f1e0ff */
[----:B------:R-:W-:Y:S01]  /*6a70*/  LOP3.LUT R46, R5, 0x70, R9, 0x78, !PT ;  /* 0x00000070052e7812 */ /* 0x000fe200078e7809 */
[--C-:B------:R-:W-:Y:S01]  /*6a80*/  IMAD.X R41, RZ, RZ, R3.reuse, P2 ;  /* 0x000000ffff297224 */ /* 0x100fe200010e0603 */
[----:B------:R-:W-:Y:S01]  /*6a90*/  IADD3 R5, P1, PT, R2, 0x1c00, RZ ;  /* 0x00001c0002057810 */ /* 0x000fe20007f3e0ff */
[----:B------:R-:W-:Y:S01]  /*6aa0*/  IMAD.X R37, RZ, RZ, R3, P0 ;  /* 0x000000ffff257224 */ /* 0x000fe200000e0603 */
[----:B------:R-:W-:Y:S01]  /*6ab0*/  SHF.R.U64 R7, R0, 0x3, R43 ;  /* 0x0000000300077819 */ /* 0x000fe2000000122b */
[----:B------:R2:W-:Y:S01]  /*6ac0*/  ST.E desc[UR48][R46.64], RZ ;  /* 0x000000ff2e007985 */ /* 0x0005e2000c101930 */
[----:B------:R-:W-:Y:S01]  /*6ad0*/  SHF.R.U64 R8, R4, 0x3, R41 ;  /* 0x0000000304087819 */ /* 0x000fe20000001229 */
[----:B------:R-:W-:Y:S01]  /*6ae0*/  IMAD.X R39, RZ, RZ, R3, P1 ;  /* 0x000000ffff277224 */ /* 0x000fe200008e0603 */
[----:B------:R-:W-:Y:S01]  /*6af0*/  SHF.R.U64 R10, R6, 0x3, R37 ;  /* 0x00000003060a7819 */ /* 0x000fe20000001225 */
[----:B------:R2:W-:Y:S01]  /*6b00*/  ST.E desc[UR48][R44.64], RZ ;  /* 0x000000ff2c007985 */ /* 0x0005e2000c101930 */
[----:B------:R-:W-:-:S02]  /*6b10*/  LOP3.LUT R42, R0, 0x70, R7, 0x78, !PT ;  /* 0x00000070002a7812 */ /* 0x000fc400078e7807 */
[----:B------:R-:W-:Y:S02]  /*6b20*/  LOP3.LUT R40, R4, 0x70, R8, 0x78, !PT ;  /* 0x0000007004287812 */ /* 0x000fe400078e7808 */
[----:B------:R-:W-:Y:S01]  /*6b30*/  IADD3 R0, P3, PT, R2, 0x2000, RZ ;  /* 0x0000200002007810 */ /* 0x000fe20007f7e0ff */
[----:B------:R2:W-:Y:S01]  /*6b40*/  ST.E desc[UR48][R42.64], RZ ;  /* 0x000000ff2a007985 */ /* 0x0005e2000c101930 */
[----:B------:R-:W-:Y:S02]  /*6b50*/  SHF.R.U64 R9, R5, 0x3, R39 ;  /* 0x0000000305097819 */ /* 0x000fe40000001227 */
[----:B------:R-:W-:Y:S01]  /*6b60*/  LOP3.LUT R36, R6, 0x70, R10, 0x78, !PT ;  /* 0x0000007006247812 */ /* 0x000fe200078e780a */
[----:B------:R-:W-:Y:S01]  /*6b70*/  IMAD.X R35, RZ, RZ, R3, P3 ;  /* 0x000000ffff237224 */ /* 0x000fe200018e0603 */
[C---:B------:R-:W-:Y:S01]  /*6b80*/  IADD3 R4, P2, PT, R2.reuse, 0x2200, RZ ;  /* 0x0000220002047810 */ /* 0x040fe20007f5e0ff */
[----:B------:R2:W-:Y:S01]  /*6b90*/  ST.E desc[UR48][R40.64], RZ ;  /* 0x000000ff28007985 */ /* 0x0005e2000c101930 */
[----:B------:R-:W-:-:S02]  /*6ba0*/  IADD3 R6, P0, PT, R2, 0x2600, RZ ;  /* 0x0000260002067810 */ /* 0x000fc40007f1e0ff */
        /* <DEDUP_REMOVED lines=60> */
[----:B------:R-:W-:Y:S02]  /*6f70*/  IADD3 R66, P0, PT, R2, 0x3e00, RZ ;  /* 0x00003e0002427810 */ /* 0x000fe40007f1e0ff */
[----:B------:R-:W-:Y:S01]  /*6f80*/  LOP3.LUT R14, R5, 0x70, R9, 0x78, !PT ;  /* 0x00000070050e7812 */ /* 0x000fe200078e7809 */
[----:B------:R-:W-:Y:S01]  /*6f90*/  IMAD.X R9, RZ, RZ, R3, P2 ;  /* 0x000000ffff097224 */ /* 0x000fe200010e0603 */
[----:B------:R-:W-:Y:S01]  /*6fa0*/  SHF.R.U64 R8, R0, 0x3, R11 ;  /* 0x0000000300087819 */ /* 0x000fe2000000120b */
[--C-:B------:R-:W-:Y:S02]  /*6fb0*/  IMAD.X R7, RZ, RZ, R3.reuse, P1 ;  /* 0x000000ffff077224 */ /* 0x100fe400008e0603 */
[----:B------:R-:W-:Y:S01]  /*6fc0*/  IMAD.X R5, RZ, RZ, R3, P0 ;  /* 0x000000ffff057224 */ /* 0x000fe200000e0603 */
[----:B------:R-:W-:Y:S01]  /*6fd0*/  SHF.R.U64 R67, R4, 0x3, R9 ;  /* 0x0000000304437819 */ /* 0x000fe20000001209 */
[----:B------:R2:W-:Y:S01]  /*6fe0*/  ST.E desc[UR48][R14.64], RZ ;  /* 0x000000ff0e007985 */ /* 0x0005e2000c101930 */
[----:B------:R-:W-:-:S02]  /*6ff0*/  SHF.R.U64 R68, R6, 0x3, R7 ;  /* 0x0000000306447819 */ /* 0x000fc40000001207 */
[----:B------:R-:W-:Y:S01]  /*7000*/  SHF.R.U64 R69, R66, 0x3, R5 ;  /* 0x0000000342457819 */ /* 0x000fe20000001205 */
[----:B------:R2:W-:Y:S01]  /*7010*/  ST.E desc[UR48][R12.64], RZ ;  /* 0x000000ff0c007985 */ /* 0x0005e2000c101930 */
[----:B------:R-:W-:Y:S02]  /*7020*/  LOP3.LUT R10, R0, 0x70, R8, 0x78, !PT ;  /* 0x00000070000a7812 */ /* 0x000fe400078e7808 */
[----:B------:R-:W-:Y:S02]  /*7030*/  LOP3.LUT R8, R4, 0x70, R67, 0x78, !PT ;  /* 0x0000007004087812 */ /* 0x000fe400078e7843 */
[----:B------:R-:W-:Y:S01]  /*7040*/  LOP3.LUT R6, R6, 0x70, R68, 0x78, !PT ;  /* 0x0000007006067812 */ /* 0x000fe200078e7844 */
[----:B------:R2:W-:Y:S01]  /*7050*/  ST.E desc[UR48][R10.64], RZ ;  /* 0x000000ff0a007985 */ /* 0x0005e2000c101930 */
[----:B------:R-:W-:-:S03]  /*7060*/  LOP3.LUT R4, R66, 0x70, R69, 0x78, !PT ;  /* 0x0000007042047812 */ /* 0x000fc600078e7845 */
[----:B------:R2:W-:Y:S04]  /*7070*/  ST.E desc[UR48][R8.64], RZ ;  /* 0x000000ff08007985 */ /* 0x0005e8000c101930 */
[----:B------:R2:W-:Y:S04]  /*7080*/  ST.E desc[UR48][R6.64], RZ ;  /* 0x000000ff06007985 */ /* 0x0005e8000c101930 */
[----:B------:R2:W-:Y:S01]  /*7090*/  ST.E desc[UR48][R4.64], RZ ;  /* 0x000000ff04007985 */ /* 0x0005e2000c101930 */
[----:B---34-:R-:W-:Y:S05]  /*70a0*/  @!P6 BRA `(.L_x_151) ;  /* 0x000000000090e947 */ /* 0x018fea0003800000 */
[----:B------:R-:W1:Y:S01]  /*70b0*/  LDCU UR4, c[0x0][0x380] ;  /* 0x00007000ff0477ac */ /* 0x000e620008000800 */
[----:B--2---:R-:W-:Y:S01]  /*70c0*/  IADD3 R6, PT, PT, R81, R84, RZ ;  /* 0x0000005451067210 */ /* 0x004fe20007ffe0ff */
[----:B------:R-:W-:Y:S03]  /*70d0*/  BSSY.RECONVERGENT B0, `(.L_x_151) ;  /* 0x0000021000007945 */ /* 0x000fe60003800200 */
[----:B-1----:R-:W-:-:S13]  /*70e0*/  ISETP.GE.AND P0, PT, R6, UR4, PT ;  /* 0x0000000406007c0c */ /* 0x002fda000bf06270 */
[----:B------:R-:W-:Y:S05]  /*70f0*/  @P0 BRA `(.L_x_152) ;  /* 0x0000000000780947 */ /* 0x000fea0003800000 */
[----:B------:R-:W1:Y:S01]  /*7100*/  LDCU UR7, c[0x0][0x38c] ;  /* 0x00007180ff0777ac */ /* 0x000e620008000800 */
[----:B------:R-:W2:Y:S01]  /*7110*/  LDC.64 R8, c[0x0][0x880] ;  /* 0x00022000ff087b82 */ /* 0x000ea20000000a00 */
[----:B------:R-:W3:Y:S01]  /*7120*/  LDCU UR6, c[0x0][0x890] ;  /* 0x00011200ff0677ac */ /* 0x000ee20008000800 */
[----:B------:R-:W4:Y:S01]  /*7130*/  LDCU.64 UR4, c[0x0][0x888] ;  /* 0x00011100ff0477ac */ /* 0x000f220008000a00 */
[----:B-1----:R-:W1:Y:S01]  /*7140*/  I2F.U32.RP R4, UR7 ;  /* 0x0000000700047d06 */ /* 0x002e620008209000 */
[----:B------:R-:W-:Y:S01]  /*7150*/  ISETP.NE.U32.AND P0, PT, RZ, UR7, PT ;  /* 0x00000007ff007c0c */ /* 0x000fe2000bf05070 */
[----:B---3--:R-:W-:-:S06]  /*7160*/  IMAD R6, R83, UR6, R6 ;  /* 0x0000000653067c24 */ /* 0x008fcc000f8e0206 */
[----:B-1----:R-:W1:Y:S02]  /*7170*/  MUFU.RCP R4, R4 ;  /* 0x0000000400047308 */ /* 0x002e640000001000 */
[----:B-1----:R-:W-:-:S06]  /*7180*/  IADD3 R4, PT, PT, R4, 0xffffffe, RZ ;  /* 0x0ffffffe04047810 */ /* 0x002fcc0007ffe0ff */
[----:B------:R1:W3:Y:S02]  /*7190*/  F2I.FTZ.U32.TRUNC.NTZ R5, R4 ;  /* 0x0000000400057305 */ /* 0x0002e4000021f000 */
[----:B-1----:R-:W-:Y:S01]  /*71a0*/  HFMA2 R4, -RZ, RZ, 0, 0 ;  /* 0x00000000ff047431 */ /* 0x002fe200000001ff */
[----:B---3--:R-:W-:-:S05]  /*71b0*/  IADD3 R0, PT, PT, RZ, -R5, RZ ;  /* 0x80000005ff007210 */ /* 0x008fca0007ffe0ff */
[----:B------:R-:W-:-:S04]  /*71c0*/  IMAD R0, R0, UR7, RZ ;  /* 0x0000000700007c24 */ /* 0x000fc8000f8e02ff */
[----:B------:R-:W-:-:S06]  /*71d0*/  IMAD.HI.U32 R0, R5, R0, R4 ;  /* 0x0000000005007227 */ /* 0x000fcc00078e0004 */
[----:B------:R-:W-:-:S04]  /*71e0*/  IMAD.HI.U32 R0, R0, R85, RZ ;  /* 0x0000005500007227 */ /* 0x000fc800078e00ff */
[----:B------:R-:W-:-:S04]  /*71f0*/  IMAD.MOV R4, RZ, RZ, -R0 ;  /* 0x000000ffff047224 */ /* 0x000fc800078e0a00 */
[----:B------:R-:W-:-:S05]  /*7200*/  IMAD R4, R4, UR7, R85 ;  /* 0x0000000704047c24 */ /* 0x000fca000f8e0255 */
[----:B------:R-:W-:-:S13]  /*7210*/  ISETP.GE.U32.AND P2, PT, R4, UR7, PT ;  /* 0x0000000704007c0c */ /* 0x000fda000bf46070 */
[----:B------:R-:W-:Y:S02]  /*7220*/  @P2 IADD3 R4, PT, PT, R4, -UR7, RZ ;  /* 0x8000000704042c10 */ /* 0x000fe4000fffe0ff */
[----:B------:R-:W-:Y:S02]  /*7230*/  @P2 IADD3 R0, PT, PT, R0, 0x1, RZ ;  /* 0x0000000100002810 */ /* 0x000fe40007ffe0ff */
[----:B------:R-:W-:-:S13]  /*7240*/  ISETP.GE.U32.AND P1, PT, R4, UR7, PT ;  /* 0x0000000704007c0c */ /* 0x000fda000bf26070 */
[----:B------:R-:W-:Y:S01]  /*7250*/  @P1 VIADD R0, R0, 0x1 ;  /* 0x0000000100001836 */ /* 0x000fe20000000000 */
[----:B------:R-:W-:-:S04]  /*7260*/  @!P0 LOP3.LUT R0, RZ, UR7, RZ, 0x33, !PT ;  /* 0x00000007ff008c12 */ /* 0x000fc8000f8e33ff */
[C---:B------:R-:W-:Y:S01]  /*7270*/  IADD3 R4, PT, PT, -R0.reuse, RZ, RZ ;  /* 0x000000ff00047210 */ /* 0x040fe20007ffe1ff */
[----:B----4-:R-:W-:Y:S01]  /*7280*/  IMAD R0, R0, UR5, R6 ;  /* 0x0000000500007c24 */ /* 0x010fe2000f8e0206 */
[----:B------:R-:W-:-:S03]  /*7290*/  MOV R6, 0xff800000 ;  /* 0xff80000000067802 */ /* 0x000fc60000000f00 */
[----:B------:R-:W-:-:S04]  /*72a0*/  IMAD R4, R4, UR7, R85 ;  /* 0x0000000704047c24 */ /* 0x000fc8000f8e0255 */
[----:B------:R-:W-:-:S04]  /*72b0*/  IMAD R0, R4, UR4, R0 ;  /* 0x0000000404007c24 */ /* 0x000fc8000f8e0200 */
[----:B--2---:R-:W-:-:S05]  /*72c0*/  IMAD.WIDE.U32 R4, R0, 0x4, R8 ;  /* 0x0000000400047825 */ /* 0x004fca00078e0008 */
[----:B------:R1:W-:Y:S02]  /*72d0*/  STG.E desc[UR48][R4.64], R6 ;  /* 0x0000000604007986 */ /* 0x0003e4000c101930 */
.L_x_152:
[----:B------:R-:W-:Y:S05]  /*72e0*/  BSYNC.RECONVERGENT B0 ;  /* 0x0000000000007941 */ /* 0x000fea0003800200 */
.L_x_151:
[----:B------:R-:W-:-:S09]  /*72f0*/  UISETP.NE.AND UP0, UPT, UR38, URZ, UPT ;  /* 0x000000ff2600728c */ /* 0x000fd2000bf05270 */
[----:B------:R-:W-:Y:S05]  /*7300*/  BRA.U UP0, `(.L_x_153) ;  /* 0x0000000100047547 */ /* 0x000fea000b800000 */
[----:B------:R-:W-:Y:S05]  /*7310*/  BPT.TRAP 0x1 ;  /* 0x000000040000795c */ /* 0x000fea0000300000 */
.L_x_153:
[C---:B------:R-:W-:Y:S01]  /*7320*/  IADD3 R0, P1, PT, R2.reuse, 0x4000, RZ ;  /* 0x0000400002007810 */ /* 0x040fe20007f3e0ff */
[----:B------:R3:W-:Y:S01]  /*7330*/  SYNCS.ARRIVE.TRANS64.A1T0 RZ, [R82+URZ+0x140b0], RZ ;  /* 0x0140b0ff52ff79a7 */ /* 0x0007e200081000ff */
[C---:B-12---:R-:W-:Y:S01]  /*7340*/  IADD3 R4, P0, PT, R2.reuse, 0x4200, RZ ;  /* 0x0000420002047810 */ /* 0x046fe20007f1e0ff */
[----:B------:R-:W-:Y:S01]  /*7350*/  UISETP.NE.AND UP0, UPT, UR38, URZ, UPT ;  /* 0x000000ff2600728c */ /* 0x000fe2000bf05270 */
[C---:B------:R-:W-:Y:S01]  /*7360*/  IADD3 R6, P5, PT, R2.reuse, 0x4400, RZ ;  /* 0x0000440002067810 */ /* 0x040fe20007fbe0ff */
[--C-:B------:R-:W-:Y:S01]  /*7370*/  IMAD.X R65, RZ, RZ, R3.reuse, P1 ;  /* 0x000000ffff417224 */ /* 0x100fe200008e0603 */
        /* <DEDUP_REMOVED lines=10> */
[----:B------:R-:W-:Y:S01]  /*7420*/  IADD3 R18, P5, PT, R2, 0x5000, RZ ;  /* 0x0000500002127810 */ /* 0x000fe20007fbe0ff */
[----:B------:R-:W-:Y:S01]  /*7430*/  IMAD.X R53, RZ, RZ, R3, P1 ;  /* 0x000000ffff357224 */ /* 0x000fe200008e0603 */
[----:B------:R-:W-:Y:S01]  /*7440*/  SHF.R.U64 R34, R0, 0x3, R65 ;  /* 0x0000000300227819 */ /* 0x000fe20000001241 */
[--C-:B------:R-:W-:Y:S01]  /*7450*/  IMAD.X R51, RZ, RZ, R3.reuse, P0 ;  /* 0x000000ffff337224 */ /* 0x100fe200000e0603 */
[----:B------:R-:W-:Y:S01]  /*7460*/  IADD3 R20, P4, PT, R2, 0x5200, RZ ;  /* 0x0000520002147810 */ /* 0x000fe20007f9e0ff */
[----:B------:R-:W-:Y:S01]  /*7470*/  IMAD.X R49, RZ, RZ, R3, P5 ;  /* 0x000000ffff317224 */ /* 0x000fe200028e0603 */
[----:B------:R-:W-:-:S02]  /*7480*/  SHF.R.U64 R36, R4, 0x3, R63 ;  /* 0x0000000304247819 */ /* 0x000fc4000000123f */
[----:B------:R-:W-:Y:S01]  /*7490*/  IADD3 R22, P3, PT, R2, 0x5400, RZ ;  /* 0x0000540002167810 */ /* 0x000fe20007f7e0ff */
[----:B------:R-:W-:Y:S01]  /*74a0*/  IMAD.X R47, RZ, RZ, R3, P4 ;  /* 0x000000ffff2f7224 */ /* 0x000fe200020e0603 */
[----:B------:R-:W-:Y:S02]  /*74b0*/  SHF.R.U64 R38, R6, 0x3, R61 ;  /* 0x0000000306267819 */ /* 0x000fe4000000123d */
[----:B------:R-:W-:Y:S01]  /*74c0*/  IADD3 R24, P2, PT, R2, 0x5600, RZ ;  /* 0x0000560002187810 */ /* 0x000fe20007f5e0ff */
[----:B------:R-:W-:Y:S01]  /*74d0*/  IMAD.X R45, RZ, RZ, R3, P3 ;  /* 0x000000ffff2d7224 */ /* 0x000fe200018e0603 */
[----:B------:R-:W-:Y:S02]  /*74e0*/  SHF.R.U64 R40, R8, 0x3, R59 ;  /* 0x0000000308287819 */ /* 0x000fe4000000123b */
[----:B------:R-:W-:Y:S01]  /*74f0*/  LOP3.LUT R64, R0, 0x70, R34, 0x78, !PT ;  /* 0x0000007000407812 */ /* 0x000fe200078e7822 */
[----:B------:R-:W-:Y:S01]  /*7500*/  IMAD.X R43, RZ, RZ, R3, P2 ;  /* 0x000000ffff2b7224 */ /* 0x000fe200010e0603 */
[----:B------:R-:W-:-:S02]  /*7510*/  IADD3 R26, P1, PT, R2, 0x5800, RZ ;  /* 0x00005800021a7810 */ /* 0x000fc40007f3e0ff */
[----:B------:R-:W-:Y:S01]  /*7520*/  LOP3.LUT R62, R4, 0x70, R36, 0x78, !PT ;  /* 0x00000070043e7812 */ /* 0x000fe200078e7824 */
[----:B------:R3:W-:Y:S01]  /*7530*/  ST.E desc[UR48][R64.64], RZ ;  /* 0x000000ff40007985 */ /* 0x0007e2000c101930 */
[----:B------:R-:W-:Y:S01]  /*7540*/  SHF.R.U64 R0, R10, 0x3, R57 ;  /* 0x000000030a007819 */ /* 0x000fe20000001239 */
[----:B------:R-:W-:Y:S01]  /*7550*/  IMAD.X R41, RZ, RZ, R3, P1 ;  /* 0x000000ffff297224 */ /* 0x000fe200008e0603 */
[----:B------:R-:W-:Y:S01]  /*7560*/  IADD3 R28, P0, PT, R2, 0x5a00, RZ ;  /* 0x00005a00021c7810 */ /* 0x000fe20007f1e0ff */
[----:B------:R3:W-:Y:S01]  /*7570*/  ST.E desc[UR48][R62.64], RZ ;  /* 0x000000ff3e007985 */ /* 0x0007e2000c101930 */
        /* <DEDUP_REMOVED lines=78> */
[C---:B------:R-:W-:Y:S01]  /*7a60*/  IADD3 R79, P2, PT, R2.reuse, 0x7a00, RZ ;  /* 0x00007a00024f7810 */ /* 0x040fe20007f5e0ff */
[----:B------:R3:W-:Y:S01]  /*7a70*/  ST.E desc[UR48][R30.64], RZ ;  /* 0x000000ff1e007985 */ /* 0x0007e2000c101930 */
[----:B------:R-:W-:Y:S02]  /*7a80*/  SHF.R.U64 R4, R71, 0x3, R23 ;  /* 0x0000000347047819 */ /* 0x000fe40000001217 */
[----:B------:R-:W-:Y:S01]  /*7a90*/  IADD3 R80, P1, PT, R2, 0x7c00, RZ ;  /* 0x00007c0002507810 */ /* 0x000fe20007f3e0ff */
[----:B------:R-:W-:Y:S01]  /*7aa0*/  IMAD.X R7, RZ, RZ, R3, P2 ;  /* 0x000000ffff077224 */ /* 0x000fe200010e0603 */
[----:B------:R-:W-:-:S02]  /*7ab0*/  LOP3.LUT R28, R68, 0x70, R6, 0x78, !PT ;  /* 0x00000070441c7812 */ /* 0x000fc400078e7806 */
[----:B------:R-:W-:Y:S01]  /*7ac0*/  IADD3 R2, P0, PT, R2, 0x7e00, RZ ;  /* 0x00007e0002027810 */ /* 0x000fe20007f1e0ff */
[----:B------:R-:W-:Y:S01]  /*7ad0*/  IMAD.X R5, RZ, RZ, R3, P1 ;  /* 0x000000ffff057224 */ /* 0x000fe200008e0603 */
[----:B------:R-:W-:Y:S01]  /*7ae0*/  LOP3.LUT R26, R69, 0x70, R8, 0x78, !PT ;  /* 0x00000070451a7812 */ /* 0x000fe200078e7808 */
[----:B------:R3:W-:Y:S01]  /*7af0*/  ST.E desc[UR48][R28.64], RZ ;  /* 0x000000ff1c007985 */ /* 0x0007e2000c101930 */
[----:B------:R-:W-:Y:S01]  /*7b00*/  SHF.R.U64 R6, R72, 0x3, R21 ;  /* 0x0000000348067819 */ /* 0x000fe20000001215 */
[----:B------:R-:W-:Y:S01]  /*7b10*/  IMAD.X R3, RZ, RZ, R3, P0 ;  /* 0x000000ffff037224 */ /* 0x000fe200000e0603 */
[----:B------:R-:W-:Y:S01]  /*7b20*/  SHF.R.U64 R8, R73, 0x3, R19 ;  /* 0x0000000349087819 */ /* 0x000fe20000001213 */
[----:B------:R3:W-:Y:S01]  /*7b30*/  ST.E desc[UR48][R26.64], RZ ;  /* 0x000000ff1a007985 */ /* 0x0007e2000c101930 */
[----:B------:R-:W-:Y:S02]  /*7b40*/  LOP3.LUT R24, R70, 0x70, R0, 0x78, !PT ;  /* 0x0000007046187812 */ /* 0x000fe400078e7800 */
[----:B------:R-:W-:-:S02]  /*7b50*/  LOP3.LUT R22, R71, 0x70, R4, 0x78, !PT ;  /* 0x0000007047167812 */ /* 0x000fc400078e7804 */
[----:B------:R-:W-:Y:S01]  /*7b60*/  SHF.R.U64 R0, R74, 0x3, R17 ;  /* 0x000000034a007819 */ /* 0x000fe20000001211 */
[----:B------:R3:W-:Y:S01]  /*7b70*/  ST.E desc[UR48][R24.64], RZ ;  /* 0x000000ff18007985 */ /* 0x0007e2000c101930 */
[----:B------:R-:W-:Y:S02]  /*7b80*/  SHF.R.U64 R4, R75, 0x3, R15 ;  /* 0x000000034b047819 */ /* 0x000fe4000000120f */
[----:B------:R-:W-:Y:S01]  /*7b90*/  LOP3.LUT R20, R72, 0x70, R6, 0x78, !PT ;  /* 0x0000007048147812 */ /* 0x000fe200078e7806 */
[----:B------:R3:W-:Y:S01]  /*7ba0*/  ST.E desc[UR48][R22.64], RZ ;  /* 0x000000ff16007985 */ /* 0x0007e2000c101930 */
[----:B------:R-:W-:Y:S02]  /*7bb0*/  LOP3.LUT R18, R73, 0x70, R8, 0x78, !PT ;  /* 0x0000007049127812 */ /* 0x000fe400078e7808 */
[----:B------:R-:W-:Y:S01]  /*7bc0*/  SHF.R.U64 R6, R76, 0x3, R13 ;  /* 0x000000034c067819 */ /* 0x000fe2000000120d */
[----:B------:R3:W-:Y:S01]  /*7bd0*/  ST.E desc[UR48][R20.64], RZ ;  /* 0x000000ff14007985 */ /* 0x0007e2000c101930 */
[----:B------:R-:W-:-:S02]  /*7be0*/  SHF.R.U64 R8, R77, 0x3, R11 ;  /* 0x000000034d087819 */ /* 0x000fc4000000120b */
[----:B------:R-:W-:Y:S01]  /*7bf0*/  LOP3.LUT R16, R74, 0x70, R0, 0x78, !PT ;  /* 0x000000704a107812 */ /* 0x000fe200078e7800 */
[----:B------:R3:W-:Y:S01]  /*7c00*/  ST.E desc[UR48][R18.64], RZ ;  /* 0x000000ff12007985 */ /* 0x0007e2000c101930 */
[----:B------:R-:W-:Y:S02]  /*7c10*/  LOP3.LUT R14, R75, 0x70, R4, 0x78, !PT ;  /* 0x000000704b0e7812 */ /* 0x000fe400078e7804 */
[----:B------:R-:W-:Y:S01]  /*7c20*/  SHF.R.U64 R0, R78, 0x3, R9 ;  /* 0x000000034e007819 */ /* 0x000fe20000001209 */
[----:B------:R3:W-:Y:S01]  /*7c30*/  ST.E desc[UR48][R16.64], RZ ;  /* 0x000000ff10007985 */ /* 0x0007e2000c101930 */
[----:B------:R-:W-:Y:S02]  /*7c40*/  SHF.R.U64 R4, R79, 0x3, R7 ;  /* 0x000000034f047819 */ /* 0x000fe40000001207 */
[----:B------:R-:W-:Y:S01]  /*7c50*/  LOP3.LUT R12, R76, 0x70, R6, 0x78, !PT ;  /* 0x000000704c0c7812 */ /* 0x000fe200078e7806 */
[----:B------:R3:W-:Y:S01]  /*7c60*/  ST.E desc[UR48][R14.64], RZ ;  /* 0x000000ff0e007985 */ /* 0x0007e2000c101930 */
[----:B------:R-:W-:-:S02]  /*7c70*/  SHF.R.U64 R66, R80, 0x3, R5 ;  /* 0x0000000350427819 */ /* 0x000fc40000001205 */
[----:B------:R-:W-:Y:S01]  /*7c80*/  LOP3.LUT R10, R77, 0x70, R8, 0x78, !PT ;  /* 0x000000704d0a7812 */ /* 0x000fe200078e7808 */
[----:B------:R3:W-:Y:S01]  /*7c90*/  ST.E desc[UR48][R12.64], RZ ;  /* 0x000000ff0c007985 */ /* 0x0007e2000c101930 */
[----:B------:R-:W-:Y:S02]  /*7ca0*/  SHF.R.U64 R67, R2, 0x3, R3 ;  /* 0x0000000302437819 */ /* 0x000fe40000001203 */
[----:B------:R-:W-:Y:S01]  /*7cb0*/  LOP3.LUT R8, R78, 0x70, R0, 0x78, !PT ;  /* 0x000000704e087812 */ /* 0x000fe200078e7800 */
[----:B------:R3:W-:Y:S01]  /*7cc0*/  ST.E desc[UR48][R10.64], RZ ;  /* 0x000000ff0a007985 */ /* 0x0007e2000c101930 */
[----:B------:R-:W-:Y:S02]  /*7cd0*/  LOP3.LUT R6, R79, 0x70, R4, 0x78, !PT ;  /* 0x000000704f067812 */ /* 0x000fe400078e7804 */
[----:B------:R-:W-:Y:S01]  /*7ce0*/  LOP3.LUT R4, R80, 0x70, R66, 0x78, !PT ;  /* 0x0000007050047812 */ /* 0x000fe200078e7842 */
[----:B------:R3:W-:Y:S01]  /*7cf0*/  ST.E desc[UR48][R8.64], RZ ;  /* 0x000000ff08007985 */ /* 0x0007e2000c101930 */
[----:B------:R-:W-:-:S03]  /*7d00*/  LOP3.LUT R2, R2, 0x70, R67, 0x78, !PT ;  /* 0x0000007002027812 */ /* 0x000fc600078e7843 */
[----:B------:R3:W-:Y:S04]  /*7d10*/  ST.E desc[UR48][R6.64], RZ ;  /* 0x000000ff06007985 */ /* 0x0007e8000c101930 */
[----:B------:R3:W-:Y:S04]  /*7d20*/  ST.E desc[UR48][R4.64], RZ ;  /* 0x000000ff04007985 */ /* 0x0007e8000c101930 */
[----:B------:R3:W-:Y:S01]  /*7d30*/  ST.E desc[UR48][R2.64], RZ ;  /* 0x000000ff02007985 */ /* 0x0007e2000c101930 */
[----:B------:R-:W-:Y:S01]  /*7d40*/  @!PT LDS RZ, [RZ] ;  /* 0x00000000fffff984 */ /* 0x000fe20000000800 */
[----:B------:R-:W-:Y:S01]  /*7d50*/  @!PT LDS RZ, [RZ] ;  /* 0x00000000fffff984 */ /* 0x000fe20000000800 */
[----:B------:R-:W-:Y:S01]  /*7d60*/  @!PT LDS RZ, [RZ] ;  /* 0x00000000fffff984 */ /* 0x000fe20000000800 */
[----:B------:R-:W-:Y:S01]  /*7d70*/  @!PT LDS RZ, [RZ] ;  /* 0x00000000fffff984 */ /* 0x000fe20000000800 */
[----:B------:R1:W-:Y:S06]  /*7d80*/  MEMBAR.ALL.CTA ;  /* 0x0000000000007992 */ /* 0x0003ec0000008000 */
[----:B-1----:R-:W1:Y:S01]  /*7d90*/  FENCE.VIEW.ASYNC.S ;  /* 0x00000000000073c6 */ /* 0x002e620000000000 */
[----:B------:R-:W-:Y:S05]  /*7da0*/  BRA.U UP0, `(.L_x_154) ;  /* 0x0000000100047547 */ /* 0x000fea000b800000 */
[----:B------:R-:W-:Y:S05]  /*7db0*/  BPT.TRAP 0x1 ;  /* 0x000000040000795c */ /* 0x000fea0000300000 */
.L_x_154:
[----:B------:R-:W-:-:S05]  /*7dc0*/  HFMA2 R0, -RZ, RZ, 0, 5.9604644775390625e-08 ;  /* 0x00000001ff007431 */ /* 0x000fca00000001ff */
[----:B------:R-:W-:-:S04]  /*7dd0*/  SHF.L.U32 R0, R0, 0x1f, RZ ;  /* 0x0000001f00007819 */ /* 0x000fc800000006ff */
[----:B-1----:R-:W1:Y:S02]  /*7de0*/  SYNCS.PHASECHK.TRANS64.TRYWAIT P0, [R82+URZ+0x140c8], R0 ;  /* 0x0140c800520075a7 */ /* 0x002e6400080011ff */
[----:B-1----:R-:W-:Y:S05]  /*7df0*/  @!P0 BRA `(.L_x_155) ;  /* 0x000000c800bc8947 */ /* 0x002fea0003800000 */
.L_x_380:
[----:B------:R-:W-:Y:S05]  /*7e00*/  @!P6 BRA `(.L_x_156) ;  /* 0x000000000090e947 */ /* 0x000fea0003800000 */
[----:B------:R-:W2:Y:S01]  /*7e10*/  LDCU UR4, c[0x0][0x380] ;  /* 0x00007000ff0477ac */ /* 0x000ea20008000800 */
[----:B---3--:R-:W-:Y:S01]  /*7e20*/  IADD3 R4, PT, PT, R84, 0x80, R81 ;  /* 0x0000008054047810 */ /* 0x008fe20007ffe051 */
[----:B------:R-:W-:Y:S03]  /*7e30*/  BSSY.RECONVERGENT B0, `(.L_x_156) ;  /* 0x0000021000007945 */ /* 0x000fe60003800200 */
[----:B--2---:R-:W-:-:S13]  /*7e40*/  ISETP.GE.AND P0, PT, R4, UR4, PT ;  /* 0x0000000404007c0c */ /* 0x004fda000bf06270 */
[----:B------:R-:W-:Y:S05]  /*7e50*/  @P0 BRA `(.L_x_157) ;  /* 0x0000000000780947 */ /* 0x000fea0003800000 */
[----:B------:R-:W2:Y:S01]  /*7e60*/  LDCU UR7, c[0x0][0x38c] ;  /* 0x00007180ff0777ac */ /* 0x000ea20008000800 */
[----:B------:R-:W3:Y:S01]  /*7e70*/  LDC.64 R6, c[0x0][0x880] ;  /* 0x00022000ff067b82 */ /* 0x000ee20000000a00 */
[----:B------:R-:W4:Y:S01]  /*7e80*/  LDCU UR6, c[0x0][0x890] ;  /* 0x00011200ff0677ac */ /* 0x000f220008000800 */
[----:B------:R-:W5:Y:S01]  /*7e90*/  LDCU.64 UR4, c[0x0][0x888] ;  /* 0x00011100ff0477ac */ /* 0x000f620008000a00 */
[----:B--2---:R-:W2:Y:S01]  /*7ea0*/  I2F.U32.RP R2, UR7 ;  /* 0x0000000700027d06 */ /* 0x004ea20008209000 */
[----:B------:R-:W-:Y:S01]  /*7eb0*/  ISETP.NE.U32.AND P0, PT, RZ, UR7, PT ;  /* 0x00000007ff007c0c */ /* 0x000fe2000bf05070 */
[----:B----4-:R-:W-:-:S06]  /*7ec0*/  IMAD R4, R83, UR6, R4 ;  /* 0x0000000653047c24 */ /* 0x010fcc000f8e0204 */
[----:B--2---:R-:W2:Y:S02]  /*7ed0*/  MUFU.RCP R2, R2 ;  /* 0x0000000200027308 */ /* 0x004ea40000001000 */
[----:B--2---:R-:W-:-:S06]  /*7ee0*/  IADD3 R2, PT, PT, R2, 0xffffffe, RZ ;  /* 0x0ffffffe02027810 */ /* 0x004fcc0007ffe0ff */
[----:B------:R-:W1:Y:S02]  /*7ef0*/  F2I.FTZ.U32.TRUNC.NTZ R3, R2 ;  /* 0x0000000200037305 */ /* 0x000e64000021f000 */
[----:B-1----:R-:W-:Y:S02]  /*7f00*/  IADD3 R0, PT, PT, RZ, -R3, RZ ;  /* 0x80000003ff007210 */ /* 0x002fe40007ffe0ff */
[----:B------:R-:W-:-:S03]  /*7f10*/  MOV R2, RZ ;  /* 0x000000ff00027202 */ /* 0x000fc60000000f00 */
        /* <DEDUP_REMOVED lines=12> */
[----:B-----5:R-:W-:Y:S01]  /*7fe0*/  IMAD R0, R0, UR5, R4 ;  /* 0x0000000500007c24 */ /* 0x020fe2000f8e0204 */
[----:B------:R-:W-:-:S03]  /*7ff0*/  MOV R4, 0xff800000 ;  /* 0xff80000000047802 */ /* 0x000fc60000000f00 */
[----:B------:R-:W-:-:S04]  /*8000*/  IMAD R2, R2, UR7, R85 ;  /* 0x0000000702027c24 */ /* 0x000fc8000f8e0255 */
[----:B------:R-:W-:-:S04]  /*8010*/  IMAD R0, R2, UR4, R0 ;  /* 0x0000000402007c24 */ /* 0x000fc8000f8e0200 */
[----:B---3--:R-:W-:-:S05]  /*8020*/  IMAD.WIDE.U32 R2, R0, 0x4, R6 ;  /* 0x0000000400027825 */ /* 0x008fca00078e0006 */
[----:B------:R2:W-:Y:S02]  /*8030*/  STG.E desc[UR48][R2.64], R4 ;  /* 0x0000000402007986 */ /* 0x0005e4000c101930 */
.L_x_157:
[----:B------:R-:W-:Y:S05]  /*8040*/  BSYNC.RECONVERGENT B0 ;  /* 0x0000000000007941 */ /* 0x000fea0003800200 */
.L_x_156:
[----:B------:R-:W-:Y:S01]  /*8050*/  @!PT LDS RZ, [RZ] ;  /* 0x00000000fffff984 */ /* 0x000fe20000000800 */
[----:B------:R-:W-:Y:S01]  /*8060*/  @!PT LDS RZ, [RZ] ;  /* 0x00000000fffff984 */ /* 0x000fe20000000800 */
[----:B------:R-:W-:Y:S01]  /*8070*/  @!PT LDS RZ, [RZ] ;  /* 0x00000000fffff984 */ /* 0x000fe20000000800 */
[----:B------:R-:W-:Y:S01]  /*8080*/  @!PT LDS RZ, [RZ] ;  /* 0x00000000fffff984 */ /* 0x000fe20000000800 */
[----:B------:R4:W-:Y:S06]  /*8090*/  MEMBAR.ALL.CTA ;  /* 0x0000000000007992 */ /* 0x0009ec0000008000 */
[----:B----4-:R-:W4:Y:S01]  /*80a0*/  FENCE.VIEW.ASYNC.S ;  /* 0x00000000000073c6 */ /* 0x010f220000000000 */
[----:B------:R-:W-:-:S09]  /*80b0*/  UISETP.NE.AND UP0, UPT, UR38, URZ, UPT ;  /* 0x000000ff2600728c */ /* 0x000fd2000bf05270 */
[----:B------:R-:W-:Y:S05]  /*80c0*/  BRA.U UP0, `(.L_x_158) ;  /* 0x0000000100047547 */ /* 0x000fea000b800000 */
[----:B------:R-:W-:Y:S05]  /*80d0*/  BPT.TRAP 0x1 ;  /* 0x000000040000795c */ /* 0x000fea0000300000 */
.L_x_158:
[----:B----4-:R-:W-:Y:S01]  /*80e0*/  SYNCS.ARRIVE.TRANS64.A1T0 RZ, [R82+URZ+0x140b8], RZ ;  /* 0x0140b8ff52ff79a7 */ /* 0x010fe200081000ff */
[----:B------:R-:W-:Y:S05]  /*80f0*/  EXIT ;  /* 0x000000000000794d */ /* 0x000fea0003800000 */
.L_x_87:
[----:B------:R-:W-:Y:S01]  /*8100*/  UISETP.NE.AND UP0, UPT, UR37, URZ, UPT ;  /* 0x000000ff2500728c */ /* 0x000fe2000bf05270 */
[C---:B------:R-:W-:Y:S01]  /*8110*/  IMAD.U32 R23, R24.reuse, 0x10000, RZ ;  /* 0x0001000018177824 */ /* 0x040fe200078e00ff */
[C---:B------:R-:W-:Y:S02]  /*8120*/  LOP3.LUT R65, R24.reuse, 0x1f, RZ, 0xc0, !PT ;  /* 0x0000001f18417812 */ /* 0x040fe400078ec0ff */
[----:B------:R-:W-:Y:S02]  /*8130*/  LOP3.LUT R64, R24, 0x7f, RZ, 0xc0, !PT ;  /* 0x0000007f18407812 */ /* 0x000fe400078ec0ff */
[----:B------:R-:W-:-:S04]  /*8140*/  LOP3.LUT R23, R23, 0x600000, RZ, 0xc0, !PT ;  /* 0x0060000017177812 */ /* 0x000fc800078ec0ff */
[----:B------:R-:W-:Y:S01]  /*8150*/  LOP3.LUT R62, R23, 0x80, RZ, 0xfc, !PT ;  /* 0x00000080173e7812 */ /* 0x000fe200078efcff */
[----:B------:R-:W-:Y:S05]  /*8160*/  BRA.U !UP0, `(.L_x_159) ;  /* 0x0000000108047547 */ /* 0x000fea000b800000 */
[----:B------:R-:W-:Y:S05]  /*8170*/  BPT.TRAP 0x1 ;  /* 0x000000040000795c */ /* 0x000fea0000300000 */
.L_x_159:
[----:B------:R-:W1:Y:S01]  /*8180*/  S2UR UR40, SR_CgaCtaId ;  /* 0x00000000002879c3 */ /* 0x000e620000008800 */
[----:B------:R-:W-:Y:S01]  /*8190*/  UMOV UR39, 0x400 ;  /* 0x0000040000277882 */ /* 0x000fe20000000000 */
[----:B------:R-:W-:Y:S01]  /*81a0*/  SHF.L.U32 R0, RZ, 0x1f, RZ ;  /* 0x0000001fff007819 */ /* 0x000fe200000006ff */
[----:B-1----:R-:W-:-:S09]  /*81b0*/  ULEA UR39, UR40, UR39, 0x18 ;  /* 0x0000002728277291 */ /* 0x002fd2000f8ec0ff */
[----:B------:R-:W1:Y:S02]  /*81c0*/  SYNCS.PHASECHK.TRANS64.TRYWAIT P0, [UR39+0x14070], R0 ;  /* 0x01407000ff0075a7 */ /* 0x000e640008001127 */
[----:B-1----:R-:W-:Y:S05]  /*81d0*/  @!P0 BRA `(.L_x_160) ;  /* 0x000000c400d88947 */ /* 0x002fea0003800000 */
.L_x_381:
[----:B------:R-:W-:-:S09]  /*81e0*/  UISETP.NE.AND UP0, UPT, UR37, URZ, UPT ;  /* 0x000000ff2500728c */ /* 0x000fd2000bf05270 */
[----:B------:R-:W-:Y:S05]  /*81f0*/  BRA.U !UP0, `(.L_x_161) ;  /* 0x0000000108047547 */ /* 0x000fea000b800000 */
[----:B------:R-:W-:Y:S05]  /*8200*/  BPT.TRAP 0x1 ;  /* 0x000000040000795c */ /* 0x000fea0000300000 */
.L_x_161:
[----:B------:R-:W-:Y:S02]  /*8210*/  UIADD3 UR46, UPT, UPT, UR39, 0x14078, URZ ;  /* 0x00014078272e7890 */ /* 0x000fe4000fffe0ff */
[----:B------:R-:W-:Y:S02]  /*8220*/  UISETP.NE.AND UP0, UPT, UR36, URZ, UPT ;  /* 0x000000ff2400728c */ /* 0x000fe4000bf05270 */
[----:B------:R-:W-:-:S09]  /*8230*/  UPRMT UR4, UR40, 0x654, UR46 ;  /* 0x0000065428047896 */ /* 0x000fd2000800002e */
[----:B------:R-:W-:Y:S01]  /*8240*/  SYNCS.ARRIVE.TRANS64.RED.A1T0 RZ, [UR4], RZ ;  /* 0x000000ffffff79a7 */ /* 0x000fe20008100404 */
[----:B------:R-:W-:Y:S05]  /*8250*/  BRA.U !UP0, `(.L_x_162) ;  /* 0x0000000108047547 */ /* 0x000fea000b800000 */
[----:B------:R-:W-:Y:S05]  /*8260*/  BPT.TRAP 0x1 ;  /* 0x000000040000795c */ /* 0x000fea0000300000 */
.L_x_162:
[----:B------:R-:W2:Y:S01]  /*8270*/  SYNCS.PHASECHK.TRANS64.TRYWAIT P0, [UR39+0x14080], R0 ;  /* 0x01408000ff0075a7 */ /* 0x000ea20008001127 */
[----:B------:R-:W-:Y:S01]  /*8280*/  UMOV UR45, URZ ;  /* 0x000000ff002d7c82 */ /* 0x000fe20008000000 */
[----:B--2---:R-:W-:Y:S05]  /*8290*/  @!P0 BRA `(.L_x_163) ;  /* 0x000000c400c08947 */ /* 0x004fea0003800000 */
.L_x_382:
[----:B------:R-:W-:Y:S01]  /*82a0*/  UISETP.GE.AND UP0, UPT, UR5, 0x81, UPT ;  /* 0x000000810500788c */ /* 0x000fe2000bf06270 */
[----:B------:R-:W-:Y:S01]  /*82b0*/  UMOV UR44, 0x1 ;  /* 0x00000001002c7882 */ /* 0x000fe20000000000 */
[----:B------:R-:W-:-:S07]  /*82c0*/  UMOV UR43, 0x1 ;  /* 0x00000001002b7882 */ /* 0x000fce0000000000 */
[----:B------:R-:W-:Y:S05]  /*82d0*/  BRA.U !UP0, `(.L_x_164) ;  /* 0x00000021089c7547 */ /* 0x000fea000b800000 */
[----:B------:R-:W-:Y:S01]  /*82e0*/  UIADD3 UR5, UPT, UPT, UR5, 0x7f, URZ ;  /* 0x0000007f05057890 */ /* 0x000fe2000fffe0ff */
[----:B------:R-:W-:Y:S01]  /*82f0*/  VIADD R60, R23, 0x100 ;  /* 0x00000100173c7836 */ /* 0x000fe20000000000 */
[----:B------:R-:W-:Y:S01]  /*8300*/  LOP3.LUT R17, R63, 0x3, RZ, 0xc0, !PT ;  /* 0x000000033f117812 */ /* 0x000fe200078ec0ff */
[C---:B------:R-:W-:Y:S01]  /*8310*/  VIADD R59, R23.reuse, 0x180 ;  /* 0x00000180173b7836 */ /* 0x040fe20000000000 */
[----:B------:R-:W-:Y:S01]  /*8320*/  USHF.R.S32.HI UR4, URZ, 0x1f, UR5 ;  /* 0x0000001fff047899 */ /* 0x000fe20008011405 */
[C---:B------:R-:W-:Y:S01]  /*8330*/  VIADD R58, R23.reuse, 0x110 ;  /* 0x00000110173a7836 */ /* 0x040fe20000000000 */
[----:B------:R-:W-:Y:S01]  /*8340*/  SHF.R.U32.HI R61, RZ, 0x15, R62 ;  /* 0x00000015ff3d7819 */ /* 0x000fe2000001163e */
[C---:B------:R-:W-:Y:S01]  /*8350*/  VIADD R57, R23.reuse, 0x120 ;  /* 0x0000012017397836 */ /* 0x040fe20000000000 */
[----:B------:R-:W-:Y:S01]  /*8360*/  ULEA.HI UR4, UR4, UR5, URZ, 0x7 ;  /* 0x0000000504047291 */ /* 0x000fe2000f8f38ff */
[C---:B------:R-:W-:Y:S01]  /*8370*/  VIADD R56, R23.reuse, 0x130 ;  /* 0x0000013017387836 */ /* 0x040fe20000000000 */
[----:B------:R-:W-:Y:S01]  /*8380*/  SHF.R.U32.HI R60, RZ, 0x15, R60 ;  /* 0x00000015ff3c7819 */ /* 0x000fe2000001163c */
[C---:B------:R-:W-:Y:S01]  /*8390*/  VIADD R22, R23.reuse, 0x190 ;  /* 0x0000019017167836 */ /* 0x040fe20000000000 */
[----:B------:R-:W-:Y:S01]  /*83a0*/  SHF.R.U32.HI R59, RZ, 0x15, R59 ;  /* 0x00000015ff3b7819 */ /* 0x000fe2000001163b */
[C---:B------:R-:W-:Y:S01]  /*83b0*/  VIADD R19, R23.reuse, 0x1a0 ;  /* 0x000001a017137836 */ /* 0x040fe20000000000 */
[----:B------:R-:W-:Y:S01]  /*83c0*/  SHF.R.U32.HI R58, RZ, 0x15, R58 ;  /* 0x00000015ff3a7819 */ /* 0x000fe2000001163a */
[----:B------:R-:W-:Y:S01]  /*83d0*/  VIADD R18, R23, 0x1b0 ;  /* 0x000001b017127836 */ /* 0x000fe20000000000 */
[----:B------:R-:W-:Y:S01]  /*83e0*/  SHF.R.U32.HI R57, RZ, 0x15, R57 ;  /* 0x00000015ff397819 */ /* 0x000fe20000011639 */
[----:B------:R-:W-:Y:S01]  /*83f0*/  UMOV UR45, URZ ;  /* 0x000000ff002d7c82 */ /* 0x000fe20008000000 */
[----:B------:R-:W-:Y:S01]  /*8400*/  SHF.R.U32.HI R56, RZ, 0x15, R56 ;  /* 0x00000015ff387819 */ /* 0x000fe20000011638 */
[----:B------:R-:W-:Y:S01]  /*8410*/  USHF.R.S32.HI UR42, URZ, 0x7, UR4 ;  /* 0x00000007ff2a7899 */ /* 0x000fe20008011404 */
[----:B------:R-:W-:Y:S01]  /*8420*/  SHF.R.U32.HI R22, RZ, 0x15, R22 ;  /* 0x00000015ff167819 */ /* 0x000fe20000011616 */
[----:B------:R-:W-:Y:S01]  /*8430*/  UMOV UR43, 0x1 ;  /* 0x00000001002b7882 */ /* 0x000fe20000000000 */
[----:B------:R-:W-:Y:S01]  /*8440*/  SHF.R.U32.HI R19, RZ, 0x15, R19 ;  /* 0x00000015ff137819 */ /* 0x000fe20000011613 */
[----:B------:R-:W-:Y:S01]  /*8450*/  UMOV UR41, URZ ;  /* 0x000000ff00297c82 */ /* 0x000fe20008000000 */
[----:B------:R-:W-:-:S07]  /*8460*/  SHF.R.U32.HI R18, RZ, 0x15, R18 ;  /* 0x00000015ff127819 */ /* 0x000fce0000011612 */
.L_x_196:
[----:B------:R-:W-:Y:S01]  /*8470*/  UISETP.NE.AND UP0, UPT, UR37, URZ, UPT ;  /* 0x000000ff2500728c */ /* 0x000fe2000bf05270 */
[----:B------:R-:W-:Y:S01]  /*8480*/  UMOV UR4, UR42 ;  /* 0x0000002a00047c82 */ /* 0x000fe20008000000 */
[----:B------:R-:W-:Y:S02]  /*8490*/  UIADD3 UR42, UPT, UPT, UR42, -0x1, URZ ;  /* 0xffffffff2a2a7890 */ /* 0x000fe4000fffe0ff */
[----:B------:R-:W-:Y:S01]  /*84a0*/  UISETP.GT.AND UP1, UPT, UR4, 0x2, UPT ;  /* 0x000000020400788c */ /* 0x000fe2000bf24270 */
[----:B------:R-:W-:-:S03]  /*84b0*/  UMOV UR44, UR41 ;  /* 0x00000029002c7c82 */ /* 0x000fc60008000000 */
[----:B------:R-:W-:Y:S01]  /*84c0*/  UP2UR UR47, UPR, URZ, 0x2 ;  /* 0x00000002ff2f7883 */ /* 0x000fe20008000000 */
[----:B--234-:R-:W-:Y:S11]  /*84d0*/  BRA.U !UP0, `(.L_x_165) ;  /* 0x0000000108047547 */ /* 0x01cff6000b800000 */
[----:B------:R-:W-:Y:S05]  /*84e0*/  BPT.TRAP 0x1 ;  /* 0x000000040000795c */ /* 0x000fea0000300000 */
.L_x_165:
[----:B-12---:R-:W-:-:S04]  /*84f0*/  MOV R0, UR43 ;  /* 0x0000002b00007c02 */ /* 0x006fc80008000f00 */
[----:B------:R-:W-:-:S04]  /*8500*/  SHF.L.U32 R0, R0, 0x1f, RZ ;  /* 0x0000001f00007819 */ /* 0x000fc800000006ff */
[----:B------:R-:W1:Y:S02]  /*8510*/  SYNCS.PHASECHK.TRANS64.TRYWAIT P0, [UR39+0x14070], R0 ;  /* 0x01407000ff0075a7 */ /* 0x000e640008001127 */
[----:B-1----:R-:W-:Y:S05]  /*8520*/  @!P0 BRA `(.L_x_166) ;  /* 0x000000c400348947 */ /* 0x002fea0003800000 */
.L_x_383:
[----:B------:R-:W-:Y:S01]  /*8530*/  R2UR UR4, R23 ;  /* 0x00000000170472ca */ /* 0x000fe200000e0000 */
[----:B------:R-:W-:Y:S01]  /*8540*/  UISETP.NE.AND UP0, UPT, UR38, URZ, UPT ;  /* 0x000000ff2600728c */ /* 0x000fe2000bf05270 */
[----:B------:R-:W-:Y:S01]  /*8550*/  PLOP3.LUT P0, PT, PT, PT, PT, 0x80, 0x8 ;  /* 0x000000000008781c */ /* 0x000fe20003f0f070 */
[----:B------:R-:W-:-:S10]  /*8560*/  IMAD.MOV.U32 R16, RZ, RZ, 0x3f800000 ;  /* 0x3f800000ff107424 */ /* 0x000fd400078e00ff */
[----:B-1----:R-:W1:Y:S02]  /*8570*/  LDTM.x2 R2, tmem[UR4] ;  /* 0x00000004000279ee */ /* 0x002e6400080c0000 */
[----:B-1----:R-:W-:-:S13]  /*8580*/  FSETP.NEU.AND P2, PT, R2, R3, PT ;  /* 0x000000030200720b */ /* 0x002fda0003f4d000 */
[----:B------:R-:W1:Y:S01]  /*8590*/  @P2 LDC R4, c[0x0][0x704] ;  /* 0x0001c100ff042b82 */ /* 0x000e620000000800 */
[----:B------:R-:W-:-:S04]  /*85a0*/  @P2 FADD R0, R2, -R3 ;  /* 0x8000000302002221 */ /* 0x000fc80000000000 */
[----:B-1----:R-:W-:-:S05]  /*85b0*/  @P2 FMUL R0, R0, R4 ;  /* 0x0000000400002220 */ /* 0x002fca0000400000 */
[----:B------:R-:W-:-:S04]  /*85c0*/  @P2 FSETP.GEU.AND P1, PT, R0, -126, PT ;  /* 0xc2fc00000000280b */ /* 0x000fc80003f2e000 */
[----:B------:R-:W-:-:S13]  /*85d0*/  @P2 PLOP3.LUT P0, PT, P1, PT, PT, 0x80, 0x8 ;  /* 0x000000000008281c */ /* 0x000fda0000f0f070 */
[----:B------:R-:W-:-:S06]  /*85e0*/  @!P0 FMUL R0, R0, 0.5 ;  /* 0x3f00000000008820 */ /* 0x000fcc0000400000 */
[----:B------:R-:W1:Y:S02]  /*85f0*/  @P2 MUFU.EX2 R0, R0 ;  /* 0x0000000000002308 */ /* 0x000e640000000800 */
[----:B-1----:R-:W-:-:S05]  /*8600*/  @!P0 FMUL R0, R0, R0 ;  /* 0x0000000000008220 */ /* 0x002fca0000400000 */
[----:B------:R-:W-:Y:S01]  /*8610*/  @P2 MOV R16, R0 ;  /* 0x0000000000102202 */ /* 0x000fe20000000f00 */
[----:B------:R-:W-:Y:S06]  /*8620*/  BRA.U UP0, `(.L_x_167) ;  /* 0x0000000100047547 */ /* 0x000fec000b800000 */
[----:B------:R-:W-:Y:S05]  /*8630*/  BPT.TRAP 0x1 ;  /* 0x000000040000795c */ /* 0x000fea0000300000 */
.L_x_167:
[----:B------:R-:W-:Y:S01]  /*8640*/  IMAD.U32 R0, RZ, RZ, UR45 ;  /* 0x0000002dff007e24 */ /* 0x000fe2000f8e00ff */
[----:B------:R-:W-:-:S04]  /*8650*/  FSETP.NEU.AND P1, PT, R16, 1, PT ;  /* 0x3f8000001000780b */ /* 0x000fc80003f2d000 */
[----:B------:R-:W-:-:S04]  /*8660*/  SHF.L.U32 R0, R0, 0x1f, RZ ;  /* 0x0000001f00007819 */ /* 0x000fc800000006ff */
[----:B------:R-:W1:Y:S02]  /*8670*/  SYNCS.PHASECHK.TRANS64.TRYWAIT P0, [UR39+0x14090], R0 ;  /* 0x01409000ff0075a7 */ /* 0x000e640008001127 */
[----:B-1----:R-:W-:Y:S05]  /*8680*/  @!P0 BRA `(.L_x_168) ;  /* 0x000000c000f48947 */ /* 0x002fea0003800000 */
.L_x_384:
[----:B------:R-:W-:-:S13]  /*8690*/  VOTE.ANY P1, P1 ;  /* 0x0000000000ff7806 */ /* 0x000fda0000820100 */
[----:B------:R-:W-:Y:S05]  /*86a0*/  @!P1 BRA `(.L_x_169) ;  /* 0x0000000c00309947 */ /* 0x000fea0003800000 */
[----:B------:R-:W-:-:S13]  /*86b0*/  ISETP.NE.AND P0, PT, R17, R60, PT ;  /* 0x0000003c1100720c */ /* 0x000fda0003f05270 */
[----:B------:R-:W-:Y:S05]  /*86c0*/  @!P0 BRA `(.L_x_170) ;  /* 0x0000000000408947 */ /* 0x000fea0003800000 */
[----:B-1----:R-:W-:Y:S01]  /*86d0*/  MOV R2, 0x8 ;  /* 0x0000000800027802 */ /* 0x002fe20000000f00 */
[----:B------:R-:W1:Y:S01]  /*86e0*/  LDCU.64 UR8, c[0x4][0xb0] ;  /* 0x01001600ff0877ac */ /* 0x000e620008000a00 */
[----:B------:R-:W-:Y:S02]  /*86f0*/  HFMA2 R12, -RZ, RZ, 0, 5.9604644775390625e-08 ;  /* 0x00000001ff0c7431 */ /* 0x000fe400000001ff */
[----:B------:R-:W-:Y:S01]  /*8700*/  IMAD.MOV.U32 R8, RZ, RZ, 0x192 ;  /* 0x00000192ff087424 */ /* 0x000fe200078e00ff */
[----:B------:R-:W2:Y:S01]  /*8710*/  LDCU.64 UR6, c[0x4][0xb8] ;  /* 0x01001700ff0677ac */ /* 0x000ea20008000a00 */
[----:B------:R-:W3:Y:S01]  /*8720*/  LDC.64 R2, c[0x4][R2] ;  /* 0x0100000002027b82 */ /* 0x000ee20000000a00 */
[----:B------:R-:W-:Y:S01]  /*8730*/  IMAD.MOV.U32 R13, RZ, RZ, RZ ;  /* 0x000000ffff0d7224 */ /* 0x000fe200078e00ff */
[----:B------:R-:W4:Y:S01]  /*8740*/  LDCU.64 UR4, c[0x4][0x30] ;  /* 0x01000600ff0477ac */ /* 0x000f220008000a00 */
[----:B-1----:R-:W-:Y:S01]  /*8750*/  IMAD.U32 R4, RZ, RZ, UR8 ;  /* 0x00000008ff047e24 */ /* 0x002fe2000f8e00ff */
[----:B------:R-:W-:Y:S01]  /*8760*/  MOV R5, UR9 ;  /* 0x0000000900057c02 */ /* 0x000fe20008000f00 */
[----:B--2---:R-:W-:Y:S01]  /*8770*/  IMAD.U32 R6, RZ, RZ, UR6 ;  /* 0x00000006ff067e24 */ /* 0x004fe2000f8e00ff */
[----:B------:R-:W-:Y:S01]  /*8780*/  MOV R7, UR7 ;  /* 0x0000000700077c02 */ /* 0x000fe20008000f00 */
[----:B----4-:R-:W-:Y:S01]  /*8790*/  IMAD.U32 R10, RZ, RZ, UR4 ;  /* 0x00000004ff0a7e24 */ /* 0x010fe2000f8e00ff */
[----:B------:R-:W-:-:S02]  /*87a0*/  MOV R11, UR5 ;  /* 0x00000005000b7c02 */ /* 0x000fc40008000f00 */
[----:B------:R-:W-:-:S07]  /*87b0*/  LEPC R20, `(.L_x_170) ;  /* 0x000000001014794e */ /* 0x000fce0000000000 */
[----:B---3--:R-:W-:Y:S05]  /*87c0*/  CALL.ABS.NOINC R2 ;  /* 0x0000000002007343 */ /* 0x008fea0003c00000 */
.L_x_170:
[----:B------:R-:W-:Y:S05]  /*87d0*/  WARPSYNC.ALL ;  /* 0x0000000000007948 */ /* 0x000fea0003800000 */
[----:B------:R-:W-:Y:S02]  /*87e0*/  R2UR UR4, R23 ;  /* 0x00000000170472ca */ /* 0x000fe400000e0000 */
[----:B------:R-:W-:-:S11]  /*87f0*/  ISETP.NE.AND P0, PT, R17, R58, PT ;  /* 0x0000003a1100720c */ /* 0x000fd60003f05270 */
[----:B------:R-:W2:Y:S02]  /*8800*/  LDTM.x16 R40, tmem[UR4+0x100] ;  /* 0x00010004002879ee */ /* 0x000ea40008240000 */
[----:B--2---:R-:W-:Y:S05]  /*8810*/  @!P0 BRA `(.L_x_171) ;  /* 0x0000000000408947 */ /* 0x004fea0003800000 */
        /* <DEDUP_REMOVED lines=16> */
.L_x_171:
[----:B------:R-:W-:Y:S05]  /*8920*/  WARPSYNC.ALL ;  /* 0x0000000000007948 */ /* 0x000fea0003800000 */
[----:B------:R-:W-:Y:S02]  /*8930*/  R2UR UR4, R23 ;  /* 0x00000000170472ca */ /* 0x000fe400000e0000 */
[----:B------:R-:W-:Y:S02]  /*8940*/  ISETP.NE.AND P0, PT, R17, R60, PT ;  /* 0x0000003c1100720c */ /* 0x000fe40003f05270 */
[----:B------:R-:W-:-:S09]  /*8950*/  FSETP.NEU.AND P1, PT, R16, 1, PT ;  /* 0x3f8000001000780b */ /* 0x000fd20003f2d000 */
[----:B------:R-:W2:Y:S04]  /*8960*/  LDTM.x16 R24, tmem[UR4+0x110] ;  /* 0x00011004001879ee */ /* 0x000ea80008240000 */
[C---:B------:R-:W-:Y:S02]  /*8970*/  @P1 FMUL2 R40, R16.reuse.F32, R40.F32x2.HI_LO ;  /* 0x000000281028124a */ /* 0x040fe40000040000 */
[C---:B------:R-:W-:Y:S02]  /*8980*/  @P1 FMUL2 R42, R16.reuse.F32, R42.F32x2.HI_LO ;  /* 0x0000002a102a124a */ /* 0x040fe40000040000 */
[C---:B------:R-:W-:Y:S02]  /*8990*/  @P1 FMUL2 R44, R16.reuse.F32, R44.F32x2.HI_LO ;  /* 0x0000002c102c124a */ /* 0x040fe40000040000 */
[----:B------:R-:W-:-:S02]  /*89a0*/  @P1 FMUL2 R46, R16.F32, R46.F32x2.HI_LO ;  /* 0x0000002e102e124a */ /* 0x000fc40000040000 */
[C---:B------:R-:W-:Y:S02]  /*89b0*/  @P1 FMUL2 R48, R16.reuse.F32, R48.F32x2.HI_LO ;  /* 0x000000301030124a */ /* 0x040fe40000040000 */
[C---:B------:R-:W-:Y:S02]  /*89c0*/  @P1 FMUL2 R50, R16.reuse.F32, R50.F32x2.HI_LO ;  /* 0x000000321032124a */ /* 0x040fe40000040000 */
[C---:B------:R-:W-:Y:S02]  /*89d0*/  @P1 FMUL2 R52, R16.reuse.F32, R52.F32x2.HI_LO ;  /* 0x000000341034124a */ /* 0x040fe40000040000 */
[----:B------:R-:W-:Y:S01]  /*89e0*/  @P1 FMUL2 R54, R16.F32, R54.F32x2.HI_LO ;  /* 0x000000361036124a */ /* 0x000fe20000040000 */
[----:B--2---:R-:W-:Y:S06]  /*89f0*/  @!P0 BRA `(.L_x_172) ;  /* 0x0000000000408947 */ /* 0x004fec0003800000 */
        /* <DEDUP_REMOVED lines=16> */
.L_x_172:
[----:B------:R-:W-:Y:S05]  /*8b00*/  WARPSYNC.ALL ;  /* 0x0000000000007948 */ /* 0x000fea0003800000 */
[----:B------:R-:W-:Y:S02]  /*8b10*/  R2UR UR4, R23 ;  /* 0x00000000170472ca */ /* 0x000fe400000e0000 */
[----:B------:R-:W-:-:S11]  /*8b20*/  ISETP.NE.AND P0, PT, R17, R57, PT ;  /* 0x000000391100720c */ /* 0x000fd60003f05270 */
[----:B------:R2:W-:Y:S02]  /*8b30*/  STTM.x16 tmem[UR4+0x100], R40 ;  /* 0x00010028000079ed */ /* 0x0005e40008240004 */
[----:B------:R-:W-:Y:S05]  /*8b40*/  @!P0 BRA `(.L_x_173) ;  /* 0x0000000000408947 */ /* 0x000fea0003800000 */
[----:B-1----:R-:W-:Y:S01]  /*8b50*/  MOV R2, 0x8 ;  /* 0x0000000800027802 */ /* 0x002fe20000000f00 */
[----:B------:R-:W1:Y:S01]  /*8b60*/  LDCU.64 UR8, c[0x4][0xb0] ;  /* 0x01001600ff0877ac */ /* 0x000e620008000a00 */
[----:B------:R-:W-:Y:S02]  /*8b70*/  HFMA2 R12, -RZ, RZ, 0, 5.9604644775390625e-08 ;  /* 0x00000001ff0c7431 */ /* 0x000fe400000001ff */
[----:B------:R-:W-:Y:S01]  /*8b80*/  IMAD.MOV.U32 R8, RZ, RZ, 0x192 ;  /* 0x00000192ff087424 */ /* 0x000fe200078e00ff */
[----:B------:R-:W3:Y:S01]  /*8b90*/  LDCU.64 UR6, c[0x4][0xb8] ;  /* 0x01001700ff0677ac */ /* 0x000ee20008000a00 */
[----:B------:R-:W4:Y:S01]  /*8ba0*/  LDC.64 R2, c[0x4][R2] ;  /* 0x0100000002027b82 */ /* 0x000f220000000a00 */
[----:B------:R-:W-:Y:S01]  /*8bb0*/  IMAD.MOV.U32 R13, RZ, RZ, RZ ;  /* 0x000000ffff0d7224 */ /* 0x000fe200078e00ff */
[----:B------:R-:W5:Y:S01]  /*8bc0*/  LDCU.64 UR4, c[0x4][0x30] ;  /* 0x01000600ff0477ac */ /* 0x000f620008000a00 */
[----:B-1----:R-:W-:Y:S01]  /*8bd0*/  IMAD.U32 R4, RZ, RZ, UR8 ;  /* 0x00000008ff047e24 */ /* 0x002fe2000f8e00ff */
[----:B------:R-:W-:Y:S01]  /*8be0*/  MOV R5, UR9 ;  /* 0x0000000900057c02 */ /* 0x000fe20008000f00 */
[----:B---3--:R-:W-:Y:S01]  /*8bf0*/  IMAD.U32 R6, RZ, RZ, UR6 ;  /* 0x00000006ff067e24 */ /* 0x008fe2000f8e00ff */
[----:B------:R-:W-:Y:S01]  /*8c00*/  MOV R7, UR7 ;  /* 0x0000000700077c02 */ /* 0x000fe20008000f00 */
[----:B-----5:R-:W-:Y:S01]  /*8c10*/  IMAD.U32 R10, RZ, RZ, UR4 ;  /* 0x00000004ff0a7e24 */ /* 0x020fe2000f8e00ff */
[----:B------:R-:W-:-:S02]  /*8c20*/  MOV R11, UR5 ;  /* 0x00000005000b7c02 */ /* 0x000fc40008000f00 */
[----:B------:R-:W-:-:S07]  /*8c30*/  LEPC R20, `(.L_x_173) ;  /* 0x000000001014794e */ /* 0x000fce0000000000 */
[----:B--2-4-:R-:W-:Y:S05]  /*8c40*/  CALL.ABS.NOINC R2 ;  /* 0x0000000002007343 */ /* 0x014fea0003c00000 */
.L_x_173:
[----:B------:R-:W-:Y:S05]  /*8c50*/  WARPSYNC.ALL ;  /* 0x0000000000007948 */ /* 0x000fea0003800000 */
[----:B------:R-:W-:Y:S02]  /*8c60*/  R2UR UR4, R23 ;  /* 0x00000000170472ca */ /* 0x000fe400000e0000 */
[----:B------:R-:W-:Y:S02]  /*8c70*/  ISETP.NE.AND P0, PT, R17, R58, PT ;  /* 0x0000003a1100720c */ /* 0x000fe40003f05270 */
[----:B------:R-:W-:-:S09]  /*8c80*/  FSETP.NEU.AND P1, PT, R16, 1, PT ;  /* 0x3f8000001000780b */ /* 0x000fd20003f2d000 */
[----:B--2---:R-:W2:Y:S04]  /*8c90*/  LDTM.x16 R40, tmem[UR4+0x120] ;  /* 0x00012004002879ee */ /* 0x004ea80008240000 */
        /* <DEDUP_REMOVED lines=25> */
.L_x_174:
        /* <DEDUP_REMOVED lines=21> */
.L_x_175:
        /* <DEDUP_REMOVED lines=30> */
.L_x_176:
[----:B------:R-:W-:Y:S05]  /*9160*/  WARPSYNC.ALL ;  /* 0x0000000000007948 */ /* 0x000fea0003800000 */
[----:B------:R-:W-:Y:S02]  /*9170*/  R2UR UR4, R23 ;  /* 0x00000000170472ca */ /* 0x000fe400000e0000 */
[----:B------:R-:W-:Y:S02]  /*9180*/  ISETP.NE.AND P0, PT, R17, R56, PT ;  /* 0x000000381100720c */ /* 0x000fe40003f05270 */
[----:B------:R-:W-:-:S09]  /*9190*/  FSETP.NEU.AND P1, PT, R16, 1, PT ;  /* 0x3f8000001000780b */ /* 0x000fd20003f2d000 */
[----:B------:R2:W-:Y:S04]  /*91a0*/  STTM.x16 tmem[UR4+0x120], R40 ;  /* 0x00012028000079ed */ /* 0x0005e80008240004 */
        /* <DEDUP_REMOVED lines=8> */
[----:B------:R-:W-:Y:S06]  /*9230*/  @!P0 BRA `(.L_x_177) ;  /* 0x0000000000408947 */ /* 0x000fec0003800000 */
        /* <DEDUP_REMOVED lines=16> */
.L_x_177:
[----:B------:R-:W-:Y:S05]  /*9340*/  WARPSYNC.ALL ;  /* 0x0000000000007948 */ /* 0x000fea0003800000 */
[----:B------:R-:W-:-:S13]  /*9350*/  R2UR UR4, R23 ;  /* 0x00000000170472ca */ /* 0x000fda00000e0000 */
[----:B------:R3:W-:Y:S02]  /*9360*/  STTM.x16 tmem[UR4+0x130], R24 ;  /* 0x00013018000079ed */ /* 0x0007e40008240004 */
.L_x_169:
[----:B------:R-:W-:-:S09]  /*9370*/  UISETP.NE.AND UP0, UPT, UR36, URZ, UPT ;  /* 0x000000ff2400728c */ /* 0x000fd2000bf05270 */
[----:B------:R-:W-:Y:S05]  /*9380*/  BRA.U !UP0, `(.L_x_178) ;  /* 0x0000000108047547 */ /* 0x000fea000b800000 */
[----:B------:R-:W-:Y:S05]  /*9390*/  BPT.TRAP 0x1 ;  /* 0x000000040000795c */ /* 0x000fea0000300000 */
.L_x_178:
[----:B------:R-:W-:Y:S02]  /*93a0*/  UIADD3 UR4, UPT, UPT, UR39, 0x14088, URZ ;  /* 0x0001408827047890 */ /* 0x000fe4000fffe0ff */
[----:B------:R-:W-:Y:S02]  /*93b0*/  UISETP.NE.AND UP0, UPT, UR38, URZ, UPT ;  /* 0x000000ff2600728c */ /* 0x000fe4000bf05270 */
[----:B------:R-:W-:Y:S02]  /*93c0*/  UPRMT UR4, UR40, 0x654, UR4 ;  /* 0x0000065428047896 */ /* 0x000fe40008000004 */
[----:B------:R-:W-:-:S07]  /*93d0*/  ULOP3.LUT UR41, UR44, 0x1, URZ, 0x3c, !UPT ;  /* 0x000000012c297892 */ /* 0x000fce000f8e3cff */
[----:B------:R-:W-:Y:S01]  /*93e0*/  SYNCS.ARRIVE.TRANS64.RED.A1T0 RZ, [UR4], RZ ;  /* 0x000000ffffff79a7 */ /* 0x000fe20008100404 */
[----:B------:R-:W4:Y:S01]  /*93f0*/  FENCE.VIEW.ASYNC.T ;  /* 0x00000000000073c6 */ /* 0x000f220000000200 */
[----:B------:R-:W-:Y:S05]  /*9400*/  BRA.U UP0, `(.L_x_179) ;  /* 0x0000000100087547 */ /* 0x000fea000b800000 */
[----:B------:R-:W-:Y:S05]  /*9410*/  BPT.TRAP 0x1 ;  /* 0x000000040000795c */ /* 0x000fea0000300000 */
[----:B------:R-:W-:Y:S05]  /*9420*/  BPT.TRAP 0x1 ;  /* 0x000000040000795c */ /* 0x000fea0000300000 */
.L_x_179:
[----:B------:R-:W-:Y:S02]  /*9430*/  UIADD3 UR4, UPT, UPT, UR39, 0x140a0, URZ ;  /* 0x000140a027047890 */ /* 0x000fe4000fffe0ff */
[----:B------:R-:W-:Y:S02]  /*9440*/  UISETP.NE.AND UP0, UPT, UR36, URZ, UPT ;  /* 0x000000ff2400728c */ /* 0x000fe4000bf05270 */
[----:B------:R-:W-:-:S09]  /*9450*/  UPRMT UR4, UR40, 0x654, UR4 ;  /* 0x0000065428047896 */ /* 0x000fd20008000004 */
[----:B----4-:R-:W-:Y:S01]  /*9460*/  SYNCS.ARRIVE.TRANS64.RED.A1T0 RZ, [UR4], RZ ;  /* 0x000000ffffff79a7 */ /* 0x010fe20008100404 */
[----:B------:R-:W-:Y:S05]  /*9470*/  BRA.U !UP0, `(.L_x_180) ;  /* 0x0000000108047547 */ /* 0x000fea000b800000 */
[----:B------:R-:W-:Y:S05]  /*9480*/  BPT.TRAP 0x1 ;  /* 0x000000040000795c */ /* 0x000fea0000300000 */
.L_x_180:
[----:B-1----:R-:W-:Y:S01]  /*9490*/  IMAD.U32 R0, RZ, RZ, UR41 ;  /* 0x00000029ff007e24 */ /* 0x002fe2000f8e00ff */
[----:B------:R-:W-:-:S04]  /*94a0*/  ISETP.NE.AND P0, PT, R17, R61, PT ;  /* 0x0000003d1100720c */ /* 0x000fc80003f05270 */
[----:B------:R-:W-:-:S04]  /*94b0*/  SHF.L.U32 R0, R0, 0x1f, RZ ;  /* 0x0000001f00007819 */ /* 0x000fc800000006ff */
[----:B------:R-:W1:Y:S02]  /*94c0*/  SYNCS.PHASECHK.TRANS64.TRYWAIT P1, [UR39+0x14080], R0 ;  /* 0x01408000ff0075a7 */ /* 0x000e640008021127 */
[----:B-1----:R-:W-:Y:S05]  /*94d0*/  @!P1 BRA `(.L_x_181) ;  /* 0x000000b400789947 */ /* 0x002fea0003800000 */
.L_x_385:
[----:B------:R-:W-:Y:S05]  /*94e0*/  @!P0 BRA `(.L_x_182) ;  /* 0x0000000000408947 */ /* 0x000fea0003800000 */
[----:B-1----:R-:W-:Y:S01]  /*94f0*/  MOV R2, 0x8 ;  /* 0x0000000800027802 */ /* 0x002fe20000000f00 */
[----:B------:R-:W1:Y:S01]  /*9500*/  LDCU.64 UR6, c[0x4][0xb0] ;  /* 0x01001600ff0677ac */ /* 0x000e620008000a00 */
[----:B------:R-:W-:Y:S02]  /*9510*/  HFMA2 R12, -RZ, RZ, 0, 5.9604644775390625e-08 ;  /* 0x00000001ff0c7431 */ /* 0x000fe400000001ff */
[----:B------:R-:W-:Y:S01]  /*9520*/  IMAD.MOV.U32 R8, RZ, RZ, 0x192 ;  /* 0x00000192ff087424 */ /* 0x000fe200078e00ff */
[----:B------:R-:W4:Y:S01]  /*9530*/  LDCU.64 UR4, c[0x4][0xb8] ;  /* 0x01001700ff0477ac */ /* 0x000f220008000a00 */
[----:B------:R-:W2:Y:S01]  /*9540*/  LDC.64 R2, c[0x4][R2] ;  /* 0x0100000002027b82 */ /* 0x000ea20000000a00 */
[----:B------:R-:W-:Y:S01]  /*9550*/  IMAD.MOV.U32 R13, RZ, RZ, RZ ;  /* 0x000000ffff0d7224 */ /* 0x000fe200078e00ff */
[----:B------:R-:W5:Y:S01]  /*9560*/  LDCU.64 UR8, c[0x4][0x28] ;  /* 0x01000500ff0877ac */ /* 0x000f620008000a00 */
[----:B-1----:R-:W-:Y:S01]  /*9570*/  IMAD.U32 R4, RZ, RZ, UR6 ;  /* 0x00000006ff047e24 */ /* 0x002fe2000f8e00ff */
[----:B------:R-:W-:Y:S01]  /*9580*/  MOV R5, UR7 ;  /* 0x0000000700057c02 */ /* 0x000fe20008000f00 */
[----:B----4-:R-:W-:Y:S01]  /*9590*/  IMAD.U32 R6, RZ, RZ, UR4 ;  /* 0x00000004ff067e24 */ /* 0x010fe2000f8e00ff */
[----:B------:R-:W-:Y:S01]  /*95a0*/  MOV R7, UR5 ;  /* 0x0000000500077c02 */ /* 0x000fe20008000f00 */
[----:B-----5:R-:W-:Y:S01]  /*95b0*/  IMAD.U32 R10, RZ, RZ, UR8 ;  /* 0x00000008ff0a7e24 */ /* 0x020fe2000f8e00ff */
[----:B------:R-:W-:-:S02]  /*95c0*/  MOV R11, UR9 ;  /* 0x00000009000b7c02 */ /* 0x000fc40008000f00 */
[----:B------:R-:W-:-:S07]  /*95d0*/  LEPC R20, `(.L_x_182) ;  /* 0x000000001014794e */ /* 0x000fce0000000000 */
[----:B--23--:R-:W-:Y:S05]  /*95e0*/  CALL.ABS.NOINC R2 ;  /* 0x0000000002007343 */ /* 0x00cfea0003c00000 */
.L_x_182:
[----:B------:R-:W-:Y:S05]  /*95f0*/  WARPSYNC.ALL ;  /* 0x0000000000007948 */ /* 0x000fea0003800000 */
        /* <DEDUP_REMOVED lines=17> */
.L_x_183:
[----:B------:R-:W-:Y:S01]  /*9710*/  IMAD.U32 R0, RZ, RZ, UR45 ;  /* 0x0000002dff007e24 */ /* 0x000fe2000f8e00ff */
[----:B------:R-:W-:-:S04]  /*9720*/  FSETP.NEU.AND P1, PT, R16, 1, PT ;  /* 0x3f8000001000780b */ /* 0x000fc80003f2d000 */
[----:B------:R-:W-:-:S04]  /*9730*/  SHF.L.U32 R0, R0, 0x1f, RZ ;  /* 0x0000001f00007819 */ /* 0x000fc800000006ff */
[----:B------:R-:W1:Y:S02]  /*9740*/  SYNCS.PHASECHK.TRANS64.TRYWAIT P0, [UR39+0x14098], R0 ;  /* 0x01409800ff0075a7 */ /* 0x000e640008001127 */
[----:B-1----:R-:W-:Y:S05]  /*9750*/  @!P0 BRA `(.L_x_184) ;  /* 0x000000b000f08947 */ /* 0x002fea0003800000 */
.L_x_386:
        /* <DEDUP_REMOVED lines=20> */
.L_x_186:
[----:B------:R-:W-:Y:S05]  /*98a0*/  WARPSYNC.ALL ;  /* 0x0000000000007948 */ /* 0x000fea0003800000 */
[----:B------:R-:W-:Y:S02]  /*98b0*/  R2UR UR4, R23 ;  /* 0x00000000170472ca */ /* 0x000fe400000e0000 */
[----:B------:R-:W-:-:S11]  /*98c0*/  ISETP.NE.AND P0, PT, R17, R22, PT ;  /* 0x000000161100720c */ /* 0x000fd60003f05270 */
[----:B--2---:R-:W2:Y:S02]  /*98d0*/  LDTM.x16 R40, tmem[UR4+0x180] ;  /* 0x00018004002879ee */ /* 0x004ea40008240000 */
[----:B--2---:R-:W-:Y:S05]  /*98e0*/  @!P0 BRA `(.L_x_187) ;  /* 0x0000000000408947 */ /* 0x004fea0003800000 */
[----:B-1----:R-:W-:Y:S01]  /*98f0*/  MOV R2, 0x8 ;  /* 0x0000000800027802 */ /* 0x002fe20000000f00 */
[----:B------:R-:W1:Y:S01]  /*9900*/  LDCU.64 UR8, c[0x4][0xb0] ;  /* 0x01001600ff0877ac */ /* 0x000e620008000a00 */
[----:B------:R-:W-:Y:S02]  /*9910*/  HFMA2 R12, -RZ, RZ, 0, 5.9604644775390625e-08 ;  /* 0x00000001ff0c7431 */ /* 0x000fe400000001ff */
[----:B------:R-:W-:Y:S01]  /*9920*/  IMAD.MOV.U32 R8, RZ, RZ, 0x192 ;  /* 0x00000192ff087424 */ /* 0x000fe200078e00ff */
[----:B------:R-:W2:Y:S01]  /*9930*/  LDCU.64 UR6, c[0x4][0xb8] ;  /* 0x01001700ff0677ac */ /* 0x000ea20008000a00 */
[----:B------:R-:W4:Y:S01]  /*9940*/  LDC.64 R2, c[0x4][R2] ;  /* 0x0100000002027b82 */ /* 0x000f220000000a00 */
[----:B------:R-:W-:Y:S01]  /*9950*/  IMAD.MOV.U32 R13, RZ, RZ, RZ ;  /* 0x000000ffff0d7224 */ /* 0x000fe200078e00ff */
[----:B------:R-:W5:Y:S01]  /*9960*/  LDCU.64 UR4, c[0x4][0x30] ;  /* 0x01000600ff0477ac */ /* 0x000f620008000a00 */
[----:B-1----:R-:W-:Y:S01]  /*9970*/  IMAD.U32 R4, RZ, RZ, UR8 ;  /* 0x00000008ff047e24 */ /* 0x002fe2000f8e00ff */
[----:B------:R-:W-:Y:S01]  /*9980*/  MOV R5, UR9 ;  /* 0x0000000900057c02 */ /* 0x000fe20008000f00 */
[----:B--2---:R-:W-:Y:S01]  /*9990*/  IMAD.U32 R6, RZ, RZ, UR6 ;  /* 0x00000006ff067e24 */ /* 0x004fe2000f8e00ff */
[----:B------:R-:W-:Y:S01]  /*99a0*/  MOV R7, UR7 ;  /* 0x0000000700077c02 */ /* 0x000fe20008000f00 */
[----:B-----5:R-:W-:Y:S01]  /*99b0*/  IMAD.U32 R10, RZ, RZ, UR4 ;  /* 0x00000004ff0a7e24 */ /* 0x020fe2000f8e00ff */
[----:B------:R-:W-:-:S02]  /*99c0*/  MOV R11, UR5 ;  /* 0x00000005000b7c02 */ /* 0x000fc40008000f00 */
[----:B------:R-:W-:-:S07]  /*99d0*/  LEPC R20, `(.L_x_187) ;  /* 0x000000001014794e */ /* 0x000fce0000000000 */
[----:B---34-:R-:W-:Y:S05]  /*99e0*/  CALL.ABS.NOINC R2 ;  /* 0x0000000002007343 */ /* 0x018fea0003c00000 */
.L_x_187:
[----:B------:R-:W-:Y:S05]  /*99f0*/  WARPSYNC.ALL ;  /* 0x0000000000007948 */ /* 0x000fea0003800000 */
[----:B------:R-:W-:Y:S02]  /*9a00*/  R2UR UR4, R23 ;  /* 0x00000000170472ca */ /* 0x000fe400000e0000 */
[----:B------:R-:W-:Y:S02]  /*9a10*/  ISETP.NE.AND P0, PT, R17, R59, PT ;  /* 0x0000003b1100720c */ /* 0x000fe40003f05270 */
[----:B------:R-:W-:-:S09]  /*9a20*/  FSETP.NEU.AND P1, PT, R16, 1, PT ;  /* 0x3f8000001000780b */ /* 0x000fd20003f2d000 */
[----:B---3--:R-:W2:Y:S04]  /*9a30*/  LDTM.x16 R24, tmem[UR4+0x190] ;  /* 0x00019004001879ee */ /* 0x008ea80008240000 */
        /* <DEDUP_REMOVED lines=25> */
.L_x_188:
        /* <DEDUP_REMOVED lines=21> */
.L_x_189:
        /* <DEDUP_REMOVED lines=30> */
.L_x_190:
        /* <DEDUP_REMOVED lines=21> */
.L_x_191:
        /* <DEDUP_REMOVED lines=30> */
.L_x_192:
        /* <DEDUP_REMOVED lines=30> */
.L_x_193:
[----:B------:R-:W-:Y:S05]  /*a410*/  WARPSYNC.ALL ;  /* 0x0000000000007948 */ /* 0x000fea0003800000 */
[----:B------:R-:W-:-:S13]  /*a420*/  R2UR UR4, R23 ;  /* 0x00000000170472ca */ /* 0x000fda00000e0000 */
[----:B------:R4:W-:Y:S02]  /*a430*/  STTM.x16 tmem[UR4+0x1b0], R24 ;  /* 0x0001b018000079ed */ /* 0x0009e40008240004 */
.L_x_185:
[----:B------:R-:W-:-:S09]  /*a440*/  UISETP.NE.AND UP0, UPT, UR37, URZ, UPT ;  /* 0x000000ff2500728c */ /* 0x000fd2000bf05270 */
[----:B------:R-:W-:Y:S05]  /*a450*/  BRA.U !UP0, `(.L_x_194) ;  /* 0x0000000108047547 */ /* 0x000fea000b800000 */
[----:B------:R-:W-:Y:S05]  /*a460*/  BPT.TRAP 0x1 ;  /* 0x000000040000795c */ /* 0x000fea0000300000 */
.L_x_194:
[----:B------:R-:W-:Y:S02]  /*a470*/  UPRMT UR4, UR40, 0x654, UR46 ;  /* 0x0000065428047896 */ /* 0x000fe4000800002e */
[----:B------:R-:W-:-:S07]  /*a480*/  UISETP.NE.AND UP0, UPT, UR38, URZ, UPT ;  /* 0x000000ff2600728c */ /* 0x000fce000bf05270 */
[----:B------:R-:W-:Y:S01]  /*a490*/  SYNCS.ARRIVE.TRANS64.RED.A1T0 RZ, [UR4], RZ ;  /* 0x000000ffffff79a7 */ /* 0x000fe20008100404 */
[----:B------:R-:W1:Y:S01]  /*a4a0*/  FENCE.VIEW.ASYNC.T ;  /* 0x00000000000073c6 */ /* 0x000e620000000200 */
[----:B------:R-:W-:Y:S05]  /*a4b0*/  BRA.U UP0, `(.L_x_195) ;  /* 0x0000000100087547 */ /* 0x000fea000b800000 */
[----:B------:R-:W-:Y:S05]  /*a4c0*/  BPT.TRAP 0x1 ;  /* 0x000000040000795c */ /* 0x000fea0000300000 */
[----:B------:R-:W-:Y:S05]  /*a4d0*/  BPT.TRAP 0x1 ;  /* 0x000000040000795c */ /* 0x000fea0000300000 */
.L_x_195:
[----:B------:R-:W-:Y:S02]  /*a4e0*/  UIADD3 UR5, UPT, UPT, UR39, 0x140a8, URZ ;  /* 0x000140a827057890 */ /* 0x000fe4000fffe0ff */
[----:B------:R-:W-:Y:S02]  /*a4f0*/  UISETP.NE.AND UP0, UPT, UR47, URZ, UPT ;  /* 0x000000ff2f00728c */ /* 0x000fe4000bf05270 */
[----:B------:R-:W-:Y:S02]  /*a500*/  UPRMT UR5, UR40, 0x654, UR5 ;  /* 0x0000065428057896 */ /* 0x000fe40008000005 */
[----:B------:R-:W-:Y:S02]  /*a510*/  ULOP3.LUT UR45, UR45, 0x1, URZ, 0x3c, !UPT ;  /* 0x000000012d2d7892 */ /* 0x000fe4000f8e3cff */
[----:B------:R-:W-:-:S05]  /*a520*/  ULOP3.LUT UR43, UR43, 0x1, URZ, 0x3c, !UPT ;  /* 0x000000012b2b7892 */ /* 0x000fca000f8e3cff */
[----:B-1----:R-:W-:Y:S01]  /*a530*/  SYNCS.ARRIVE.TRANS64.RED.A1T0 RZ, [UR5], RZ ;  /* 0x000000ffffff79a7 */ /* 0x002fe20008100405 */
[----:B------:R-:W-:Y:S06]  /*a540*/  BRA.U UP0, `(.L_x_196) ;  /* 0xffffffdd00c87547 */ /* 0x000fec000b83ffff */
.L_x_164:
[----:B------:R-:W-:-:S09]  /*a550*/  UISETP.NE.AND UP0, UPT, UR36, URZ, UPT ;  /* 0x000000ff2400728c */ /* 0x000fd2000bf05270 */
[----:B------:R-:W-:Y:S05]  /*a560*/  BRA.U !UP0, `(.L_x_197) ;  /* 0x0000000108047547 */ /* 0x000fea000b800000 */
[----:B------:R-:W-:Y:S05]  /*a570*/  BPT.TRAP 0x1 ;  /* 0x000000040000795c */ /* 0x000fea0000300000 */
.L_x_197:
[----:B---34-:R-:W3:Y:S01]  /*a580*/  S2R R37, SR_CgaCtaId ;  /* 0x0000000000257919 */ /* 0x018ee20000008800 */
[----:B------:R-:W-:Y:S01]  /*a590*/  MOV R36, 0x400 ;  /* 0x0000040000247802 */ /* 0x000fe20000000f00 */
[----:B------:R-:W-:-:S03]  /*a5a0*/  UISETP.NE.AND UP0, UPT, UR37, URZ, UPT ;  /* 0x000000ff2500728c */ /* 0x000fc6000bf05270 */
[----:B---3--:R-:W-:-:S05]  /*a5b0*/  LEA R36, R37, R36, 0x18 ;  /* 0x0000002425247211 */ /* 0x008fca00078ec0ff */
[----:B------:R-:W-:-:S05]  /*a5c0*/  VIADD R27, R36, 0x14088 ;  /* 0x00014088241b7836 */ /* 0x000fca0000000000 */
[----:B-12---:R-:W-:-:S04]  /*a5d0*/  PRMT R0, R37, 0x654, R27 ;  /* 0x0000065425007816 */ /* 0x006fc8000000001b */
[----:B------:R1:W-:Y:S01]  /*a5e0*/  SYNCS.ARRIVE.TRANS64.RED.A1T0 RZ, [R0+URZ], RZ ;  /* 0x000000ff00ff79a7 */ /* 0x0003e200081004ff */
[----:B------:R-:W-:Y:S05]  /*a5f0*/  BRA.U !UP0, `(.L_x_198) ;  /* 0x0000000108047547 */ /* 0x000fea000b800000 */
[----:B------:R-:W-:Y:S05]  /*a600*/  BPT.TRAP 0x1 ;  /* 0x000000040000795c */ /* 0x000fea0000300000 */
.L_x_198:
[----:B-1----:R-:W-:-:S04]  /*a610*/  MOV R0, UR43 ;  /* 0x0000002b00007c02 */ /* 0x002fc80008000f00 */
[----:B------:R-:W-:-:S04]  /*a620*/  SHF.L.U32 R0, R0, 0x1f, RZ ;  /* 0x0000001f00007819 */ /* 0x000fc800000006ff */
[----:B------:R-:W1:Y:S02]  /*a630*/  SYNCS.PHASECHK.TRANS64.TRYWAIT P0, [R36+URZ+0x14070], R0 ;  /* 0x01407000240075a7 */ /* 0x000e6400080011ff */
[----:B-1----:R-:W-:Y:S05]  /*a640*/  @!P0 BRA `(.L_x_199) ;  /* 0x000000a4004c8947 */ /* 0x002fea0003800000 */
.L_x_387:
[----:B------:R-:W-:Y:S01]  /*a650*/  R2UR UR5, R23 ;  /* 0x00000000170572ca */ /* 0x000fe200000e0000 */
[----:B------:R-:W-:-:S12]  /*a660*/  UISETP.NE.AND UP0, UPT, UR37, URZ, UPT ;  /* 0x000000ff2500728c */ /* 0x000fd8000bf05270 */
[----:B------:R-:W2:Y:S02]  /*a670*/  LDTM.x2 R28, tmem[UR5] ;  /* 0x00000005001c79ee */ /* 0x000ea400080c0000 */
[----:B--2---:R-:W-:Y:S05]  /*a680*/  BRA.U !UP0, `(.L_x_200) ;  /* 0x0000000108047547 */ /* 0x004fea000b800000 */
[----:B------:R-:W-:Y:S05]  /*a690*/  BPT.TRAP 0x1 ;  /* 0x000000040000795c */ /* 0x000fea0000300000 */
.L_x_200:
[----:B------:R-:W-:Y:S01]  /*a6a0*/  SYNCS.ARRIVE.TRANS64.RED.A1T0 RZ, [UR4], RZ ;  /* 0x000000ffffff79a7 */ /* 0x000fe20008100404 */
[----:B------:R-:W-:-:S09]  /*a6b0*/  UISETP.NE.AND UP0, UPT, UR38, URZ, UPT ;  /* 0x000000ff2600728c */ /* 0x000fd2000bf05270 */
[----:B------:R-:W-:Y:S05]  /*a6c0*/  BRA.U UP0, `(.L_x_201) ;  /* 0x0000000100047547 */ /* 0x000fea000b800000 */
[----:B------:R-:W-:Y:S05]  /*a6d0*/  BPT.TRAP 0x1 ;  /* 0x000000040000795c */ /* 0x000fea0000300000 */
.L_x_201:
[----:B-1----:R-:W-:-:S04]  /*a6e0*/  MOV R0, UR45 ;  /* 0x0000002d00007c02 */ /* 0x002fc80008000f00 */
[----:B------:R-:W-:-:S04]  /*a6f0*/  SHF.L.U32 R0, R0, 0x1f, RZ ;  /* 0x0000001f00007819 */ /* 0x000fc800000006ff */
[----:B------:R-:W1:Y:S02]  /*a700*/  SYNCS.PHASECHK.TRANS64.TRYWAIT P0, [R36+URZ+0x14090], R0 ;  /* 0x01409000240075a7 */ /* 0x000e6400080011ff */
[----:B-1----:R-:W-:Y:S05]  /*a710*/  @!P0 BRA `(.L_x_202) ;  /* 0x000000a4002c8947 */ /* 0x002fea0003800000 */
.L_x_388:
[----:B------:R-:W-:-:S09]  /*a720*/  UISETP.NE.AND UP0, UPT, UR38, URZ, UPT ;  /* 0x000000ff2600728c */ /* 0x000fd2000bf05270 */
[----:B------:R-:W-:Y:S05]  /*a730*/  BRA.U UP0, `(.L_x_203) ;  /* 0x0000000100047547 */ /* 0x000fea000b800000 */
[----:B------:R-:W-:Y:S05]  /*a740*/  BPT.TRAP 0x1 ;  /* 0x000000040000795c */ /* 0x000fea0000300000 */
.L_x_203:
[----:B------:R-:W-:Y:S01]  /*a750*/  MOV R2, 0x1 ;  /* 0x0000000100027802 */ /* 0x000fe20000000f00 */
[----:B-1----:R1:W2:Y:S03]  /*a760*/  MUFU.RCP R0, R28 ;  /* 0x0000001c00007308 */ /* 0x0022a60000001000 */
[----:B------:R-:W-:-:S04]  /*a770*/  SHF.L.U32 R2, R2, 0x1f, RZ ;  /* 0x0000001f02027819 */ /* 0x000fc800000006ff */
[----:B------:R-:W3:Y:S02]  /*a780*/  SYNCS.PHASECHK.TRANS64.TRYWAIT P0, [R36+URZ+0x140c0], R2 ;  /* 0x0140c002240075a7 */ /* 0x000ee400080011ff */
[----:B-123--:R-:W-:Y:S05]  /*a790*/  @!P0 BRA `(.L_x_204) ;  /* 0x000000a400208947 */ /* 0x00efea0003800000 */
.L_x_389:
[----:B------:R-:W2:Y:S01]  /*a7a0*/  LDCU UR4, c[0x0][0x708] ;  /* 0x0000e100ff0477ac */ /* 0x000ea20008000800 */
[----:B-1----:R-:W-:Y:S01]  /*a7b0*/  FFMA R2, -R28, R0, 1 ;  /* 0x3f8000001c027423 */ /* 0x002fe20000000100 */
[----:B------:R-:W1:Y:S01]  /*a7c0*/  LDC R41, c[0x0][0x708] ;  /* 0x0001c200ff297b82 */ /* 0x000e620000000800 */
[----:B------:R-:W-:Y:S02]  /*a7d0*/  BSSY.RECONVERGENT B2, `(.L_x_205) ;  /* 0x000000c000027945 */ /* 0x000fe40003800200 */
[----:B------:R-:W-:Y:S01]  /*a7e0*/  FFMA R0, R0, R2, R0 ;  /* 0x0000000200007223 */ /* 0x000fe20000000000 */
[----:B--2---:R-:W-:-:S03]  /*a7f0*/  MOV R2, UR4 ;  /* 0x0000000400027c02 */ /* 0x004fc60008000f00 */
[----:B------:R-:W-:Y:S01]  /*a800*/  FFMA R22, R0, UR4, RZ ;  /* 0x0000000400167c23 */ /* 0x000fe200080000ff */
[----:B------:R2:W3:Y:S03]  /*a810*/  FCHK P0, R2, R28 ;  /* 0x0000001c02007302 */ /* 0x0004e60000000000 */
[----:B--2---:R-:W-:-:S04]  /*a820*/  FFMA R2, -R28, R22, UR4 ;  /* 0x000000041c027e23 */ /* 0x004fc80008000116 */
[----:B------:R-:W-:Y:S01]  /*a830*/  FFMA R22, R0, R2, R22 ;  /* 0x0000000200167223 */ /* 0x000fe20000000016 */
[----:B-1-3--:R-:W-:Y:S06]  /*a840*/  @!P0 BRA `(.L_x_206) ;  /* 0x0000000000108947 */ /* 0x00afec0003800000 */
[----:B------:R-:W-:Y:S02]  /*a850*/  MOV R0, R28 ;  /* 0x0000001c00007202 */ /* 0x000fe40000000f00 */
[----:B------:R-:W-:Y:S02]  /*a860*/  MOV R8, 0xa880 ;  /* 0x0000a88000087802 */ /* 0x000fe40000000f00 */
[----:B------:R-:W-:Y:S05]  /*a870*/  CALL.REL.NOINC `($__internal_3_$__cuda_sm3x_div_rn_noftz_f32_slowpath) ;  /* 0x000000ac006c7944 */ /* 0x000fea0003c00000 */
[----:B------:R-:W-:Y:S02]  /*a880*/  MOV R22, R0 ;  /* 0x0000000000167202 */ /* 0x000fe40000000f00 */
.L_x_206:
[----:B------:R-:W-:Y:S05]  /*a890*/  BSYNC.RECONVERGENT B2 ;  /* 0x0000000000027941 */ /* 0x000fea0003800200 */
.L_x_205:
[----:B------:R-:W-:Y:S01]  /*a8a0*/  VIADD R0, R23, 0x100 ;  /* 0x0000010017007836 */ /* 0x000fe20000000000 */
[C---:B------:R-:W-:Y:S01]  /*a8b0*/  LOP3.LUT R38, R63.reuse, 0x3, RZ, 0xc0, !PT ;  /* 0x000000033f267812 */ /* 0x040fe200078ec0ff */
[----:B------:R-:W-:-:S03]  /*a8c0*/  IMAD.SHL.U32 R63, R63, 0x800, RZ ;  /* 0x000008003f3f7824 */ /* 0x000fc600078e00ff */
[----:B------:R-:W-:-:S04]  /*a8d0*/  SHF.R.U32.HI R0, RZ, 0x15, R0 ;  /* 0x00000015ff007819 */ /* 0x000fc80000011600 */
[----:B------:R-:W-:Y:S02]  /*a8e0*/  ISETP.NE.AND P0, PT, R38, R0, PT ;  /* 0x000000002600720c */ /* 0x000fe40003f05270 */
[----:B------:R-:W-:-:S05]  /*a8f0*/  LOP3.LUT R0, R63, 0x1800, RZ, 0xc0, !PT ;  /* 0x000018003f007812 */ /* 0x000fca00078ec0ff */
[----:B------:R-:W-:-:S06]  /*a900*/  IMAD R26, R65, 0x40, R0 ;  /* 0x00000040411a7824 */ /* 0x000fcc00078e0200 */
[----:B------:R-:W-:Y:S05]  /*a910*/  @!P0 BRA `(.L_x_207) ;  /* 0x0000000000408947 */ /* 0x000fea0003800000 */
[----:B------:R-:W-:Y:S01]  /*a920*/  MOV R2, 0x8 ;  /* 0x0000000800027802 */ /* 0x000fe20000000f00 */
        /* <DEDUP_REMOVED lines=15> */
.L_x_207:
[----:B------:R-:W1:Y:S01]  /*aa20*/  S2R R0, SR_SWINHI ;  /* 0x0000000000007919 */ /* 0x000e620000002f00 */
[----:B------:R-:W-:Y:S05]  /*aa30*/  WARPSYNC.ALL ;  /* 0x0000000000007948 */ /* 0x000fea0003800000 */
[----:B------:R-:W-:-:S13]  /*aa40*/  R2UR UR4, R23 ;  /* 0x00000000170472ca */ /* 0x000fda00000e0000 */
[----:B------:R-:W2:Y:S01]  /*aa50*/  LDTM.x16 R4, tmem[UR4+0x100] ;  /* 0x00010004000479ee */ /* 0x000ea20008240000 */
[----:B------:R-:W-:Y:S02]  /*aa60*/  MOV R24, R36 ;  /* 0x0000002400187202 */ /* 0x000fe40000000f00 */
[----:B-1----:R-:W-:Y:S02]  /*aa70*/  MOV R25, R0 ;  /* 0x0000000000197202 */ /* 0x002fe40000000f00 */
[----:B------:R-:W-:-:S05]  /*aa80*/  LEA R26, P0, R26, R24, 0x1 ;  /* 0x000000181a1a7211 */ /* 0x000fca00078008ff */
[----:B------:R-:W-:Y:S01]  /*aa90*/  IMAD.X R25, RZ, RZ, R25, P0 ;  /* 0x000000ffff197224 */ /* 0x000fe200000e0619 */
[----:B------:R-:W-:Y:S01]  /*aaa0*/  IADD3 R0, P0, PT, R26, 0x10, RZ ;  /* 0x000000101a007810 */ /* 0x000fe20007f1e0ff */
[C---:B--2---:R-:W-:Y:S02]  /*aab0*/  FMUL2 R2, R22.reuse.F32, R8.F32x2.HI_LO ;  /* 0x000000081602724a */ /* 0x044fe40000040000 */
[C---:B------:R-:W-:Y:S02]  /*aac0*/  FMUL2 R20, R22.reuse.F32, R4.F32x2.HI_LO ;  /* 0x000000041614724a */ /* 0x040fe40000040000 */
[C---:B------:R-:W-:Y:S01]  /*aad0*/  FMUL2 R4, R22.reuse.F32, R10.F32x2.HI_LO ;  /* 0x0000000a1604724a */ /* 0x040fe20000040000 */
[----:B------:R-:W-:Y:S01]  /*aae0*/  F2FP.F16.F32.PACK_AB R10, R3, R2 ;  /* 0x00000002030a723e */ /* 0x000fe200000000ff */
[----:B------:R-:W-:Y:S02]  /*aaf0*/  FMUL2 R6, R22.F32, R6.F32x2.HI_LO ;  /* 0x000000061606724a */ /* 0x000fe40000040000 */
[--C-:B------:R-:W-:Y:S01]  /*ab00*/  IMAD.X R3, RZ, RZ, R25.reuse, P0 ;  /* 0x000000ffff037224 */ /* 0x100fe200000e0619 */
[----:B------:R-:W-:Y:S01]  /*ab10*/  SHF.R.U64 R2, R26, 0x3, R25 ;  /* 0x000000031a027819 */ /* 0x000fe20000001219 */
[C---:B------:R-:W-:Y:S01]  /*ab20*/  FMUL2 R12, R22.reuse.F32, R12.F32x2.HI_LO ;  /* 0x0000000c160c724a */ /* 0x040fe20000040000 */
[----:B------:R-:W-:Y:S01]  /*ab30*/  F2FP.F16.F32.PACK_AB R8, R21, R20 ;  /* 0x000000141508723e */ /* 0x000fe200000000ff */
[C---:B------:R-:W-:Y:S01]  /*ab40*/  FMUL2 R14, R22.reuse.F32, R14.F32x2.HI_LO ;  /* 0x0000000e160e724a */ /* 0x040fe20000040000 */
[----:B------:R-:W-:Y:S01]  /*ab50*/  F2FP.F16.F32.PACK_AB R9, R7, R6 ;  /* 0x000000060709723e */ /* 0x000fe200000000ff */
[----:B------:R-:W-:Y:S01]  /*ab60*/  FMUL2 R16, R22.F32, R16.F32x2.HI_LO ;  /* 0x000000101610724a */ /* 0x000fe20000040000 */
[----:B------:R-:W-:Y:S01]  /*ab70*/  SHF.R.U64 R7, R0, 0x3, R3 ;  /* 0x0000000300077819 */ /* 0x000fe20000001203 */
[----:B------:R-:W-:Y:S01]  /*ab80*/  FMUL2 R18, R22.F32, R18.F32x2.HI_LO ;  /* 0x000000121612724a */ /* 0x000fe20000040000 */
[----:B------:R-:W-:-:S02]  /*ab90*/  LOP3.LUT R24, R26, 0x70, R2, 0x78, !PT ;  /* 0x000000701a187812 */ /* 0x000fc400078e7802 */
[----:B------:R-:W-:Y:S02]  /*aba0*/  F2FP.F16.F32.PACK_AB R11, R5, R4 ;  /* 0x00000004050b723e */ /* 0x000fe400000000ff */
[----:B------:R-:W-:Y:S01]  /*abb0*/  LOP3.LUT R2, R0, 0x70, R7, 0x78, !PT ;  /* 0x0000007000027812 */ /* 0x000fe200078e7807 */
[----:B------:R-:W-:Y:S01]  /*abc0*/  VIADD R0, R23, 0x110 ;  /* 0x0000011017007836 */ /* 0x000fe20000000000 */
[----:B------:R-:W-:Y:S01]  /*abd0*/  F2FP.F16.F32.PACK_AB R4, R13, R12 ;  /* 0x0000000c0d04723e */ /* 0x000fe200000000ff */
[----:B------:R1:W-:Y:S01]  /*abe0*/  ST.E.128 desc[UR48][R24.64], R8 ;  /* 0x0000000818007985 */ /* 0x0003e2000c101d30 */
[----:B------:R-:W-:Y:S02]  /*abf0*/  F2FP.F16.F32.PACK_AB R5, R15, R14 ;  /* 0x0000000e0f05723e */ /* 0x000fe400000000ff */
[----:B------:R-:W-:Y:S02]  /*ac00*/  F2FP.F16.F32.PACK_AB R6, R17, R16 ;  /* 0x000000101106723e */ /* 0x000fe400000000ff */
[----:B------:R-:W-:-:S02]  /*ac10*/  F2FP.F16.F32.PACK_AB R7, R19, R18 ;  /* 0x000000121307723e */ /* 0x000fc400000000ff */
[----:B------:R-:W-:-:S03]  /*ac20*/  SHF.R.U32.HI R0, RZ, 0x15, R0 ;  /* 0x00000015ff007819 */ /* 0x000fc60000011600 */
[----:B------:R1:W-:Y:S01]  /*ac30*/  ST.E.128 desc[UR48][R2.64], R4 ;  /* 0x0000000402007985 */ /* 0x0003e2000c101d30 */
        /* <DEDUP_REMOVED lines=18> */
.L_x_208:
[----:B------:R-:W-:Y:S05]  /*ad60*/  WARPSYNC.ALL ;  /* 0x0000000000007948 */ /* 0x000fea0003800000 */
[----:B------:R-:W-:Y:S02]  /*ad70*/  R2UR UR4, R23 ;  /* 0x00000000170472ca */ /* 0x000fe400000e0000 */
[C---:B-1----:R-:W-:Y:S02]  /*ad80*/  IADD3 R2, P1, PT, R26.reuse, 0x20, RZ ;  /* 0x000000201a027810 */ /* 0x042fe40007f3e0ff */
[----:B------:R-:W-:-:S05]  /*ad90*/  IADD3 R0, P0, PT, R26, 0x30, RZ ;  /* 0x000000301a007810 */ /* 0x000fca0007f1e0ff */
[----:B------:R-:W-:-:S04]  /*ada0*/  IMAD.X R3, RZ, RZ, R25, P0 ;  /* 0x000000ffff037224 */ /* 0x000fc800000e0619 */
[----:B------:R-:W1:Y:S02]  /*adb0*/  LDTM.x16 R4, tmem[UR4+0x110] ;  /* 0x00011004000479ee */ /* 0x000e640008240000 */
[C---:B-1----:R-:W-:Y:S02]  /*adc0*/  FMUL2 R34, R22.reuse.F32, R4.F32x2.HI_LO ;  /* 0x000000041622724a */ /* 0x042fe40000040000 */
[----:B------:R-:W-:Y:S02]  /*add0*/  IMAD.X R5, RZ, RZ, R25, P1 ;  /* 0x000000ffff057224 */ /* 0x000fe400008e0619 */
[C---:B------:R-:W-:Y:S02]  /*ade0*/  FMUL2 R30, R22.reuse.F32, R8.F32x2.HI_LO ;  /* 0x00000008161e724a */ /* 0x040fe40000040000 */
[C---:B------:R-:W-:Y:S02]  /*adf0*/  FMUL2 R20, R22.reuse.F32, R10.F32x2.HI_LO ;  /* 0x0000000a1614724a */ /* 0x040fe40000040000 */
[----:B------:R-:W-:Y:S01]  /*ae00*/  FMUL2 R8, R22.F32, R12.F32x2.HI_LO ;  /* 0x0000000c1608724a */ /* 0x000fe20000040000 */
[----:B------:R-:W-:Y:S01]  /*ae10*/  SHF.R.U64 R4, R2, 0x3, R5 ;  /* 0x0000000302047819 */ /* 0x000fe20000001205 */
[----:B------:R-:W-:Y:S01]  /*ae20*/  FMUL2 R32, R22.F32, R6.F32x2.HI_LO ;  /* 0x000000061620724a */ /* 0x000fe20000040000 */
[----:B------:R-:W-:Y:S01]  /*ae30*/  SHF.R.U64 R6, R0, 0x3, R3 ;  /* 0x0000000300067819 */ /* 0x000fe20000001203 */
[C---:B------:R-:W-:Y:S01]  /*ae40*/  FMUL2 R10, R22.reuse.F32, R14.F32x2.HI_LO ;  /* 0x0000000e160a724a */ /* 0x040fe20000040000 */
[----:B------:R-:W-:Y:S01]  /*ae50*/  F2FP.F16.F32.PACK_AB R8, R9, R8 ;  /* 0x000000080908723e */ /* 0x000fe200000000ff */
[----:B------:R-:W-:Y:S01]  /*ae60*/  FMUL2 R16, R22.F32, R16.F32x2.HI_LO ;  /* 0x000000101610724a */ /* 0x000fe20000040000 */
[----:B------:R-:W-:Y:S01]  /*ae70*/  LOP3.LUT R4, R2, 0x70, R4, 0x78, !PT ;  /* 0x0000007002047812 */ /* 0x000fe200078e7804 */
[----:B------:R-:W-:Y:S01]  /*ae80*/  FMUL2 R18, R22.F32, R18.F32x2.HI_LO ;  /* 0x000000121612724a */ /* 0x000fe20000040000 */
[----:B------:R-:W-:-:S02]  /*ae90*/  F2FP.F16.F32.PACK_AB R12, R35, R34 ;  /* 0x00000022230c723e */ /* 0x000fc400000000ff */
[----:B------:R-:W-:Y:S02]  /*aea0*/  F2FP.F16.F32.PACK_AB R13, R33, R32 ;  /* 0x00000020210d723e */ /* 0x000fe400000000ff */
[----:B------:R-:W-:Y:S02]  /*aeb0*/  F2FP.F16.F32.PACK_AB R14, R31, R30 ;  /* 0x0000001e1f0e723e */ /* 0x000fe400000000ff */
[----:B------:R-:W-:Y:S02]  /*aec0*/  F2FP.F16.F32.PACK_AB R15, R21, R20 ;  /* 0x00000014150f723e */ /* 0x000fe400000000ff */
[----:B------:R-:W-:Y:S02]  /*aed0*/  F2FP.F16.F32.PACK_AB R9, R11, R10 ;  /* 0x0000000a0b09723e */ /* 0x000fe400000000ff */
[----:B------:R-:W-:Y:S01]  /*aee0*/  LOP3.LUT R2, R0, 0x70, R6, 0x78, !PT ;  /* 0x0000007000027812 */ /* 0x000fe200078e7806 */
[----:B------:R-:W-:Y:S01]  /*aef0*/  VIADD R0, R23, 0x120 ;  /* 0x0000012017007836 */ /* 0x000fe20000000000 */
[----:B------:R-:W-:Y:S01]  /*af00*/  F2FP.F16.F32.PACK_AB R10, R17, R16 ;  /* 0x00000010110a723e */ /* 0x000fe200000000ff */
[----:B------:R1:W-:Y:S01]  /*af10*/  ST.E.128 desc[UR48][R4.64], R12 ;  /* 0x0000000c04007985 */ /* 0x0003e2000c101d30 */
        /* <DEDUP_REMOVED lines=21> */
.L_x_209:
        /* <DEDUP_REMOVED lines=49> */
.L_x_210:
[----:B------:R-:W-:Y:S05]  /*b380*/  WARPSYNC.ALL ;  /* 0x0000000000007948 */ /* 0x000fea0003800000 */
[----:B------:R-:W-:Y:S01]  /*b390*/  R2UR UR4, R23 ;  /* 0x00000000170472ca */ /* 0x000fe200000e0000 */
[----:B------:R-:W2:Y:S01]  /*b3a0*/  S2R R40, SR_CTAID.X ;  /* 0x0000000000287919 */ /* 0x000ea20000002500 */
[C---:B-1----:R-:W-:Y:S02]  /*b3b0*/  IADD3 R2, P1, PT, R26.reuse, 0x60, RZ ;  /* 0x000000601a027810 */ /* 0x042fe40007f3e0ff */
[----:B------:R-:W-:Y:S01]  /*b3c0*/  IADD3 R0, P0, PT, R26, 0x70, RZ ;  /* 0x000000701a007810 */ /* 0x000fe20007f1e0ff */
[----:B------:R-:W1:Y:S04]  /*b3d0*/  S2R R42, SR_CTAID.Y ;  /* 0x00000000002a7919 */ /* 0x000e680000002600 */
[----:B------:R-:W-:Y:S01]  /*b3e0*/  IMAD.X R3, RZ, RZ, R25, P0 ;  /* 0x000000ffff037224 */ /* 0x000fe200000e0619 */
[----:B------:R-:W3:Y:S03]  /*b3f0*/  S2R R39, SR_CTAID.Z ;  /* 0x0000000000277919 */ /* 0x000ee60000002700 */
[----:B------:R-:W4:Y:S01]  /*b400*/  LDTM.x16 R4, tmem[UR4+0x130] ;  /* 0x00013004000479ee */ /* 0x000f220008240000 */
[----:B------:R-:W5:Y:S02]  /*b410*/  LDCU.64 UR4, c[0x0][0x880] ;  /* 0x00011000ff0477ac */ /* 0x000f640008000a00 */
[----:B-----5:R-:W-:-:S04]  /*b420*/  UISETP.NE.U32.AND UP0, UPT, UR4, URZ, UPT ;  /* 0x000000ff0400728c */ /* 0x020fc8000bf05070 */
[----:B------:R-:W-:Y:S01]  /*b430*/  UISETP.NE.AND.EX UP0, UPT, UR5, URZ, UPT, UP0 ;  /* 0x000000ff0500728c */ /* 0x000fe2000bf05300 */
[C---:B----4-:R-:W-:Y:S02]  /*b440*/  FMUL2 R34, R22.reuse.F32, R4.F32x2.HI_LO ;  /* 0x000000041622724a */ /* 0x050fe40000040000 */
        /* <DEDUP_REMOVED lines=18> */
[----:B------:R4:W-:Y:S01]  /*b570*/  ST.E.128 desc[UR48][R4.64], R12 ;  /* 0x0000000c04007985 */ /* 0x0009e2000c101d30 */
[----:B------:R-:W-:-:S02]  /*b580*/  F2FP.F16.F32.PACK_AB R10, R17, R16 ;  /* 0x00000010110a723e */ /* 0x000fc400000000ff */
[----:B------:R-:W-:-:S05]  /*b590*/  F2FP.F16.F32.PACK_AB R11, R19, R18 ;  /* 0x00000012130b723e */ /* 0x000fca00000000ff */
[----:B------:R4:W-:Y:S01]  /*b5a0*/  ST.E.128 desc[UR48][R2.64], R8 ;  /* 0x0000000802007985 */ /* 0x0009e2000c101d30 */
[----:B------:R-:W-:Y:S01]  /*b5b0*/  @!PT LDS RZ, [RZ] ;  /* 0x00000000fffff984 */ /* 0x000fe20000000800 */
[----:B------:R-:W-:Y:S01]  /*b5c0*/  @!PT LDS RZ, [RZ] ;  /* 0x00000000fffff984 */ /* 0x000fe20000000800 */
[----:B------:R-:W-:Y:S01]  /*b5d0*/  @!PT LDS RZ, [RZ] ;  /* 0x00000000fffff984 */ /* 0x000fe20000000800 */
[----:B------:R-:W-:Y:S01]  /*b5e0*/  @!PT LDS RZ, [RZ] ;  /* 0x00000000fffff984 */ /* 0x000fe20000000800 */
[----:B------:R5:W-:Y:S06]  /*b5f0*/  MEMBAR.ALL.CTA ;  /* 0x0000000000007992 */ /* 0x000bec0000008000 */
[----:B-----5:R-:W1:Y:S01]  /*b600*/  FENCE.VIEW.ASYNC.S ;  /* 0x00000000000073c6 */ /* 0x020e620000000000 */
[----:B--23--:R-:W-:Y:S05]  /*b610*/  BRA.U !UP0, `(.L_x_211) ;  /* 0x0000000108fc7547 */ /* 0x00cfea000b800000 */
[C---:B------:R-:W-:Y:S01]  /*b620*/  FSETP.GEU.AND P0, PT, R28.reuse, 1.175494350822287508e-38, PT ;  /* 0x008000001c00780b */ /* 0x040fe20003f0e000 */
[----:B------:R-:W2:Y:S01]  /*b630*/  LDCU UR4, c[0x0][0x380] ;  /* 0x00007000ff0477ac */ /* 0x000ea20008000800 */
[----:B----4-:R-:W-:Y:S01]  /*b640*/  MOV R3, 0x3e055027 ;  /* 0x3e05502700037802 */ /* 0x010fe20000000f00 */
[----:B------:R-:W-:Y:S01]  /*b650*/  BSSY.RECONVERGENT B0, `(.L_x_211) ;  /* 0x000003b000007945 */ /* 0x000fe20003800200 */
[----:B------:R-:W-:Y:S01]  /*b660*/  FSEL R5, RZ, -23, P0 ;  /* 0xc1b80000ff057808 */ /* 0x000fe20000000000 */
[----:B------:R-:W3:Y:S08]  /*b670*/  LDCU UR5, c[0x0][0x700] ;  /* 0x0000e000ff0577ac */ /* 0x000ef00008000800 */
[----:B------:R-:W-:-:S05]  /*b680*/  @!P0 FMUL R28, R28, 8388608 ;  /* 0x4b0000001c1c8820 */ /* 0x000fca0000400000 */
[C---:B------:R-:W-:Y:S02]  /*b690*/  IADD3 R2, PT, PT, R28.reuse, -0x3f2aaaab, RZ ;  /* 0xc0d555551c027810 */ /* 0x040fe40007ffe0ff */
[----:B------:R-:W-:Y:S02]  /*b6a0*/  ISETP.GT.U32.AND P0, PT, R28, 0x7f7fffff, PT ;  /* 0x7f7fffff1c00780c */ /* 0x000fe40003f04070 */
[----:B------:R-:W-:Y:S02]  /*b6b0*/  LOP3.LUT R2, R2, 0xff800000, RZ, 0xc0, !PT ;  /* 0xff80000002027812 */ /* 0x000fe400078ec0ff */
[C---:B------:R-:W-:Y:S02]  /*b6c0*/  FSETP.NEU.AND P1, PT, R28.reuse, RZ, PT ;  /* 0x000000ff1c00720b */ /* 0x040fe40003f2d000 */
[-C--:B------:R-:W-:Y:S02]  /*b6d0*/  IADD3 R0, PT, PT, R28, -R2.reuse, RZ ;  /* 0x800000021c007210 */ /* 0x080fe40007ffe0ff */
[----:B------:R-:W-:-:S03]  /*b6e0*/  I2FP.F32.S32 R4, R2 ;  /* 0x0000000200047245 */ /* 0x000fc60000201400 */
[----:B------:R-:W-:-:S04]  /*b6f0*/  FADD R0, R0, -1 ;  /* 0xbf80000000007421 */ /* 0x000fc80000000000 */
[----:B------:R-:W-:-:S04]  /*b700*/  FFMA R3, R0, -R3, 0.14084610342979431152 ;  /* 0x3e1039f600037423 */ /* 0x000fc80000000803 */
[----:B------:R-:W-:-:S04]  /*b710*/  FFMA R3, R0, R3, -0.12148627638816833496 ;  /* 0xbdf8cdcc00037423 */ /* 0x000fc80000000003 */
[----:B------:R-:W-:-:S04]  /*b720*/  FFMA R3, R0, R3, 0.13980610668659210205 ;  /* 0x3e0f295500037423 */ /* 0x000fc80000000003 */
[----:B------:R-:W-:-:S04]  /*b730*/  FFMA R3, R0, R3, -0.16684235632419586182 ;  /* 0xbe2ad8b900037423 */ /* 0x000fc80000000003 */
[----:B------:R-:W-:-:S04]  /*b740*/  FFMA R3, R0, R3, 0.20012299716472625732 ;  /* 0x3e4ced0b00037423 */ /* 0x000fc80000000003 */
[----:B------:R-:W-:-:S04]  /*b750*/  FFMA R3, R0, R3, -0.24999669194221496582 ;  /* 0xbe7fff2200037423 */ /* 0x000fc80000000003 */
[----:B------:R-:W-:-:S04]  /*b760*/  FFMA R3, R0, R3, 0.33333182334899902344 ;  /* 0x3eaaaa7800037423 */ /* 0x000fc80000000003 */
[----:B------:R-:W-:-:S04]  /*b770*/  FFMA R3, R0, R3, -0.5 ;  /* 0xbf00000000037423 */ /* 0x000fc80000000003 */
[----:B------:R-:W-:Y:S01]  /*b780*/  FMUL R2, R0, R3 ;  /* 0x0000000300027220 */ /* 0x000fe20000400000 */
[----:B------:R-:W-:Y:S01]  /*b790*/  FFMA R3, R4, 1.1920928955078125e-07, R5 ;  /* 0x3400000004037823 */ /* 0x000fe20000000005 */
[----:B------:R-:W-:Y:S02]  /*b7a0*/  LEA R4, R40, R64, 0x8 ;  /* 0x0000004028047211 */ /* 0x000fe400078e40ff */
[----:B------:R-:W-:Y:S01]  /*b7b0*/  FFMA R0, R0, R2, R0 ;  /* 0x0000000200007223 */ /* 0x000fe20000000000 */
[----:B------:R-:W-:-:S03]  /*b7c0*/  MOV R2, 0x7f800000 ;  /* 0x7f80000000027802 */ /* 0x000fc60000000f00 */
[----:B------:R-:W-:Y:S02]  /*b7d0*/  FFMA R0, R3, 0.69314718246459960938, R0 ;  /* 0x3f31721803007823 */ /* 0x000fe40000000000 */
[----:B------:R-:W-:Y:S01]  /*b7e0*/  @P0 FFMA R0, R28, R2, +INF ;  /* 0x7f8000001c000423 */ /* 0x000fe20000000002 */
[----:B--2---:R-:W-:-:S04]  /*b7f0*/  ISETP.GE.AND P0, PT, R4, UR4, PT ;  /* 0x0000000404007c0c */ /* 0x004fc8000bf06270 */
[----:B------:R-:W-:-:S05]  /*b800*/  FSEL R0, R0, -INF , P1 ;  /* 0xff80000000007808 */ /* 0x000fca0000800000 */
[----:B---3--:R-:W-:-:S04]  /*b810*/  FFMA R29, R29, UR5, R0 ;  /* 0x000000051d1d7c23 */ /* 0x008fc80008000000 */
        /* <DEDUP_REMOVED lines=10> */
[----:B------:R2:W4:Y:S02]  /*b8c0*/  F2I.FTZ.U32.TRUNC.NTZ R3, R2 ;  /* 0x0000000200037305 */ /* 0x000524000021f000 */
[----:B--2---:R-:W-:Y:S01]  /*b8d0*/  HFMA2 R2, -RZ, RZ, 0, 0 ;  /* 0x00000000ff027431 */ /* 0x004fe200000001ff */
[----:B----4-:R-:W-:-:S05]  /*b8e0*/  IADD3 R0, PT, PT, RZ, -R3, RZ ;  /* 0x80000003ff007210 */ /* 0x010fca0007ffe0ff */
[----:B------:R-:W-:-:S04]  /*b8f0*/  IMAD R0, R0, UR7, RZ ;  /* 0x0000000700007c24 */ /* 0x000fc8000f8e02ff */
[----:B------:R-:W-:-:S06]  /*b900*/  IMAD.HI.U32 R0, R3, R0, R2 ;  /* 0x0000000003007227 */ /* 0x000fcc00078e0002 */
[----:B-1----:R-:W-:-:S05]  /*b910*/  IMAD.HI.U32 R0, R0, R42, RZ ;  /* 0x0000002a00007227 */ /* 0x002fca00078e00ff */
[----:B------:R-:W-:-:S05]  /*b920*/  IADD3 R2, PT, PT, -R0, RZ, RZ ;  /* 0x000000ff00027210 */ /* 0x000fca0007ffe1ff */
[----:B------:R-:W-:-:S05]  /*b930*/  IMAD R2, R2, UR7, R42 ;  /* 0x0000000702027c24 */ /* 0x000fca000f8e022a */
[----:B------:R-:W-:-:S13]  /*b940*/  ISETP.GE.U32.AND P2, PT, R2, UR7, PT ;  /* 0x0000000702007c0c */ /* 0x000fda000bf46070 */
[----:B------:R-:W-:Y:S02]  /*b950*/  @P2 IADD3 R2, PT, PT, R2, -UR7, RZ ;  /* 0x8000000702022c10 */ /* 0x000fe4000fffe0ff */
[----:B------:R-:W-:Y:S02]  /*b960*/  @P2 IADD3 R0, PT, PT, R0, 0x1, RZ ;  /* 0x0000000100002810 */ /* 0x000fe40007ffe0ff */
[----:B------:R-:W-:-:S13]  /*b970*/  ISETP.GE.U32.AND P1, PT, R2, UR7, PT ;  /* 0x0000000702007c0c */ /* 0x000fda000bf26070 */
[----:B------:R-:W-:Y:S02]  /*b980*/  @P1 IADD3 R0, PT, PT, R0, 0x1, RZ ;  /* 0x0000000100001810 */ /* 0x000fe40007ffe0ff */
[----:B------:R-:W-:-:S04]  /*b990*/  @!P0 LOP3.LUT R0, RZ, UR7, RZ, 0x33, !PT ;  /* 0x00000007ff008c12 */ /* 0x000fc8000f8e33ff */
[C---:B------:R-:W-:Y:S01]  /*b9a0*/  IADD3 R2, PT, PT, -R0.reuse, RZ, RZ ;  /* 0x000000ff00027210 */ /* 0x040fe20007ffe1ff */
[----:B-----5:R-:W-:-:S04]  /*b9b0*/  IMAD R0, R0, UR5, R4 ;  /* 0x0000000500007c24 */ /* 0x020fc8000f8e0204 */
[----:B------:R-:W-:-:S04]  /*b9c0*/  IMAD R2, R2, UR7, R42 ;  /* 0x0000000702027c24 */ /* 0x000fc8000f8e022a */
[----:B------:R-:W-:-:S04]  /*b9d0*/  IMAD R0, R2, UR4, R0 ;  /* 0x0000000402007c24 */ /* 0x000fc8000f8e0200 */
[----:B---3--:R-:W-:-:S05]  /*b9e0*/  IMAD.WIDE.U32 R2, R0, 0x4, R6 ;  /* 0x0000000400027825 */ /* 0x008fca00078e0006 */
[----:B------:R2:W-:Y:S02]  /*b9f0*/  STG.E desc[UR48][R2.64], R29 ;  /* 0x0000001d02007986 */ /* 0x0005e4000c101930 */
.L_x_212:
[----:B------:R-:W-:Y:S05]  /*ba00*/  BSYNC.RECONVERGENT B0 ;  /* 0x0000000000007941 */ /* 0x000fea0003800200 */
.L_x_211:
[----:B------:R-:W-:Y:S01]  /*ba10*/  UISETP.NE.AND UP0, UPT, UR38, URZ, UPT ;  /* 0x000000ff2600728c */ /* 0x000fe2000bf05270 */
[----:B------:R-:W-:-:S08]  /*ba20*/  NOP ;  /* 0x0000000000007918 */ /* 0x000fd00000000000 */
[----:B------:R-:W-:Y:S05]  /*ba30*/  BRA.U UP0, `(.L_x_213) ;  /* 0x0000000100087547 */ /* 0x000fea000b800000 */
[----:B------:R-:W-:Y:S05]  /*ba40*/  BPT.TRAP 0x1 ;  /* 0x000000040000795c */ /* 0x000fea0000300000 */
[----:B------:R-:W-:Y:S05]  /*ba50*/  BPT.TRAP 0x1 ;  /* 0x000000040000795c */ /* 0x000fea0000300000 */
.L_x_213:
[----:B------:R-:W-:Y:S01]  /*ba60*/  IADD3 R0, PT, PT, R36, 0x140a0, RZ ;  /* 0x000140a024007810 */ /* 0x000fe20007ffe0ff */
[----:B------:R-:W-:-:S03]  /*ba70*/  UISETP.NE.AND UP0, UPT, UR38, URZ, UPT ;  /* 0x000000ff2600728c */ /* 0x000fc6000bf05270 */
[----:B------:R-:W-:-:S04]  /*ba80*/  PRMT R0, R37, 0x654, R0 ;  /* 0x0000065425007816 */ /* 0x000fc80000000000 */
[----:B-1----:R1:W-:Y:S02]  /*ba90*/  SYNCS.ARRIVE.TRANS64.RED.A1T0 RZ, [R0+URZ], RZ ;  /* 0x000000ff00ff79a7 */ /* 0x0023e400081004ff */
[----:B------:R-:W-:Y:S05]  /*baa0*/  BRA.U UP0, `(.L_x_214) ;  /* 0x0000000100047547 */ /* 0x000fea000b800000 */
[----:B------:R-:W-:Y:S05]  /*bab0*/  BPT.TRAP 0x1 ;  /* 0x000000040000795c */ /* 0x000fea0000300000 */
.L_x_214:
[----:B------:R3:W-:Y:S01]  /*bac0*/  SYNCS.ARRIVE.TRANS64.A1T0 RZ, [R36+URZ+0x140b0], RZ ;  /* 0x0140b0ff24ff79a7 */ /* 0x0007e200081000ff */
[----:B------:R-:W-:-:S09]  /*bad0*/  UISETP.NE.AND UP0, UPT, UR36, URZ, UPT ;  /* 0x000000ff2400728c */ /* 0x000fd2000bf05270 */
[----:B------:R-:W-:Y:S05]  /*bae0*/  BRA.U !UP0, `(.L_x_215) ;  /* 0x0000000108047547 */ /* 0x000fea000b800000 */
[----:B------:R-:W-:Y:S05]  /*baf0*/  BPT.TRAP 0x1 ;  /* 0x000000040000795c */ /* 0x000fea0000300000 */
.L_x_215:
[----:B-1----:R-:W-:Y:S01]  /*bb00*/  IMAD.U32 R0, RZ, RZ, UR44 ;  /* 0x0000002cff007e24 */ /* 0x002fe2000f8e00ff */
[----:B--2-4-:R-:W-:-:S04]  /*bb10*/  SHF.R.U32.HI R2, RZ, 0x15, R62 ;  /* 0x00000015ff027819 */ /* 0x014fc8000001163e */
[----:B------:R-:W-:Y:S02]  /*bb20*/  SHF.L.U32 R0, R0, 0x1f, RZ ;  /* 0x0000001f00007819 */ /* 0x000fe400000006ff */
[----:B------:R-:W-:Y:S02]  /*bb30*/  ISETP.NE.AND P0, PT, R38, R2, PT ;  /* 0x000000022600720c */ /* 0x000fe40003f05270 */
[----:B------:R-:W1:Y:S02]  /*bb40*/  SYNCS.PHASECHK.TRANS64.TRYWAIT P1, [R36+URZ+0x14080], R0 ;  /* 0x01408000240075a7 */ /* 0x000e6400080211ff */
[----:B-1----:R-:W-:Y:S09]  /*bb50*/  @!P1 BRA `(.L_x_216) ;  /* 0x0000009000449947 */ /* 0x002ff20003800000 */
.L_x_390:
[----:B------:R-:W-:Y:S05]  /*bb60*/  @!P0 BRA `(.L_x_217) ;  /* 0x0000000000408947 */ /* 0x000fea0003800000 */
[----:B------:R-:W-:Y:S01]  /*bb70*/  MOV R2, 0x8 ;  /* 0x0000000800027802 */ /* 0x000fe20000000f00 */
[----:B------:R-:W2:Y:S01]  /*bb80*/  LDCU.64 UR8, c[0x4][0xb0] ;  /* 0x01001600ff0877ac */ /* 0x000ea20008000a00 */
[----:B------:R-:W-:Y:S02]  /*bb90*/  HFMA2 R12, -RZ, RZ, 0, 5.9604644775390625e-08 ;  /* 0x00000001ff0c7431 */ /* 0x000fe400000001ff */
[----:B------:R-:W-:Y:S01]  /*bba0*/  IMAD.MOV.U32 R8, RZ, RZ, 0x192 ;  /* 0x00000192ff087424 */ /* 0x000fe200078e00ff */
[----:B------:R-:W4:Y:S01]  /*bbb0*/  LDCU.64 UR6, c[0x4][0xb8] ;  /* 0x01001700ff0677ac */ /* 0x000f220008000a00 */
[----:B------:R-:W1:Y:S01]  /*bbc0*/  LDC.64 R2, c[0x4][R2] ;  /* 0x0100000002027b82 */ /* 0x000e620000000a00 */
[----:B------:R-:W-:Y:S01]  /*bbd0*/  IMAD.MOV.U32 R13, RZ, RZ, RZ ;  /* 0x000000ffff0d7224 */ /* 0x000fe200078e00ff */
[----:B------:R-:W5:Y:S01]  /*bbe0*/  LDCU.64 UR4, c[0x4][0x28] ;  /* 0x01000500ff0477ac */ /* 0x000f620008000a00 */
[----:B--2---:R-:W-:Y:S01]  /*bbf0*/  IMAD.U32 R4, RZ, RZ, UR8 ;  /* 0x00000008ff047e24 */ /* 0x004fe2000f8e00ff */
[----:B------:R-:W-:Y:S01]  /*bc00*/  MOV R5, UR9 ;  /* 0x0000000900057c02 */ /* 0x000fe20008000f00 */
[----:B----4-:R-:W-:Y:S01]  /*bc10*/  IMAD.U32 R6, RZ, RZ, UR6 ;  /* 0x00000006ff067e24 */ /* 0x010fe2000f8e00ff */
[----:B------:R-:W-:Y:S01]  /*bc20*/  MOV R7, UR7 ;  /* 0x0000000700077c02 */ /* 0x000fe20008000f00 */
[----:B-----5:R-:W-:Y:S01]  /*bc30*/  IMAD.U32 R10, RZ, RZ, UR4 ;  /* 0x00000004ff0a7e24 */ /* 0x020fe2000f8e00ff */
[----:B------:R-:W-:-:S02]  /*bc40*/  MOV R11, UR5 ;  /* 0x00000005000b7c02 */ /* 0x000fc40008000f00 */
[----:B------:R-:W-:-:S07]  /*bc50*/  LEPC R20, `(.L_x_217) ;  /* 0x000000001014794e */ /* 0x000fce0000000000 */
[----:B-1-3--:R-:W-:Y:S05]  /*bc60*/  CALL.ABS.NOINC R2 ;  /* 0x0000000002007343 */ /* 0x00afea0003c00000 */
.L_x_217:
[----:B------:R-:W-:Y:S05]  /*bc70*/  WARPSYNC.ALL ;  /* 0x0000000000007948 */ /* 0x000fea0003800000 */
[----:B------:R-:W-:Y:S01]  /*bc80*/  R2UR UR4, R62 ;  /* 0x000000003e0472ca */ /* 0x000fe200000e0000 */
[----:B------:R-:W-:-:S12]  /*bc90*/  UISETP.NE.AND UP0, UPT, UR36, URZ, UPT ;  /* 0x000000ff2400728c */ /* 0x000fd8000bf05270 */
[----:B------:R-:W2:Y:S02]  /*bca0*/  LDTM.x2 R28, tmem[UR4] ;  /* 0x00000004001c79ee */ /* 0x000ea400080c0000 */
[----:B--2---:R-:W-:Y:S05]  /*bcb0*/  BRA.U !UP0, `(.L_x_218) ;  /* 0x0000000108047547 */ /* 0x004fea000b800000 */
[----:B------:R-:W-:Y:S05]  /*bcc0*/  BPT.TRAP 0x1 ;  /* 0x000000040000795c */ /* 0x000fea0000300000 */
.L_x_218:
[----:B-1----:R-:W-:Y:S01]  /*bcd0*/  PRMT R0, R37, 0x654, R27 ;  /* 0x0000065425007816 */ /* 0x002fe2000000001b */
[----:B------:R-:W-:-:S03]  /*bce0*/  UISETP.NE.AND UP0, UPT, UR38, URZ, UPT ;  /* 0x000000ff2600728c */ /* 0x000fc6000bf05270 */
[----:B------:R1:W-:Y:S06]  /*bcf0*/  SYNCS.ARRIVE.TRANS64.RED.A1T0 RZ, [R0+URZ], RZ ;  /* 0x000000ff00ff79a7 */ /* 0x0003ec00081004ff */
[----:B------:R-:W-:Y:S05]  /*bd00*/  BRA.U UP0, `(.L_x_219) ;  /* 0x0000000100047547 */ /* 0x000fea000b800000 */
[----:B------:R-:W-:Y:S05]  /*bd10*/  BPT.TRAP 0x1 ;  /* 0x000000040000795c */ /* 0x000fea0000300000 */
.L_x_219:
[----:B-1----:R-:W-:-:S04]  /*bd20*/  MOV R0, UR45 ;  /* 0x0000002d00007c02 */ /* 0x002fc80008000f00 */
[----:B------:R-:W-:-:S04]  /*bd30*/  SHF.L.U32 R0, R0, 0x1f, RZ ;  /* 0x0000001f00007819 */ /* 0x000fc800000006ff */
[----:B------:R-:W1:Y:S02]  /*bd40*/  SYNCS.PHASECHK.TRANS64.TRYWAIT P0, [R36+URZ+0x14098], R0 ;  /* 0x01409800240075a7 */ /* 0x000e6400080011ff */
[----:B-1----:R-:W-:Y:S05]  /*bd50*/  @!P0 BRA `(.L_x_220) ;  /* 0x0000008c00d88947 */ /* 0x002fea0003800000 */
.L_x_391:
[----:B------:R-:W-:-:S09]  /*bd60*/  UISETP.NE.AND UP0, UPT, UR38, URZ, UPT ;  /* 0x000000ff2600728c */ /* 0x000fd2000bf05270 */
[----:B------:R-:W-:Y:S05]  /*bd70*/  BRA.U UP0, `(.L_x_221) ;  /* 0x0000000100047547 */ /* 0x000fea000b800000 */
[----:B------:R-:W-:Y:S05]  /*bd80*/  BPT.TRAP 0x1 ;  /* 0x000000040000795c */ /* 0x000fea0000300000 */
.L_x_221:
[----:B------:R-:W-:Y:S01]  /*bd90*/  MOV R2, 0x1 ;  /* 0x0000000100027802 */ /* 0x000fe20000000f00 */
[----:B-1----:R1:W2:Y:S03]  /*bda0*/  MUFU.RCP R0, R28 ;  /* 0x0000001c00007308 */ /* 0x0022a60000001000 */
[----:B------:R-:W-:-:S04]  /*bdb0*/  SHF.L.U32 R2, R2, 0x1f, RZ ;  /* 0x0000001f02027819 */ /* 0x000fc800000006ff */
[----:B------:R-:W4:Y:S02]  /*bdc0*/  SYNCS.PHASECHK.TRANS64.TRYWAIT P0, [R36+URZ+0x140c8], R2 ;  /* 0x0140c802240075a7 */ /* 0x000f2400080011ff */
[----:B-12-4-:R-:W-:Y:S05]  /*bdd0*/  @!P0 BRA `(.L_x_222) ;  /* 0x0000008c00cc8947 */ /* 0x016fea0003800000 */
.L_x_392:
[----:B------:R-:W2:Y:S01]  /*bde0*/  LDCU UR4, c[0x0][0x708] ;  /* 0x0000e100ff0477ac */ /* 0x000ea20008000800 */
[----:B-1----:R-:W-:Y:S01]  /*bdf0*/  FFMA R2, -R28, R0, 1 ;  /* 0x3f8000001c027423 */ /* 0x002fe20000000100 */
[----:B------:R-:W-:Y:S03]  /*be00*/  BSSY.RECONVERGENT B2, `(.L_x_223) ;  /* 0x000000c000027945 */ /* 0x000fe60003800200 */
[----:B------:R-:W-:Y:S01]  /*be10*/  FFMA R0, R0, R2, R0 ;  /* 0x0000000200007223 */ /* 0x000fe20000000000 */
[----:B--2---:R-:W-:-:S03]  /*be20*/  MOV R2, UR4 ;  /* 0x0000000400027c02 */ /* 0x004fc60008000f00 */
[----:B------:R-:W-:Y:S01]  /*be30*/  FFMA R22, R0, UR4, RZ ;  /* 0x0000000400167c23 */ /* 0x000fe200080000ff */
[----:B------:R1:W2:Y:S03]  /*be40*/  FCHK P0, R2, R28 ;  /* 0x0000001c02007302 */ /* 0x0002a60000000000 */
[----:B-1----:R-:W-:-:S04]  /*be50*/  FFMA R2, -R28, R22, UR4 ;  /* 0x000000041c027e23 */ /* 0x002fc80008000116 */
[----:B------:R-:W-:Y:S01]  /*be60*/  FFMA R22, R0, R2, R22 ;  /* 0x0000000200167223 */ /* 0x000fe20000000016 */
[----:B--2---:R-:W-:Y:S06]  /*be70*/  @!P0 BRA `(.L_x_224) ;  /* 0x0000000000108947 */ /* 0x004fec0003800000 */
[----:B------:R-:W-:Y:S02]  /*be80*/  MOV R0, R28 ;  /* 0x0000001c00007202 */ /* 0x000fe40000000f00 */
[----:B------:R-:W-:Y:S02]  /*be90*/  MOV R8, 0xbeb0 ;  /* 0x0000beb000087802 */ /* 0x000fe40000000f00 */
[----:B---3--:R-:W-:Y:S05]  /*bea0*/  CALL.REL.NOINC `($__internal_3_$__cuda_sm3x_div_rn_noftz_f32_slowpath) ;  /* 0x0000009400e07944 */ /* 0x008fea0003c00000 */
[----:B------:R-:W-:Y:S02]  /*beb0*/  MOV R22, R0 ;  /* 0x0000000000167202 */ /* 0x000fe40000000f00 */
.L_x_224:
[----:B------:R-:W-:Y:S05]  /*bec0*/  BSYNC.RECONVERGENT B2 ;  /* 0x0000000000027941 */ /* 0x000fea0003800200 */
.L_x_223:
[----:B------:R-:W-:-:S05]  /*bed0*/  VIADD R0, R23, 0x180 ;  /* 0x0000018017007836 */ /* 0x000fca0000000000 */
[----:B------:R-:W-:-:S04]  /*bee0*/  SHF.R.U32.HI R0, RZ, 0x15, R0 ;  /* 0x00000015ff007819 */ /* 0x000fc80000011600 */
[----:B------:R-:W-:-:S13]  /*bef0*/  ISETP.NE.AND P0, PT, R38, R0, PT ;  /* 0x000000002600720c */ /* 0x000fda0003f05270 */
[----:B------:R-:W-:Y:S05]  /*bf00*/  @!P0 BRA `(.L_x_225) ;  /* 0x0000000000408947 */ /* 0x000fea0003800000 */
[----:B------:R-:W-:Y:S01]  /*bf10*/  MOV R2, 0x8 ;  /* 0x0000000800027802 */ /* 0x000fe20000000f00 */
        /* <DEDUP_REMOVED lines=15> */
.L_x_225:
[----:B------:R-:W-:Y:S05]  /*c010*/  WARPSYNC.ALL ;  /* 0x0000000000007948 */ /* 0x000fea0003800000 */
[----:B------:R-:W-:Y:S02]  /*c020*/  R2UR UR4, R23 ;  /* 0x00000000170472ca */ /* 0x000fe400000e0000 */
[C---:B------:R-:W-:Y:S02]  /*c030*/  IADD3 R2, P1, PT, R26.reuse, 0x4000, RZ ;  /* 0x000040001a027810 */ /* 0x040fe40007f3e0ff */
        /* <DEDUP_REMOVED lines=46> */
.L_x_226:
        /* <DEDUP_REMOVED lines=49> */
.L_x_227:
        /* <DEDUP_REMOVED lines=49> */
.L_x_228:
[----:B------:R-:W2:Y:S01]  /*c940*/  LDCU.64 UR4, c[0x0][0x880] ;  /* 0x00011000ff0477ac */ /* 0x000ea20008000a00 */
[C---:B------:R-:W-:Y:S02]  /*c950*/  IADD3 R0, P2, PT, R26.reuse, 0x4060, RZ ;  /* 0x000040601a007810 */ /* 0x040fe40007f5e0ff */
[----:B------:R-:W-:-:S05]  /*c960*/  IADD3 R26, P1, PT, R26, 0x4070, RZ ;  /* 0x000040701a1a7810 */ /* 0x000fca0007f3e0ff */
[----:B-1----:R-:W-:-:S05]  /*c970*/  IMAD.X R3, RZ, RZ, R25, P1 ;  /* 0x000000ffff037224 */ /* 0x002fca00008e0619 */
[----:B------:R-:W-:-:S04]  /*c980*/  SHF.R.U64 R2, R26, 0x3, R3 ;  /* 0x000000031a027819 */ /* 0x000fc80000001203 */
[----:B------:R-:W-:Y:S02]  /*c990*/  LOP3.LUT R2, R26, 0x70, R2, 0x78, !PT ;  /* 0x000000701a027812 */ /* 0x000fe400078e7802 */
[----:B--2---:R-:W-:-:S04]  /*c9a0*/  ISETP.NE.U32.AND P0, PT, RZ, UR4, PT ;  /* 0x00000004ff007c0c */ /* 0x004fc8000bf05070 */
[----:B------:R-:W-:Y:S01]  /*c9b0*/  ISETP.NE.AND.EX P0, PT, RZ, UR5, PT, P0 ;  /* 0x00000005ff007c0c */ /* 0x000fe2000bf05300 */
[----:B------:R-:W-:Y:S05]  /*c9c0*/  WARPSYNC.ALL ;  /* 0x0000000000007948 */ /* 0x000fea0003800000 */
[----:B------:R-:W-:-:S13]  /*c9d0*/  R2UR UR4, R23 ;  /* 0x00000000170472ca */ /* 0x000fda00000e0000 */
[----:B------:R-:W1:Y:S02]  /*c9e0*/  LDTM.x16 R4, tmem[UR4+0x1b0] ;  /* 0x0001b004000479ee */ /* 0x000e640008240000 */
[C---:B-1----:R-:W-:Y:S02]  /*c9f0*/  FMUL2 R32, R22.reuse.F32, R4.F32x2.HI_LO ;  /* 0x000000041620724a */ /* 0x042fe40000040000 */
[----:B------:R-:W-:Y:S02]  /*ca00*/  IMAD.X R5, RZ, RZ, R25, P2 ;  /* 0x000000ffff057224 */ /* 0x000fe400010e0619 */
[C---:B------:R-:W-:Y:S02]  /*ca10*/  FMUL2 R20, R22.reuse.F32, R8.F32x2.HI_LO ;  /* 0x000000081614724a */ /* 0x040fe40000040000 */
[C---:B------:R-:W-:Y:S02]  /*ca20*/  FMUL2 R30, R22.reuse.F32, R6.F32x2.HI_LO ;  /* 0x00000006161e724a */ /* 0x040fe40000040000 */
[----:B------:R-:W-:Y:S01]  /*ca30*/  FMUL2 R10, R22.F32, R10.F32x2.HI_LO ;  /* 0x0000000a160a724a */ /* 0x000fe20000040000 */
[----:B------:R-:W-:Y:S01]  /*ca40*/  SHF.R.U64 R4, R0, 0x3, R5 ;  /* 0x0000000300047819 */ /* 0x000fe20000001205 */
[C---:B------:R-:W-:Y:S01]  /*ca50*/  FMUL2 R8, R22.reuse.F32, R12.F32x2.HI_LO ;  /* 0x0000000c1608724a */ /* 0x040fe20000040000 */
[----:B------:R-:W-:Y:S01]  /*ca60*/  F2FP.F16.F32.PACK_AB R12, R33, R32 ;  /* 0x00000020210c723e */ /* 0x000fe200000000ff */
[----:B------:R-:W-:Y:S01]  /*ca70*/  FMUL2 R6, R22.F32, R14.F32x2.HI_LO ;  /* 0x0000000e1606724a */ /* 0x000fe20000040000 */
[----:B------:R-:W-:Y:S01]  /*ca80*/  LOP3.LUT R4, R0, 0x70, R4, 0x78, !PT ;  /* 0x0000007000047812 */ /* 0x000fe200078e7804 */
[C---:B------:R-:W-:Y:S01]  /*ca90*/  FMUL2 R16, R22.reuse.F32, R16.F32x2.HI_LO ;  /* 0x000000101610724a */ /* 0x040fe20000040000 */
[----:B------:R-:W-:Y:S01]  /*caa0*/  F2FP.F16.F32.PACK_AB R13, R31, R30 ;  /* 0x0000001e1f0d723e */ /* 0x000fe200000000ff */
[----:B------:R-:W-:Y:S01]  /*cab0*/  FMUL2 R18, R22.F32, R18.F32x2.HI_LO ;  /* 0x000000121612724a */ /* 0x000fe20000040000 */
[----:B------:R-:W-:-:S02]  /*cac0*/  F2FP.F16.F32.PACK_AB R14, R21, R20 ;  /* 0x00000014150e723e */ /* 0x000fc400000000ff */
[----:B------:R-:W-:Y:S02]  /*cad0*/  F2FP.F16.F32.PACK_AB R15, R11, R10 ;  /* 0x0000000a0b0f723e */ /* 0x000fe400000000ff */
[----:B------:R-:W-:Y:S02]  /*cae0*/  F2FP.F16.F32.PACK_AB R8, R9, R8 ;  /* 0x000000080908723e */ /* 0x000fe400000000ff */
[----:B------:R-:W-:Y:S01]  /*caf0*/  F2FP.F16.F32.PACK_AB R9, R7, R6 ;  /* 0x000000060709723e */ /* 0x000fe200000000ff */
[----:B------:R1:W-:Y:S01]  /*cb00*/  ST.E.128 desc[UR48][R4.64], R12 ;  /* 0x0000000c04007985 */ /* 0x0003e2000c101d30 */
[----:B------:R-:W-:Y:S02]  /*cb10*/  F2FP.F16.F32.PACK_AB R10, R17, R16 ;  /* 0x00000010110a723e */ /* 0x000fe400000000ff */
[----:B------:R-:W-:-:S05]  /*cb20*/  F2FP.F16.F32.PACK_AB R11, R19, R18 ;  /* 0x00000012130b723e */ /* 0x000fca00000000ff */
[----:B------:R1:W-:Y:S01]  /*cb30*/  ST.E.128 desc[UR48][R2.64], R8 ;  /* 0x0000000802007985 */ /* 0x0003e2000c101d30 */
[----:B------:R-:W-:Y:S01]  /*cb40*/  @!PT LDS RZ, [RZ] ;  /* 0x00000000fffff984 */ /* 0x000fe20000000800 */
[----:B------:R-:W-:Y:S01]  /*cb50*/  @!PT LDS RZ, [RZ] ;  /* 0x00000000fffff984 */ /* 0x000fe20000000800 */
[----:B------:R-:W-:Y:S01]  /*cb60*/  @!PT LDS RZ, [RZ] ;  /* 0x00000000fffff984 */ /* 0x000fe20000000800 */
[----:B------:R-:W-:Y:S01]  /*cb70*/  @!PT LDS RZ, [RZ] ;  /* 0x00000000fffff984 */ /* 0x000fe20000000800 */
[----:B------:R2:W-:Y:S06]  /*cb80*/  MEMBAR.ALL.CTA ;  /* 0x0000000000007992 */ /* 0x0005ec0000008000 */
[----:B--2---:R-:W2:Y:S01]  /*cb90*/  FENCE.VIEW.ASYNC.S ;  /* 0x00000000000073c6 */ /* 0x004ea20000000000 */
[----:B------:R-:W-:Y:S05]  /*cba0*/  @!P0 BRA `(.L_x_229) ;  /* 0x0000000400008947 */ /* 0x000fea0003800000 */
[C---:B------:R-:W-:Y:S01]  /*cbb0*/  FSETP.GEU.AND P0, PT, R28.reuse, 1.175494350822287508e-38, PT ;  /* 0x008000001c00780b */ /* 0x040fe20003f0e000 */
[----:B------:R-:W4:Y:S01]  /*cbc0*/  LDCU UR4, c[0x0][0x380] ;  /* 0x00007000ff0477ac */ /* 0x000f220008000800 */
[----:B-1----:R-:W-:Y:S01]  /*cbd0*/  MOV R3, 0x3e055027 ;  /* 0x3e05502700037802 */ /* 0x002fe20000000f00 */
[----:B------:R-:W-:Y:S01]  /*cbe0*/  BSSY.RECONVERGENT B0, `(.L_x_229) ;  /* 0x000003c000007945 */ /* 0x000fe20003800200 */
[----:B------:R-:W-:Y:S01]  /*cbf0*/  FSEL R5, RZ, -23, P0 ;  /* 0xc1b80000ff057808 */ /* 0x000fe20000000000 */
[----:B------:R-:W1:Y:S08]  /*cc00*/  LDCU UR5, c[0x0][0x700] ;  /* 0x0000e000ff0577ac */ /* 0x000e700008000800 */
        /* <DEDUP_REMOVED lines=20> */
[----:B------:R-:W-:Y:S02]  /*cd50*/  MOV R2, 0x7f800000 ;  /* 0x7f80000000027802 */ /* 0x000fe40000000f00 */
[----:B------:R-:W-:Y:S01]  /*cd60*/  IADD3 R4, PT, PT, R4, 0x80, RZ ;  /* 0x0000008004047810 */ /* 0x000fe20007ffe0ff */
[----:B------:R-:W-:Y:S02]  /*cd70*/  FFMA R0, R3, 0.69314718246459960938, R0 ;  /* 0x3f31721803007823 */ /* 0x000fe40000000000 */
[----:B------:R-:W-:Y:S01]  /*cd80*/  @P0 FFMA R0, R28, R2, +INF ;  /* 0x7f8000001c000423 */ /* 0x000fe20000000002 */
[----:B----4-:R-:W-:-:S04]  /*cd90*/  ISETP.GE.AND P0, PT, R4, UR4, PT ;  /* 0x0000000404007c0c */ /* 0x010fc8000bf06270 */
[----:B------:R-:W-:-:S05]  /*cda0*/  FSEL R0, R0, -INF , P1 ;  /* 0xff80000000007808 */ /* 0x000fca0000800000 */
[----:B-1----:R-:W-:-:S04]  /*cdb0*/  FFMA R29, R29, UR5, R0 ;  /* 0x000000051d1d7c23 */ /* 0x002fc80008000000 */
[----:B------:R-:W-:Y:S05]  /*cdc0*/  @P0 BRA `(.L_x_230) ;  /* 0x0000000000740947 */ /* 0x000fea0003800000 */
[----:B------:R-:W1:Y:S01]  /*cdd0*/  LDCU UR7, c[0x0][0x38c] ;  /* 0x00007180ff0777ac */ /* 0x000e620008000800 */
[----:B------:R-:W4:Y:S01]  /*cde0*/  LDC.64 R6, c[0x0][0x880] ;  /* 0x00022000ff067b82 */ /* 0x000f220000000a00 */
[----:B------:R-:W5:Y:S01]  /*cdf0*/  LDCU UR6, c[0x0][0x890] ;  /* 0x00011200ff0677ac */ /* 0x000f620008000800 */
[----:B------:R-:W2:Y:S01]  /*ce00*/  LDCU.64 UR4, c[0x0][0x888] ;  /* 0x00011100ff0477ac */ /* 0x000ea20008000a00 */
[----:B-1----:R-:W1:Y:S01]  /*ce10*/  I2F.U32.RP R2, UR7 ;  /* 0x0000000700027d06 */ /* 0x002e620008209000 */
[----:B------:R-:W-:Y:S01]  /*ce20*/  ISETP.NE.U32.AND P0, PT, RZ, UR7, PT ;  /* 0x00000007ff007c0c */ /* 0x000fe2000bf05070 */
[----:B-----5:R-:W-:-:S06]  /*ce30*/  IMAD R4, R39, UR6, R4 ;  /* 0x0000000627047c24 */ /* 0x020fcc000f8e0204 */
[----:B-1----:R-:W1:Y:S02]  /*ce40*/  MUFU.RCP R2, R2 ;  /* 0x0000000200027308 */ /* 0x002e640000001000 */
[----:B-1----:R-:W-:-:S06]  /*ce50*/  IADD3 R2, PT, PT, R2, 0xffffffe, RZ ;  /* 0x0ffffffe02027810 */ /* 0x002fcc0007ffe0ff */
[----:B------:R1:W5:Y:S02]  /*ce60*/  F2I.FTZ.U32.TRUNC.NTZ R3, R2 ;  /* 0x0000000200037305 */ /* 0x000364000021f000 */
[----:B-1----:R-:W-:Y:S01]  /*ce70*/  HFMA2 R2, -RZ, RZ, 0, 0 ;  /* 0x00000000ff027431 */ /* 0x002fe200000001ff */
[----:B-----5:R-:W-:-:S05]  /*ce80*/  IADD3 R0, PT, PT, RZ, -R3, RZ ;  /* 0x80000003ff007210 */ /* 0x020fca0007ffe0ff */
[----:B------:R-:W-:-:S04]  /*ce90*/  IMAD R0, R0, UR7, RZ ;  /* 0x0000000700007c24 */ /* 0x000fc8000f8e02ff */
[----:B------:R-:W-:-:S06]  /*cea0*/  IMAD.HI.U32 R0, R3, R0, R2 ;  /* 0x0000000003007227 */ /* 0x000fcc00078e0002 */
[----:B------:R-:W-:-:S05]  /*ceb0*/  IMAD.HI.U32 R0, R0, R42, RZ ;  /* 0x0000002a00007227 */ /* 0x000fca00078e00ff */
        /* <DEDUP_REMOVED lines=9> */
[----:B--2---:R-:W-:-:S04]  /*cf50*/  IMAD R0, R0, UR5, R4 ;  /* 0x0000000500007c24 */ /* 0x004fc8000f8e0204 */
[----:B------:R-:W-:-:S04]  /*cf60*/  IMAD R2, R2, UR7, R42 ;  /* 0x0000000702027c24 */ /* 0x000fc8000f8e022a */
[----:B------:R-:W-:-:S04]  /*cf70*/  IMAD R0, R2, UR4, R0 ;  /* 0x0000000402007c24 */ /* 0x000fc8000f8e0200 */
[----:B----4-:R-:W-:-:S05]  /*cf80*/  IMAD.WIDE.U32 R2, R0, 0x4, R6 ;  /* 0x0000000400027825 */ /* 0x010fca00078e0006 */
[----:B------:R1:W-:Y:S02]  /*cf90*/  STG.E desc[UR48][R2.64], R29 ;  /* 0x0000001d02007986 */ /* 0x0003e4000c101930 */
.L_x_230:
[----:B------:R-:W-:Y:S05]  /*cfa0*/  BSYNC.RECONVERGENT B0 ;  /* 0x0000000000007941 */ /* 0x000fea0003800200 */
.L_x_229:
[----:B------:R-:W-:Y:S01]  /*cfb0*/  UISETP.NE.AND UP0, UPT, UR38, URZ, UPT ;  /* 0x000000ff2600728c */ /* 0x000fe2000bf05270 */
[----:B------:R-:W-:-:S08]  /*cfc0*/  NOP ;  /* 0x0000000000007918 */ /* 0x000fd00000000000 */
[----:B------:R-:W-:Y:S05]  /*cfd0*/  BRA.U UP0, `(.L_x_231) ;  /* 0x0000000100087547 */ /* 0x000fea000b800000 */
[----:B------:R-:W-:Y:S05]  /*cfe0*/  BPT.TRAP 0x1 ;  /* 0x000000040000795c */ /* 0x000fea0000300000 */
[----:B------:R-:W-:Y:S05]  /*cff0*/  BPT.TRAP 0x1 ;  /* 0x000000040000795c */ /* 0x000fea0000300000 */
.L_x_231:
[----:B------:R-:W-:Y:S01]  /*d000*/  IADD3 R0, PT, PT, R36, 0x140a8, RZ ;  /* 0x000140a824007810 */ /* 0x000fe20007ffe0ff */
[----:B------:R-:W-:-:S03]  /*d010*/  UISETP.NE.AND UP0, UPT, UR38, URZ, UPT ;  /* 0x000000ff2600728c */ /* 0x000fc6000bf05270 */
[----:B------:R-:W-:-:S04]  /*d020*/  PRMT R0, R37, 0x654, R0 ;  /* 0x0000065425007816 */ /* 0x000fc80000000000 */
[----:B--2---:R2:W-:Y:S02]  /*d030*/  SYNCS.ARRIVE.TRANS64.RED.A1T0 RZ, [R0+URZ], RZ ;  /* 0x000000ff00ff79a7 */ /* 0x0045e400081004ff */
[----:B------:R-:W-:Y:S05]  /*d040*/  BRA.U UP0, `(.L_x_232) ;  /* 0x0000000100047547 */ /* 0x000fea000b800000 */
[----:B------:R-:W-:Y:S05]  /*d050*/  BPT.TRAP 0x1 ;  /* 0x000000040000795c */ /* 0x000fea0000300000 */
.L_x_232:
[----:B------:R-:W-:Y:S01]  /*d060*/  SYNCS.ARRIVE.TRANS64.A1T0 RZ, [R36+URZ+0x140b8], RZ ;  /* 0x0140b8ff24ff79a7 */ /* 0x000fe200081000ff */
[----:B------:R-:W-:Y:S05]  /*d070*/  EXIT ;  /* 0x000000000000794d */ /* 0x000fea0003800000 */
.L_x_27:
[----:B------:R-:W-:-:S08]  /*d080*/  NOP ;  /* 0x0000000000007918 */ /* 0x000fd00000000000 */
[----:B------:R-:W1:Y:S02]  /*d090*/  USETMAXREG.TRY_ALLOC.CTAPOOL UP0, 0xc0 ;  /* 0x000000c0000079c8 */ /* 0x000e640008000600 */
[----:B-1----:R-:W-:Y:S05]  /*d0a0*/  BRA.U !UP0, `(.L_x_27) ;  /* 0xfffffffd08f47547 */ /* 0x002fea000b83ffff */
[----:B------:R-:W1:Y:S01]  /*d0b0*/  S2UR UR8, SR_CTAID.X ;  /* 0x00000000000879c3 */ /* 0x000e620000002500 */
[----:B------:R-:W2:Y:S02]  /*d0c0*/  LDCU.64 UR4, c[0x0][0x380] ;  /* 0x00007000ff0477ac */ /* 0x000ea40008000a00 */
[----:B--2---:R-:W-:Y:S02]  /*d0d0*/  UISETP.NE.AND UP0, UPT, UR5, URZ, UPT ;  /* 0x000000ff0500728c */ /* 0x004fe4000bf05270 */
[----:B-1----:R-:W-:-:S04]  /*d0e0*/  USHF.L.U32 UR8, UR8, 0x8, URZ ;  /* 0x0000000808087899 */ /* 0x002fc800080006ff */
[----:B------:R-:W-:-:S06]  /*d0f0*/  UISETP.GE.U32.OR UP0, UPT, UR8, UR4, !UP0 ;  /* 0x000000040800728c */ /* 0x000fcc000c706470 */
[----:B------:R-:W-:-:S13]  /*d100*/  PLOP3.LUT P0, PT, PT, PT, UP0, 0x80, 0x8 ;  /* 0x000000000008781c */ /* 0x000fda0003f0f008 */
[----:B------:R-:W-:Y:S05]  /*d110*/  @P0 EXIT ;  /* 0x000000000000094d */ /* 0x000fea0003800000 */
[----:B------:R-:W-:-:S04]  /*d120*/  UISETP.NE.AND UP0, UPT, UR50, URZ, UPT ;  /* 0x000000ff3200728c */ /* 0x000fc8000bf05270 */
[----:B------:R-:W-:-:S04]  /*d130*/  USEL UR40, UR7, UR6, UP0 ;  /* 0x0000000607287287 */ /* 0x000fc80008000000 */
[----:B------:R-:W-:-:S04]  /*d140*/  ULOP3.LUT UR40, UR40, 0x1, URZ, 0xc0, !UPT ;  /* 0x0000000128287892 */ /* 0x000fc8000f8ec0ff */
[----:B------:R-:W-:-:S09]  /*d150*/  UISETP.NE.U32.AND UP0, UPT, UR40, 0x1, UPT ;  /* 0x000000012800788c */ /* 0x000fd2000bf05070 */
[----:B------:R-:W-:Y:S05]  /*d160*/  BRA.U !UP0, `(.L_x_233) ;  /* 0x0000000108047547 */ /* 0x000fea000b800000 */
[----:B------:R-:W-:Y:S05]  /*d170*/  BPT.TRAP 0x1 ;  /* 0x000000040000795c */ /* 0x000fea0000300000 */
.L_x_233:
[----:B------:R-:W1:Y:S01]  /*d180*/  S2UR UR46, SR_CgaCtaId ;  /* 0x00000000002e79c3 */ /* 0x000e620000008800 */
[----:B------:R-:W-:Y:S01]  /*d190*/  UISETP.NE.AND UP0, UPT, UR50, URZ, UPT ;  /* 0x000000ff3200728c */ /* 0x000fe2000bf05270 */
[----:B------:R-:W-:Y:S01]  /*d1a0*/  MOV R2, 0x1 ;  /* 0x0000000100027802 */ /* 0x000fe20000000f00 */
[----:B------:R-:W-:-:S03]  /*d1b0*/  UMOV UR4, 0x400 ;  /* 0x0000040000047882 */ /* 0x000fc60000000000 */
[----:B------:R-:W-:Y:S01]  /*d1c0*/  SHF.L.U32 R2, R2, 0x1f, RZ ;  /* 0x0000001f02027819 */ /* 0x000fe200000006ff */
[----:B-1----:R-:W-:-:S04]  /*d1d0*/  ULEA UR46, UR46, UR4, 0x18 ;  /* 0x000000042e2e7291 */ /* 0x002fc8000f8ec0ff */
[----:B------:R-:W-:Y:S02]  /*d1e0*/  UIADD3 UR4, UPT, UPT, UR46, 0x14078, URZ ;  /* 0x000140782e047890 */ /* 0x000fe4000fffe0ff */
[----:B------:R-:W-:-:S09]  /*d1f0*/  @!UP0 UIADD3 UR4, UPT, UPT, UR46, 0x14088, URZ ;  /* 0x000140882e048890 */ /* 0x000fd2000fffe0ff */
[----:B------:R-:W1:Y:S02]  /*d200*/  SYNCS.PHASECHK.TRANS64.TRYWAIT P0, [UR4], R2 ;  /* 0x00000002ff0075a7 */ /* 0x000e640008001104 */
[----:B-1----:R-:W-:Y:S05]  /*d210*/  @!P0 BRA `(.L_x_234) ;  /* 0x0000007800d08947 */ /* 0x002fea0003800000 */
.L_x_394:
[----:B------:R-:W-:Y:S01]  /*d220*/  UISETP.GE.AND UP0, UPT, UR5, 0x1, UPT ;  /* 0x000000010500788c */ /* 0x000fe2000bf06270 */
[----:B------:R-:W-:Y:S01]  /*d230*/  UMOV UR48, 0x1 ;  /* 0x0000000100307882 */ /* 0x000fe20000000000 */
[----:B------:R-:W-:-:S07]  /*d240*/  UMOV UR47, 0x1 ;  /* 0x00000001002f7882 */ /* 0x000fce0000000000 */
[----:B------:R-:W-:Y:S05]  /*d250*/  BRA.U !UP0, `(.L_x_235) ;  /* 0x0000004508e47547 */ /* 0x000fea000b800000 */
[----:B------:R-:W-:Y:S01]  /*d260*/  UIADD3 UR5, UPT, UPT, UR5, 0x7f, URZ ;  /* 0x0000007f05057890 */ /* 0x000fe2000fffe0ff */
[----:B------:R-:W-:Y:S01]  /*d270*/  HFMA2 R178, -RZ, RZ, 0, 0 ;  /* 0x00000000ffb27431 */ /* 0x000fe200000001ff */
[----:B------:R-:W-:Y:S01]  /*d280*/  UIADD3 UR39, UPT, UPT, UR46, 0x140d0, URZ ;  /* 0x000140d02e277890 */ /* 0x000fe2000fffe0ff */
[----:B------:R-:W-:Y:S01]  /*d290*/  MOV R156, 0xff800000 ;  /* 0xff800000009c7802 */ /* 0x000fe20000000f00 */
[----:B------:R-:W-:Y:S02]  /*d2a0*/  USHF.R.S32.HI UR45, URZ, 0x1f, UR5 ;  /* 0x0000001fff2d7899 */ /* 0x000fe40008011405 */
[----:B------:R-:W-:Y:S02]  /*d2b0*/  UIADD3 UR46, UPT, UPT, UR46, 0x140d8, URZ ;  /* 0x000140d82e2e7890 */ /* 0x000fe4000fffe0ff */
[----:B------:R-:W-:Y:S02]  /*d2c0*/  ULEA.HI UR45, UR45, UR5, URZ, 0x7 ;  /* 0x000000052d2d7291 */ /* 0x000fe4000f8f38ff */
[----:B------:R-:W-:Y:S01]  /*d2d0*/  @!UP4 UIADD3 UR46, UPT, UPT, UR39, URZ, URZ ;  /* 0x000000ff272ec290 */ /* 0x000fe2000fffe0ff */
[----:B------:R-:W2:Y:S01]  /*d2e0*/  LDCU UR36, c[0x0][0x704] ;  /* 0x0000e080ff2477ac */ /* 0x000ea20008000800 */
[----:B------:R-:W-:-:S02]  /*d2f0*/  ULEA UR39, UR49, UR39, 0x3 ;  /* 0x0000002731277291 */ /* 0x000fc4000f8e18ff */
[----:B------:R-:W-:Y:S01]  /*d300*/  ULEA.HI.SX32 UR45, UR45, 0xffffffff, 0x19 ;  /* 0xffffffff2d2d7891 */ /* 0x000fe2000f8fcaff */
[----:B------:R-:W-:Y:S01]  /*d310*/  UMOV UR44, URZ ;  /* 0x000000ff002c7c82 */ /* 0x000fe20008000000 */
[----:B------:R-:W-:Y:S01]  /*d320*/  UMOV UR47, 0x1 ;  /* 0x00000001002f7882 */ /* 0x000fe20000000000 */
[----:B------:R-:W-:Y:S01]  /*d330*/  UMOV UR48, 0x1 ;  /* 0x0000000100307882 */ /* 0x000fe20000000000 */
[----:B------:R-:W-:-:S08]  /*d340*/  UMOV UR43, URZ ;  /* 0x000000ff002b7c82 */ /* 0x000fd00008000000 */
.L_x_256:
[----:B-1----:R-:W1:Y:S01]  /*d350*/  S2R R3, SR_TID.X ;  /* 0x0000000000037919 */ /* 0x002e620000002100 */
[----:B------:R-:W-:Y:S01]  /*d360*/  UISETP.NE.AND UP0, UPT, UR50, URZ, UPT ;  /* 0x000000ff3200728c */ /* 0x000fe2000bf05270 */
[----:B------:R-:W-:-:S03]  /*d370*/  UMOV UR4, 0x20 ;  /* 0x0000002000047882 */ /* 0x000fc60000000000 */
[----:B------:R-:W-:Y:S02]  /*d380*/  USEL UR4, UR4, 0xa0, UP0 ;  /* 0x000000a004047887 */ /* 0x000fe40008000000 */
[----:B------:R-:W-:Y:S01]  /*d390*/  USEL UR5, UR42, UR41, UP0 ;  /* 0x000000292a057287 */ /* 0x000fe20008000000 */
[----:B-1----:R-:W-:-:S05]  /*d3a0*/  IMAD.U32 R2, R3, 0x10000, RZ ;  /* 0x0001000003027824 */ /* 0x002fca00078e00ff */
[----:B------:R-:W-:-:S05]  /*d3b0*/  LOP3.LUT R2, R2, 0x600000, RZ, 0xc0, !PT ;  /* 0x0060000002027812 */ /* 0x000fca00078ec0ff */
[----:B------:R-:W-:Y:S01]  /*d3c0*/  VIADD R0, R2, UR4 ;  /* 0x0000000402007c36 */ /* 0x000fe20008000000 */
[----:B------:R-:W-:Y:S02]  /*d3d0*/  USEL UR4, UR43, UR44, UP0 ;  /* 0x0000002c2b047287 */ /* 0x000fe40008000000 */
[----:B------:R-:W-:-:S03]  /*d3e0*/  UISETP.GT.U32.AND UP0, UPT, UR5, 0x1, UPT ;  /* 0x000000010500788c */ /* 0x000fc6000bf04070 */
[----:B------:R-:W1:Y:S02]  /*d3f0*/  SHFL.IDX PT, R0, R0, RZ, 0x1f ;  /* 0x00001fff00007589 */ /* 0x000e6400000e0000 */
[----:B-1----:R-:W-:-:S04]  /*d400*/  R2UR UR38, R0 ;  /* 0x00000000002672ca */ /* 0x002fc800000e0000 */
[----:B--2---:R-:W-:Y:S11]  /*d410*/  BRA.U UP0, `(.L_x_236) ;  /* 0x0000000100047547 */ /* 0x004ff6000b800000 */
[----:B--2---:R-:W-:Y:S05]  /*d420*/  BPT.TRAP 0x1 ;  /* 0x000000040000795c */ /* 0x004fea0000300000 */
.L_x_236:
[----:B------:R-:W1:Y:S01]  /*d430*/  S2UR UR37, SR_CgaCtaId ;  /* 0x00000000002579c3 */ /* 0x000e620000008800 */
[----:B------:R-:W-:Y:S01]  /*d440*/  UISETP.NE.AND UP0, UPT, UR50, URZ, UPT ;  /* 0x000000ff3200728c */ /* 0x000fe2000bf05270 */
[----:B------:R-:W-:Y:S01]  /*d450*/  IMAD.U32 R0, RZ, RZ, UR4 ;  /* 0x00000004ff007e24 */ /* 0x000fe2000f8e00ff */
[----:B------:R-:W-:Y:S01]  /*d460*/  UMOV UR5, 0x400 ;  /* 0x0000040000057882 */ /* 0x000fe20000000000 */
[----:B------:R-:W-:Y:S01]  /*d470*/  SHF.R.U32.HI R56, RZ, 0x5, R3 ;  /* 0x00000005ff387819 */ /* 0x000fe20000011603 */
[----:B------:R-:W-:Y:S01]  /*d480*/  USEL UR4, URZ, 0x80, UP0 ;  /* 0x00000080ff047887 */ /* 0x000fe20008000000 */
[----:B------:R-:W-:Y:S02]  /*d490*/  SHF.R.U32.HI R17, RZ, 0x15, R2 ;  /* 0x00000015ff117819 */ /* 0x000fe40000011602 */
[----:B------:R-:W-:Y:S02]  /*d4a0*/  SHF.L.U32 R0, R0, 0x1f, RZ ;  /* 0x0000001f00007819 */ /* 0x000fe400000006ff */
[----:B------:R-:W-:-:S02]  /*d4b0*/  LOP3.LUT R18, R56, 0x3, RZ, 0xc0, !PT ;  /* 0x0000000338127812 */ /* 0x000fc400078ec0ff */
[----:B------:R-:W-:Y:S02]  /*d4c0*/  LOP3.LUT R16, R2, UR4, RZ, 0xfc, !PT ;  /* 0x0000000402107c12 */ /* 0x000fe4000f8efcff */
[----:B------:R-:W-:Y:S01]  /*d4d0*/  ISETP.NE.AND P0, PT, R18, R17, PT ;  /* 0x000000111200720c */ /* 0x000fe20003f05270 */
[----:B-1----:R-:W-:-:S04]  /*d4e0*/  ULEA UR37, UR37, UR5, 0x18 ;  /* 0x0000000525257291 */ /* 0x002fc8000f8ec0ff */
[----:B------:R-:W-:Y:S02]  /*d4f0*/  UIADD3 UR5, UPT, UPT, UR37, 0x14060, URZ ;  /* 0x0001406025057890 */ /* 0x000fe4000fffe0ff */
[----:B------:R-:W-:-:S09]  /*d500*/  @UP0 UIADD3 UR5, UPT, UPT, UR37, 0x14050, URZ ;  /* 0x0001405025050890 */ /* 0x000fd2000fffe0ff */
[----:B------:R-:W1:Y:S02]  /*d510*/  SYNCS.PHASECHK.TRANS64.TRYWAIT P1, [UR5], R0 ;  /* 0x00000000ff0075a7 */ /* 0x000e640008021105 */
[----:B-1----:R-:W-:Y:S05]  /*d520*/  @!P1 BRA `(.L_x_237) ;  /* 0x0000007800249947 */ /* 0x002fea0003800000 */
.L_x_396:
[----:B------:R-:W-:Y:S05]  /*d530*/  @!P0 BRA `(.L_x_238) ;  /* 0x0000000000408947 */ /* 0x000fea0003800000 */
[----:B-1----:R-:W-:Y:S01]  /*d540*/  MOV R0, 0x8 ;  /* 0x0000000800007802 */ /* 0x002fe20000000f00 */
[----:B------:R-:W1:Y:S01]  /*d550*/  LDCU.64 UR6, c[0x4][0xb0] ;  /* 0x01001600ff0677ac */ /* 0x000e620008000a00 */
[----:B------:R-:W-:Y:S02]  /*d560*/  HFMA2 R12, -RZ, RZ, 0, 5.9604644775390625e-08 ;  /* 0x00000001ff0c7431 */ /* 0x000fe400000001ff */
[----:B------:R-:W-:Y:S01]  /*d570*/  IMAD.MOV.U32 R8, RZ, RZ, 0x192 ;  /* 0x00000192ff087424 */ /* 0x000fe200078e00ff */
[----:B------:R3:W4:Y:S01]  /*d580*/  LDC.64 R2, c[0x4][R0] ;  /* 0x0100000000027b82 */ /* 0x0007220000000a00 */
[----:B------:R-:W5:Y:S01]  /*d590*/  LDCU.64 UR4, c[0x4][0xb8] ;  /* 0x01001700ff0477ac */ /* 0x000f620008000a00 */
[----:B------:R-:W-:Y:S01]  /*d5a0*/  IMAD.MOV.U32 R13, RZ, RZ, RZ ;  /* 0x000000ffff0d7224 */ /* 0x000fe200078e00ff */
[----:B------:R-:W2:Y:S01]  /*d5b0*/  LDCU.64 UR8, c[0x4][0x10] ;  /* 0x01000200ff0877ac */ /* 0x000ea20008000a00 */
[----:B-1----:R-:W-:Y:S01]  /*d5c0*/  IMAD.U32 R4, RZ, RZ, UR6 ;  /* 0x00000006ff047e24 */ /* 0x002fe2000f8e00ff */
[----:B------:R-:W-:Y:S01]  /*d5d0*/  MOV R5, UR7 ;  /* 0x0000000700057c02 */ /* 0x000fe20008000f00 */
[----:B-----5:R-:W-:Y:S01]  /*d5e0*/  IMAD.U32 R6, RZ, RZ, UR4 ;  /* 0x00000004ff067e24 */ /* 0x020fe2000f8e00ff */
[----:B------:R-:W-:Y:S01]  /*d5f0*/  MOV R7, UR5 ;  /* 0x0000000500077c02 */ /* 0x000fe20008000f00 */
[----:B--2---:R-:W-:Y:S01]  /*d600*/  IMAD.U32 R10, RZ, RZ, UR8 ;  /* 0x00000008ff0a7e24 */ /* 0x004fe2000f8e00ff */
[----:B------:R-:W-:-:S02]  /*d610*/  MOV R11, UR9 ;  /* 0x00000009000b7c02 */ /* 0x000fc40008000f00 */
[----:B------:R-:W-:-:S07]  /*d620*/  LEPC R20, `(.L_x_238) ;  /* 0x000000001014794e */ /* 0x000fce0000000000 */
[----:B---34-:R-:W-:Y:S05]  /*d630*/  CALL.ABS.NOINC R2 ;  /* 0x0000000002007343 */ /* 0x018fea0003c00000 */
.L_x_238:
[C---:B-1----:R-:W-:Y:S01]  /*d640*/  VIADD R0, R16.reuse, 0x20 ;  /* 0x0000002010007836 */ /* 0x042fe20000000000 */
[----:B------:R-:W-:Y:S05]  /*d650*/  WARPSYNC.ALL ;  /* 0x0000000000007948 */ /* 0x000fea0003800000 */
[----:B------:R-:W-:Y:S02]  /*d660*/  SHF.R.U32.HI R0, RZ, 0x15, R0 ;  /* 0x00000015ff007819 */ /* 0x000fe40000011600 */
[----:B------:R-:W-:Y:S02]  /*d670*/  R2UR UR4, R16 ;  /* 0x00000000100472ca */ /* 0x000fe400000e0000 */
[----:B------:R-:W-:-:S11]  /*d680*/  ISETP.NE.AND P0, PT, R18, R0, PT ;  /* 0x000000001200720c */ /* 0x000fd60003f05270 */
[----:B------:R-:W1:Y:S02]  /*d690*/  LDTM.x32 R124, tmem[UR4] ;  /* 0x00000004007c79ee */ /* 0x000e6400082c0000 */
[----:B-1----:R-:W-:Y:S05]  /*d6a0*/  @!P0 BRA `(.L_x_239) ;  /* 0x0000000000408947 */ /* 0x002fea0003800000 */
[----:B------:R-:W-:Y:S01]  /*d6b0*/  MOV R2, 0x8 ;  /* 0x0000000800027802 */ /* 0x000fe20000000f00 */
        /* <DEDUP_REMOVED lines=15> */
.L_x_239:
[C---:B------:R-:W-:Y:S01]  /*d7b0*/  VIADD R0, R16.reuse, 0x40 ;  /* 0x0000004010007836 */ /* 0x040fe20000000000 */
[----:B------:R-:W-:Y:S05]  /*d7c0*/  WARPSYNC.ALL ;  /* 0x0000000000007948 */ /* 0x000fea0003800000 */
[----:B------:R-:W-:Y:S02]  /*d7d0*/  SHF.R.U32.HI R0, RZ, 0x15, R0 ;  /* 0x00000015ff007819 */ /* 0x000fe40000011600 */
[----:B------:R-:W-:Y:S02]  /*d7e0*/  R2UR UR4, R16 ;  /* 0x00000000100472ca */ /* 0x000fe400000e0000 */
[----:B------:R-:W-:-:S11]  /*d7f0*/  ISETP.NE.AND P0, PT, R18, R0, PT ;  /* 0x000000001200720c */ /* 0x000fd60003f05270 */
[----:B------:R-:W1:Y:S02]  /*d800*/  LDTM.x32 R92, tmem[UR4+0x20] ;  /* 0x00002004005c79ee */ /* 0x000e6400082c0000 */
        /* <DEDUP_REMOVED lines=17> */
.L_x_240:
        /* <DEDUP_REMOVED lines=23> */
.L_x_241:
[C---:B------:R-:W-:Y:S01]  /*da90*/  FMNMX3 R2, R156.reuse, R124, R128, !PT ;  /* 0x0000007c9c027276 */ /* 0x040fe20007800080 */
[----:B------:R-:W-:Y:S05]  /*daa0*/  WARPSYNC.ALL ;  /* 0x0000000000007948 */ /* 0x000fea0003800000 */
[C---:B------:R-:W-:Y:S02]  /*dab0*/  FMNMX3 R0, R156.reuse, R125, R129, !PT ;  /* 0x0000007d9c007276 */ /* 0x040fe40007800081 */
[C---:B------:R-:W-:Y:S02]  /*dac0*/  FMNMX3 R4, R156.reuse, R126, R130, !PT ;  /* 0x0000007e9c047276 */ /* 0x040fe40007800082 */
[----:B------:R-:W-:-:S02]  /*dad0*/  FMNMX3 R6, R156, R127, R131, !PT ;  /* 0x0000007f9c067276 */ /* 0x000fc40007800083 */
[----:B------:R-:W-:Y:S02]  /*dae0*/  FMNMX3 R5, R2, R132, R136, !PT ;  /* 0x0000008402057276 */ /* 0x000fe40007800088 */
[----:B------:R-:W-:Y:S02]  /*daf0*/  FMNMX3 R3, R0, R133, R137, !PT ;  /* 0x0000008500037276 */ /* 0x000fe40007800089 */
[----:B------:R-:W-:Y:S02]  /*db00*/  FMNMX3 R2, R4, R134, R138, !PT ;  /* 0x0000008604027276 */ /* 0x000fe4000780008a */
[----:B------:R-:W-:Y:S02]  /*db10*/  FMNMX3 R0, R6, R135, R139, !PT ;  /* 0x0000008706007276 */ /* 0x000fe4000780008b */
[----:B------:R-:W-:Y:S02]  /*db20*/  FMNMX3 R3, R3, R141, R145, !PT ;  /* 0x0000008d03037276 */ /* 0x000fe40007800091 */
[----:B------:R-:W-:-:S02]  /*db30*/  FMNMX3 R5, R5, R140, R144, !PT ;  /* 0x0000008c05057276 */ /* 0x000fc40007800090 */
[----:B------:R-:W-:Y:S02]  /*db40*/  FMNMX3 R2, R2, R142, R146, !PT ;  /* 0x0000008e02027276 */ /* 0x000fe40007800092 */
[----:B------:R-:W-:Y:S02]  /*db50*/  R2UR UR4, R16 ;  /* 0x00000000100472ca */ /* 0x000fe400000e0000 */
[----:B------:R-:W-:Y:S02]  /*db60*/  FMNMX3 R0, R0, R143, R147, !PT ;  /* 0x0000008f00007276 */ /* 0x000fe40007800093 */
[----:B------:R-:W-:Y:S02]  /*db70*/  FMNMX3 R4, R3, R149, R153, !PT ;  /* 0x0000009503047276 */ /* 0x000fe40007800099 */
[----:B------:R-:W-:Y:S02]  /*db80*/  FMNMX3 R5, R5, R148, R152, !PT ;  /* 0x0000009405057276 */ /* 0x000fe40007800098 */
[----:B------:R-:W-:-:S02]  /*db90*/  FMNMX3 R3, R2, R150, R154, !PT ;  /* 0x0000009602037276 */ /* 0x000fc4000780009a */
[----:B------:R-:W-:Y:S02]  /*dba0*/  FMNMX3 R0, R0, R151, R155, !PT ;  /* 0x0000009700007276 */ /* 0x000fe4000780009b */
[----:B------:R-:W-:Y:S01]  /*dbb0*/  FMNMX3 R5, R5, R92, R96, !PT ;  /* 0x0000005c05057276 */ /* 0x000fe20007800060 */
[----:B------:R-:W1:Y:S01]  /*dbc0*/  LDTM.x32 R60, tmem[UR4+0x60] ;  /* 0x00006004003c79ee */ /* 0x000e6200082c0000 */
[----:B------:R-:W-:Y:S02]  /*dbd0*/  FMNMX3 R4, R4, R93, R97, !PT ;  /* 0x0000005d04047276 */ /* 0x000fe40007800061 */
[----:B------:R-:W-:Y:S02]  /*dbe0*/  FMNMX3 R3, R3, R94, R98, !PT ;  /* 0x0000005e03037276 */ /* 0x000fe40007800062 */
[----:B------:R-:W-:Y:S02]  /*dbf0*/  FMNMX3 R0, R0, R95, R99, !PT ;  /* 0x0000005f00007276 */ /* 0x000fe40007800063 */
        /* <DEDUP_REMOVED lines=28> */
[----:B-1----:R-:W-:Y:S02]  /*ddc0*/  FMNMX3 R5, R5, R60, R64, !PT ;  /* 0x0000003c05057276 */ /* 0x002fe40007800040 */
        /* <DEDUP_REMOVED lines=14> */
[----:B------:R-:W-:Y:S02]  /*deb0*/  ISETP.NE.AND P0, PT, R18, R17, PT ;  /* 0x000000111200720c */ /* 0x000fe40003f05270 */
[----:B------:R-:W-:Y:S02]  /*dec0*/  FMNMX3 R2, R0, R87, R91, !PT ;  /* 0x0000005700027276 */ /* 0x000fe4000780005b */
[----:B------:R-:W-:-:S04]  /*ded0*/  FMNMX3 R0, R5, R4, R3, !PT ;  /* 0x0000000405007276 */ /* 0x000fc80007800003 */
[----:B------:R-:W-:-:S04]  /*dee0*/  FMNMX R179, R2, R0, !PT ;  /* 0x0000000002b37209 */ /* 0x000fc80007800000 */
[----:B------:R-:W-:-:S04]  /*def0*/  FSETP.NEU.AND P1, PT, R179, -INF , PT ;  /* 0xff800000b300780b */ /* 0x000fc80003f2d000 */
[----:B------:R-:W-:Y:S01]  /*df00*/  FSEL R157, R179, RZ, P1 ;  /* 0x000000ffb39d7208 */ /* 0x000fe20000800000 */
[----:B------:R-:W-:Y:S08]  /*df10*/  @!P0 BRA `(.L_x_242) ;  /* 0x0000000000408947 */ /* 0x000ff00003800000 */
        /* <DEDUP_REMOVED lines=16> */
.L_x_242:
[----:B------:R-:W-:Y:S05]  /*e020*/  WARPSYNC.ALL ;  /* 0x0000000000007948 */ /* 0x000fea0003800000 */
[----:B------:R-:W-:Y:S02]  /*e030*/  R2UR UR4, R16 ;  /* 0x00000000100472ca */ /* 0x000fe400000e0000 */
[----:B------:R-:W-:-:S11]  /*e040*/  ISETP.NE.AND P0, PT, RZ, UR40, PT ;  /* 0x00000028ff007c0c */ /* 0x000fd6000bf05270 */
[----:B------:R1:W-:Y:S02]  /*e050*/  STTM.x2 tmem[UR4], R156 ;  /* 0x0000009c000079ed */ /* 0x0003e400080c0004 */
[----:B------:R-:W-:Y:S05]  /*e060*/  @P0 BRA `(.L_x_243) ;  /* 0x0000000000040947 */ /* 0x000fea0003800000 */
[----:B--2---:R-:W-:Y:S05]  /*e070*/  BPT.TRAP 0x1 ;  /* 0x000000040000795c */ /* 0x004fea0000300000 */
.L_x_243:
[----:B------:R-:W-:Y:S01]  /*e080*/  UISETP.NE.AND UP0, UPT, UR50, URZ, UPT ;  /* 0x000000ff3200728c */ /* 0x000fe2000bf05270 */
[----:B------:R-:W-:Y:S01]  /*e090*/  MOV R0, UR49 ;  /* 0x0000003100007c02 */ /* 0x000fe20008000f00 */
[----:B------:R-:W-:Y:S01]  /*e0a0*/  UIADD3 UR4, UPT, UPT, UR37, 0x14080, URZ ;  /* 0x0001408025047890 */ /* 0x000fe2000fffe0ff */
[C---:B------:R-:W-:Y:S02]  /*e0b0*/  FSETP.NEU.AND P0, PT, R179.reuse, -INF , PT ;  /* 0xff800000b300780b */ /* 0x040fe40003f0d000 */
[----:B------:R-:W-:Y:S02]  /*e0c0*/  SHF.L.U32 R2, R0, 0x1f, RZ ;  /* 0x0000001f00027819 */ /* 0x000fe400000006ff */
[----:B------:R-:W-:-:S04]  /*e0d0*/  FSEL R0, R179, RZ, P0 ;  /* 0x000000ffb3007208 */ /* 0x000fc80000000000 */
[----:B------:R-:W-:Y:S01]  /*e0e0*/  @UP0 UIADD3 UR4, UPT, UPT, UR37, 0x14070, URZ ;  /* 0x0001407025040890 */ /* 0x000fe2000fffe0ff */
[----:B--2---:R-:W-:Y:S01]  /*e0f0*/  FMUL R0, R0, -UR36 ;  /* 0x8000002400007c20 */ /* 0x004fe20008400000 */
[----:B------:R-:W-:-:S03]  /*e100*/  USEL UR37, UR48, UR47, UP0 ;  /* 0x0000002f30257287 */ /* 0x000fc60008000000 */
[--C-:B------:R-:W-:Y:S01]  /*e110*/  FFMA2 R124, R124.F32x2.HI_LO, UR36.F32, R0.reuse.F32 ;  /* 0x000000247c7c7c49 */ /* 0x100fe20009200000 */
[----:B------:R-:W-:Y:S01]  /*e120*/  ULOP3.LUT UR37, UR37, 0x1, URZ, 0x3c, !UPT ;  /* 0x0000000125257892 */ /* 0x000fe2000f8e3cff */
[--C-:B------:R-:W-:Y:S02]  /*e130*/  FFMA2 R126, R126.F32x2.HI_LO, UR36.F32, R0.reuse.F32 ;  /* 0x000000247e7e7c49 */ /* 0x100fe40009200000 */
[----:B------:R-:W-:Y:S01]  /*e140*/  SYNCS.ARRIVE.TRANS64.A1T0 RZ, [UR4], RZ ;  /* 0x000000ffffff79a7 */ /* 0x000fe20008100004 */
[----:B------:R-:W-:Y:S01]  /*e150*/  FSETP.GEU.AND P4, PT, R124, -126, PT ;  /* 0xc2fc00007c00780b */ /* 0x000fe20003f8e000 */
[--C-:B------:R-:W-:Y:S01]  /*e160*/  FFMA2 R128, R128.F32x2.HI_LO, UR36.F32, R0.reuse.F32 ;  /* 0x0000002480807c49 */ /* 0x100fe20009200000 */
[----:B------:R-:W-:Y:S01]  /*e170*/  FSETP.GEU.AND P2, PT, R126, -126, PT ;  /* 0xc2fc00007e00780b */ /* 0x000fe20003f4e000 */
[----:B------:R-:W-:Y:S01]  /*e180*/  FFMA2 R130, R130.F32x2.HI_LO, UR36.F32, R0.F32 ;  /* 0x0000002482827c49 */ /* 0x000fe20009200000 */
[----:B------:R-:W-:Y:S02]  /*e190*/  FSETP.GEU.AND P3, PT, R125, -126, PT ;  /* 0xc2fc00007d00780b */ /* 0x000fe40003f6e000 */
[----:B------:R-:W-:Y:S01]  /*e1a0*/  FSETP.GEU.AND P1, PT, R127, -126, PT ;  /* 0xc2fc00007f00780b */ /* 0x000fe20003f2e000 */
[----:B------:R-:W2:Y:S01]  /*e1b0*/  SYNCS.PHASECHK.TRANS64.TRYWAIT P5, [UR46], R2 ;  /* 0x00000002ff0075a7 */ /* 0x000ea200080a112e */
[----:B------:R-:W-:-:S02]  /*e1c0*/  FSETP.GEU.AND P0, PT, R128, -126, PT ;  /* 0xc2fc00008000780b */ /* 0x000fc40003f0e000 */
[----:B------:R-:W-:-:S03]  /*e1d0*/  FSETP.GEU.AND P6, PT, R129, -126, PT ;  /* 0xc2fc00008100780b */ /* 0x000fc60003fce000 */
[----:B------:R-:W-:Y:S02]  /*e1e0*/  @!P4 FMUL R124, R124, 0.5 ;  /* 0x3f0000007c7cc820 */ /* 0x000fe40000400000 */
[----:B------:R-:W-:Y:S02]  /*e1f0*/  @!P2 FMUL R126, R126, 0.5 ;  /* 0x3f0000007e7ea820 */ /* 0x000fe40000400000 */
[----:B------:R-:W3:Y:S01]  /*e200*/  MUFU.EX2 R3, R124 ;  /* 0x0000007c00037308 */ /* 0x000ee20000000800 */
[----:B------:R-:W-:Y:S01]  /*e210*/  @!P3 FMUL R125, R125, 0.5 ;  /* 0x3f0000007d7db820 */ /* 0x000fe20000400000 */
[----:B------:R-:W-:-:S06]  /*e220*/  @!P1 FMUL R127, R127, 0.5 ;  /* 0x3f0000007f7f9820 */ /* 0x000fcc0000400000 */
[----:B------:R-:W4:Y:S01]  /*e230*/  MUFU.EX2 R4, R125 ;  /* 0x0000007d00047308 */ /* 0x000f220000000800 */
[----:B---3--:R3:W-:Y:S04]  /*e240*/  STL [R1+0x70], R3 ;  /* 0x0000700301007387 */ /* 0x0087e80000100800 */
[----:B----4-:R-:W-:Y:S03]  /*e250*/  STL [R1+0x74], R4 ;  /* 0x0000740401007387 */ /* 0x010fe60000100800 */
[----:B---3--:R-:W3:Y:S02]  /*e260*/  MUFU.EX2 R3, R126 ;  /* 0x0000007e00037308 */ /* 0x008ee40000000800 */
[----:B---3--:R3:W-:Y:S06]  /*e270*/  STL [R1+0x48], R3 ;  /* 0x0000480301007387 */ /* 0x0087ec0000100800 */
[----:B---3--:R-:W3:Y:S02]  /*e280*/  MUFU.EX2 R3, R127 ;  /* 0x0000007f00037308 */ /* 0x008ee40000000800 */
[----:B---3--:R3:W-:Y:S01]  /*e290*/  STL [R1+0x4c], R3 ;  /* 0x00004c0301007387 */ /* 0x0087e20000100800 */
[----:B--2---:R-:W-:Y:S05]  /*e2a0*/  @!P5 BRA `(.L_x_244) ;  /* 0x0000006800dcd947 */ /* 0x004fea0003800000 */
.L_x_397:
[----:B------:R-:W4:Y:S04]  /*e2b0*/  LDL R18, [R1+0x4c] ;  /* 0x00004c0001127983 */ /* 0x000f280000100800 */
[----:B------:R-:W5:Y:S04]  /*e2c0*/  LDL R17, [R1+0x70] ;  /* 0x0000700001117983 */ /* 0x000f680000100800 */
[----:B------:R-:W5:Y:S04]  /*e2d0*/  LDL R16, [R1+0x74] ;  /* 0x0000740001107983 */ /* 0x000f680000100800 */
[----:B------:R-:W5:Y:S01]  /*e2e0*/  LDL R57, [R1+0x48] ;  /* 0x0000480001397983 */ /* 0x000f620000100800 */
[----:B------:R-:W-:Y:S01]  /*e2f0*/  @!P0 FMUL R128, R128, 0.5 ;  /* 0x3f00000080808820 */ /* 0x000fe20000400000 */
[--C-:B------:R-:W-:Y:S01]  /*e300*/  FFMA2 R132, R132.F32x2.HI_LO, UR36.F32, R0.reuse.F32 ;  /* 0x0000002484847c49 */ /* 0x100fe20009200000 */
[----:B------:R-:W-:Y:S01]  /*e310*/  FSETP.GEU.AND P5, PT, R130, -126, PT ;  /* 0xc2fc00008200780b */ /* 0x000fe20003fae000 */
[--C-:B------:R-:W-:Y:S01]  /*e320*/  FFMA2 R134, R134.F32x2.HI_LO, UR36.F32, R0.reuse.F32 ;  /* 0x0000002486867c49 */ /* 0x100fe20009200000 */
[----:B------:R-:W1:Y:S01]  /*e330*/  MUFU.EX2 R58, R128 ;  /* 0x00000080003a7308 */ /* 0x000e620000000800 */
[----:B------:R-:W-:Y:S01]  /*e340*/  @!P6 FMUL R129, R129, 0.5 ;  /* 0x3f0000008181e820 */ /* 0x000fe20000400000 */
[--C-:B------:R-:W-:Y:S01]  /*e350*/  FFMA2 R136, R136.F32x2.HI_LO, UR36.F32, R0.reuse.F32 ;  /* 0x0000002488887c49 */ /* 0x100fe20009200000 */
[----:B------:R-:W-:Y:S01]  /*e360*/  USHF.R.U32.HI UR4, URZ, 0x15, UR38 ;  /* 0x00000015ff047899 */ /* 0x000fe20008011626 */
[--C-:B------:R-:W-:Y:S01]  /*e370*/  FFMA2 R138, R138.F32x2.HI_LO, UR36.F32, R0.reuse.F32 ;  /* 0x000000248a8a7c49 */ /* 0x100fe20009200000 */
[----:B------:R-:W-:Y:S01]  /*e380*/  UISETP.NE.AND UP0, UPT, UR50, URZ, UPT ;  /* 0x000000ff3200728c */ /* 0x000fe2000bf05270 */
[--C-:B------:R-:W-:Y:S01]  /*e390*/  FFMA2 R140, R140.F32x2.HI_LO, UR36.F32, R0.reuse.F32 ;  /* 0x000000248c8c7c49 */ /* 0x100fe20009200000 */
[----:B------:R-:W-:Y:S01]  /*e3a0*/  SYNCS.ARRIVE.TRANS64.A1T0 RZ, [UR39], RZ ;  /* 0x000000ffffff79a7 */ /* 0x000fe20008100027 */
[----:B------:R-:W2:Y:S01]  /*e3b0*/  MUFU.EX2 R19, R129 ;  /* 0x0000008100137308 */ /* 0x000ea20000000800 */
[--C-:B------:R-:W-:Y:S01]  /*e3c0*/  FFMA2 R142, R142.F32x2.HI_LO, UR36.F32, R0.reuse.F32 ;  /* 0x000000248e8e7c49 */ /* 0x100fe20009200000 */
[----:B------:R-:W-:Y:S01]  /*e3d0*/  USEL UR48, UR37, UR48, UP0 ;  /* 0x0000003025307287 */ /* 0x000fe20008000000 */
[----:B------:R-:W-:Y:S01]  /*e3e0*/  @!P5 FMUL R130, R130, 0.5 ;  /* 0x3f0000008282d820 */ /* 0x000fe20000400000 */
[--C-:B------:R-:W-:Y:S01]  /*e3f0*/  FFMA2 R144, R144.F32x2.HI_LO, UR36.F32, R0.reuse.F32 ;  /* 0x0000002490907c49 */ /* 0x100fe20009200000 */
[----:B------:R-:W-:Y:S01]  /*e400*/  USEL UR47, UR47, UR37, UP0 ;  /* 0x000000252f2f7287 */ /* 0x000fe20008000000 */
[----:B------:R-:W-:-:S02]  /*e410*/  FFMA2 R146, R146.F32x2.HI_LO, UR36.F32, R0.F32 ;  /* 0x0000002492927c49 */ /* 0x000fc40009200000 */
[----:B------:R-:W3:Y:S01]  /*e420*/  MUFU.EX2 R21, R130 ;  /* 0x0000008200157308 */ /* 0x000ee20000000800 */
[----:B-1----:R-:W-:Y:S01]  /*e430*/  @!P0 FMUL R58, R58, R58 ;  /* 0x0000003a3a3a8220 */ /* 0x002fe20000400000 */
[----:B------:R-:W-:Y:S01]  /*e440*/  FSETP.GEU.AND P0, PT, R135, -126, PT ;  /* 0xc2fc00008700780b */ /* 0x000fe20003f0e000 */
[--C-:B------:R-:W-:Y:S02]  /*e450*/  FFMA2 R148, R148.F32x2.HI_LO, UR36.F32, R0.reuse.F32 ;  /* 0x0000002494947c49 */ /* 0x100fe40009200000 */
[--C-:B------:R-:W-:Y:S01]  /*e460*/  FFMA2 R150, R150.F32x2.HI_LO, UR36.F32, R0.reuse.F32 ;  /* 0x0000002496967c49 */ /* 0x100fe20009200000 */
[----:B------:R-:W-:Y:S01]  /*e470*/  STL [R1+0x40], R58 ;  /* 0x0000403a01007387 */ /* 0x000fe20000100800 */
[--C-:B------:R-:W-:Y:S02]  /*e480*/  FFMA2 R152, R152.F32x2.HI_LO, UR36.F32, R0.reuse.F32 ;  /* 0x0000002498987c49 */ /* 0x100fe40009200000 */
[----:B--2---:R-:W-:Y:S01]  /*e490*/  @!P6 FMUL R19, R19, R19 ;  /* 0x000000131313e220 */ /* 0x004fe20000400000 */
[----:B------:R-:W-:Y:S01]  /*e4a0*/  FSETP.GEU.AND P6, PT, R136, -126, PT ;  /* 0xc2fc00008800780b */ /* 0x000fe20003fce000 */
[----:B------:R-:W-:-:S02]  /*e4b0*/  FFMA2 R154, R154.F32x2.HI_LO, UR36.F32, R0.F32 ;  /* 0x000000249a9a7c49 */ /* 0x000fc40009200000 */
[--C-:B------:R-:W-:Y:S01]  /*e4c0*/  FFMA2 R92, R92.F32x2.HI_LO, UR36.F32, R0.reuse.F32 ;  /* 0x000000245c5c7c49 */ /* 0x100fe20009200000 */
[----:B------:R-:W-:Y:S01]  /*e4d0*/  STL [R1+0x44], R19 ;  /* 0x0000441301007387 */ /* 0x000fe20000100800 */
[----:B------:R-:W-:Y:S01]  /*e4e0*/  @!P0 FMUL R135, R135, 0.5 ;  /* 0x3f00000087878820 */ /* 0x000fe20000400000 */
[--C-:B------:R-:W-:Y:S02]  /*e4f0*/  FFMA2 R94, R94.F32x2.HI_LO, UR36.F32, R0.reuse.F32 ;  /* 0x000000245e5e7c49 */ /* 0x100fe40009200000 */
[----:B---3--:R-:W-:Y:S01]  /*e500*/  @!P5 FMUL R21, R21, R21 ;  /* 0x000000151515d220 */ /* 0x008fe20000400000 */
[----:B------:R-:W1:Y:S01]  /*e510*/  MUFU.EX2 R14, R135 ;  /* 0x00000087000e7308 */ /* 0x000e620000000800 */
[----:B------:R-:W-:Y:S01]  /*e520*/  FSETP.GEU.AND P5, PT, R137, -126, PT ;  /* 0xc2fc00008900780b */ /* 0x000fe20003fae000 */
[--C-:B------:R-:W-:Y:S02]  /*e530*/  FFMA2 R96, R96.F32x2.HI_LO, UR36.F32, R0.reuse.F32 ;  /* 0x0000002460607c49 */ /* 0x100fe40009200000 */
[----:B------:R-:W-:Y:S01]  /*e540*/  @!P6 FMUL R136, R136, 0.5 ;  /* 0x3f0000008888e820 */ /* 0x000fe20000400000 */
[--C-:B------:R-:W-:Y:S01]  /*e550*/  FFMA2 R98, R98.F32x2.HI_LO, UR36.F32, R0.reuse.F32 ;  /* 0x0000002462627c49 */ /* 0x100fe20009200000 */
[----:B------:R-:W-:Y:S01]  /*e560*/  STL [R1+0x38], R21 ;  /* 0x0000381501007387 */ /* 0x000fe20000100800 */
[--C-:B------:R-:W-:Y:S01]  /*e570*/  FFMA2 R100, R100.F32x2.HI_LO, UR36.F32, R0.reuse.F32 ;  /* 0x0000002464647c49 */ /* 0x100fe20009200000 */
[----:B------:R-:W2:Y:S01]  /*e580*/  MUFU.EX2 R11, R136 ;  /* 0x00000088000b7308 */ /* 0x000ea20000000800 */
[----:B------:R-:W-:-:S02]  /*e590*/  FFMA2 R102, R102.F32x2.HI_LO, UR36.F32, R0.F32 ;  /* 0x0000002466667c49 */ /* 0x000fc40009200000 */
[--C-:B------:R-:W-:Y:S02]  /*e5a0*/  FFMA2 R104, R104.F32x2.HI_LO, UR36.F32, R0.reuse.F32 ;  /* 0x0000002468687c49 */ /* 0x100fe40009200000 */
[--C-:B------:R-:W-:Y:S02]  /*e5b0*/  FFMA2 R106, R106.F32x2.HI_LO, UR36.F32, R0.reuse.F32 ;  /* 0x000000246a6a7c49 */ /* 0x100fe40009200000 */
[----:B------:R-:W-:Y:S01]  /*e5c0*/  @!P5 FMUL R137, R137, 0.5 ;  /* 0x3f0000008989d820 */ /* 0x000fe20000400000 */
[--C-:B------:R-:W-:Y:S02]  /*e5d0*/  FFMA2 R108, R108.F32x2.HI_LO, UR36.F32, R0.reuse.F32 ;  /* 0x000000246c6c7c49 */ /* 0x100fe40009200000 */
[----:B-1----:R-:W-:Y:S01]  /*e5e0*/  @!P0 FMUL R14, R14, R14 ;  /* 0x0000000e0e0e8220 */ /* 0x002fe20000400000 */
[----:B------:R-:W-:Y:S01]  /*e5f0*/  FSETP.GEU.AND P0, PT, R142, -126, PT ;  /* 0xc2fc00008e00780b */ /* 0x000fe20003f0e000 */
[----:B------:R-:W1:Y:S01]  /*e600*/  MUFU.EX2 R12, R137 ;  /* 0x00000089000c7308 */ /* 0x000e620000000800 */
[----:B------:R-:W-:-:S02]  /*e610*/  FFMA2 R110, R110.F32x2.HI_LO, UR36.F32, R0.F32 ;  /* 0x000000246e6e7c49 */ /* 0x000fc40009200000 */
[--C-:B------:R-:W-:Y:S01]  /*e620*/  FFMA2 R112, R112.F32x2.HI_LO, UR36.F32, R0.reuse.F32 ;  /* 0x0000002470707c49 */ /* 0x100fe20009200000 */
[----:B------:R-:W-:Y:S01]  /*e630*/  STL [R1+0x2c], R14 ;  /* 0x00002c0e01007387 */ /* 0x000fe20000100800 */
[----:B--2---:R-:W-:Y:S01]  /*e640*/  @!P6 FMUL R11, R11, R11 ;  /* 0x0000000b0b0be220 */ /* 0x004fe20000400000 */
[----:B------:R-:W-:Y:S01]  /*e650*/  FSETP.GEU.AND P6, PT, R143, -126, PT ;  /* 0xc2fc00008f00780b */ /* 0x000fe20003fce000 */
[--C-:B------:R-:W-:Y:S02]  /*e660*/  FFMA2 R114, R114.F32x2.HI_LO, UR36.F32, R0.reuse.F32 ;  /* 0x0000002472727c49 */ /* 0x100fe40009200000 */
[--C-:B------:R-:W-:Y:S01]  /*e670*/  FFMA2 R116, R116.F32x2.HI_LO, UR36.F32, R0.reuse.F32 ;  /* 0x0000002474747c49 */ /* 0x100fe20009200000 */
[----:B------:R-:W-:Y:S01]  /*e680*/  STL [R1+0x20], R11 ;  /* 0x0000200b01007387 */ /* 0x000fe20000100800 */
[--C-:B------:R-:W-:Y:S02]  /*e690*/  FFMA2 R118, R118.F32x2.HI_LO, UR36.F32, R0.reuse.F32 ;  /* 0x0000002476767c49 */ /* 0x100fe40009200000 */
[----:B------:R-:W-:Y:S01]  /*e6a0*/  @!P0 FMUL R142, R142, 0.5 ;  /* 0x3f0000008e8e8820 */ /* 0x000fe20000400000 */
[----:B------:R-:W-:-:S02]  /*e6b0*/  FFMA2 R120, R120.F32x2.HI_LO, UR36.F32, R0.F32 ;  /* 0x0000002478787c49 */ /* 0x000fc40009200000 */
[--C-:B------:R-:W-:Y:S01]  /*e6c0*/  FFMA2 R122, R122.F32x2.HI_LO, UR36.F32, R0.reuse.F32 ;  /* 0x000000247a7a7c49 */ /* 0x100fe20009200000 */
[----:B------:R-:W2:Y:S01]  /*e6d0*/  MUFU.EX2 R186, R142 ;  /* 0x0000008e00ba7308 */ /* 0x000ea20000000800 */
[----:B-1----:R-:W-:Y:S01]  /*e6e0*/  @!P5 FMUL R12, R12, R12 ;  /* 0x0000000c0c0cd220 */ /* 0x002fe20000400000 */
[----:B------:R-:W-:Y:S01]  /*e6f0*/  FSETP.GEU.AND P5, PT, R144, -126, PT ;  /* 0xc2fc00009000780b */ /* 0x000fe20003fae000 */
[----:B------:R-:W-:Y:S01]  /*e700*/  @!P6 FMUL R143, R143, 0.5 ;  /* 0x3f0000008f8fe820 */ /* 0x000fe20000400000 */
[--C-:B------:R-:W-:Y:S02]  /*e710*/  FFMA2 R24, R24.F32x2.HI_LO, UR36.F32, R0.reuse.F32 ;  /* 0x0000002418187c49 */ /* 0x100fe40009200000 */
[--C-:B------:R-:W-:Y:S01]  /*e720*/  FFMA2 R26, R26.F32x2.HI_LO, UR36.F32, R0.reuse.F32 ;  /* 0x000000241a1a7c49 */ /* 0x100fe20009200000 */
[----:B------:R-:W-:Y:S01]  /*e730*/  STL [R1+0x24], R12 ;  /* 0x0000240c01007387 */ /* 0x000fe20000100800 */
[----:B------:R-:W1:Y:S01]  /*e740*/  MUFU.EX2 R187, R143 ;  /* 0x0000008f00bb7308 */ /* 0x000e620000000800 */
[----:B------:R-:W-:-:S02]  /*e750*/  FFMA2 R28, R28.F32x2.HI_LO, UR36.F32, R0.F32 ;  /* 0x000000241c1c7c49 */ /* 0x000fc40009200000 */
[--C-:B------:R-:W-:Y:S02]  /*e760*/  FFMA2 R30, R30.F32x2.HI_LO, UR36.F32, R0.reuse.F32 ;  /* 0x000000241e1e7c49 */ /* 0x100fe40009200000 */
[--C-:B------:R-:W-:Y:S02]  /*e770*/  FFMA2 R32, R32.F32x2.HI_LO, UR36.F32, R0.reuse.F32 ;  /* 0x0000002420207c49 */ /* 0x100fe40009200000 */
[----:B------:R-:W-:Y:S01]  /*e780*/  @!P5 FMUL R144, R144, 0.5 ;  /* 0x3f0000009090d820 */ /* 0x000fe20000400000 */
[--C-:B------:R-:W-:Y:S02]  /*e790*/  FFMA2 R34, R34.F32x2.HI_LO, UR36.F32, R0.reuse.F32 ;  /* 0x0000002422227c49 */ /* 0x100fe40009200000 */
[----:B--2---:R-:W-:Y:S01]  /*e7a0*/  @!P0 FMUL R186, R186, R186 ;  /* 0x000000bababa8220 */ /* 0x004fe20000400000 */
[----:B------:R-:W-:Y:S01]  /*e7b0*/  FSETP.GEU.AND P0, PT, R149, -126, PT ;  /* 0xc2fc00009500780b */ /* 0x000fe20003f0e000 */
[----:B------:R-:W2:Y:S01]  /*e7c0*/  MUFU.EX2 R184, R144 ;  /* 0x0000009000b87308 */ /* 0x000ea20000000800 */
[----:B------:R-:W-:-:S02]  /*e7d0*/  FFMA2 R36, R36.F32x2.HI_LO, UR36.F32, R0.F32 ;  /* 0x0000002424247c49 */ /* 0x000fc40009200000 */
[--C-:B------:R-:W-:Y:S02]  /*e7e0*/  FFMA2 R38, R38.F32x2.HI_LO, UR36.F32, R0.reuse.F32 ;  /* 0x0000002426267c49 */ /* 0x100fe40009200000 */
[----:B-1----:R-:W-:Y:S01]  /*e7f0*/  @!P6 FMUL R187, R187, R187 ;  /* 0x000000bbbbbbe220 */ /* 0x002fe20000400000 */
[----:B------:R-:W-:Y:S01]  /*e800*/  FSETP.GEU.AND P6, PT, R150, -126, PT ;  /* 0xc2fc00009600780b */ /* 0x000fe20003fce000 */
[--C-:B------:R-:W-:Y:S02]  /*e810*/  FFMA2 R40, R40.F32x2.HI_LO, UR36.F32, R0.reuse.F32 ;  /* 0x0000002428287c49 */ /* 0x100fe40009200000 */
[--C-:B------:R-:W-:Y:S02]  /*e820*/  FFMA2 R42, R42.F32x2.HI_LO, UR36.F32, R0.reuse.F32 ;  /* 0x000000242a2a7c49 */ /* 0x100fe40009200000 */
[--C-:B------:R-:W-:Y:S02]  /*e830*/  FFMA2 R44, R44.F32x2.HI_LO, UR36.F32, R0.reuse.F32 ;  /* 0x000000242c2c7c49 */ /* 0x100fe40009200000 */
[----:B------:R-:W-:Y:S01]  /*e840*/  @!P0 FMUL R149, R149, 0.5 ;  /* 0x3f00000095958820 */ /* 0x000fe20000400000 */
[----:B------:R-:W-:-:S02]  /*e850*/  FFMA2 R46, R46.F32x2.HI_LO, UR36.F32, R0.F32 ;  /* 0x000000242e2e7c49 */ /* 0x000fc40009200000 */
[--C-:B------:R-:W-:Y:S01]  /*e860*/  FFMA2 R48, R48.F32x2.HI_LO, UR36.F32, R0.reuse.F32 ;  /* 0x0000002430307c49 */ /* 0x100fe20009200000 */
[----:B------:R-:W1:Y:S01]  /*e870*/  MUFU.EX2 R7, R149 ;  /* 0x0000009500077308 */ /* 0x000e620000000800 */
[----:B--2---:R-:W-:Y:S01]  /*e880*/  @!P5 FMUL R184, R184, R184 ;  /* 0x000000b8b8b8d220 */ /* 0x004fe20000400000 */
[----:B------:R-:W-:Y:S01]  /*e890*/  FSETP.GEU.AND P5, PT, R151, -126, PT ;  /* 0xc2fc00009700780b */ /* 0x000fe20003fae000 */
[----:B------:R-:W-:Y:S01]  /*e8a0*/  @!P6 FMUL R150, R150, 0.5 ;  /* 0x3f0000009696e820 */ /* 0x000fe20000400000 */
[--C-:B------:R-:W-:Y:S02]  /*e8b0*/  FFMA2 R50, R50.F32x2.HI_LO, UR36.F32, R0.reuse.F32 ;  /* 0x0000002432327c49 */ /* 0x100fe40009200000 */
[--C-:B------:R-:W-:Y:S02]  /*e8c0*/  FFMA2 R52, R52.F32x2.HI_LO, UR36.F32, R0.reuse.F32 ;  /* 0x0000002434347c49 */ /* 0x100fe40009200000 */
        /* <DEDUP_REMOVED lines=15> */
[--C-:B------:R-:W-:Y:S02]  /*e9c0*/  FFMA2 R72, R72.F32x2.HI_LO, UR36.F32, R0.reuse.F32 ;  /* 0x0000002448487c49 */ /* 0x100fe40009200000 */
        /* <DEDUP_REMOVED lines=9> */
[--C-:B------:R-:W-:Y:S02]  /*ea60*/  FFMA2 R82, R82.F32x2.HI_LO, UR36.F32, R0.reuse.F32 ;  /* 0x0000002452527c49 */ /* 0x100fe40009200000 */
[----:B------:R-:W1:Y:S01]  /*ea70*/  MUFU.EX2 R5, R93 ;  /* 0x0000005d00057308 */ /* 0x000e620000000800 */
[----:B------:R-:W-:-:S02]  /*ea80*/  FFMA2 R84, R84.F32x2.HI_LO, UR36.F32, R0.F32 ;  /* 0x0000002454547c49 */ /* 0x000fc40009200000 */
[----:B------:R-:W-:Y:S01]  /*ea90*/  FFMA2 R86, R86.F32x2.HI_LO, UR36.F32, R0.F32 ;  /* 0x0000002456567c49 */ /* 0x000fe20009200000 */
[----:B------:R-:W-:-:S03]  /*eaa0*/  MOV R0, UR4 ;  /* 0x0000000400007c02 */ /* 0x000fc60008000f00 */
[----:B------:R-:W-:Y:S01]  /*eab0*/  @!P5 FMUL R94, R94, 0.5 ;  /* 0x3f0000005e5ed820 */ /* 0x000fe20000400000 */
[----:B--2---:R-:W-:Y:S01]  /*eac0*/  @!P0 FMUL R4, R4, R4 ;  /* 0x0000000404048220 */ /* 0x004fe20000400000 */
[----:B------:R-:W-:Y:S02]  /*ead0*/  FSETP.GEU.AND P0, PT, R99, -126, PT ;  /* 0xc2fc00006300780b */ /* 0x000fe40003f0e000 */
[----:B------:R-:W2:Y:S02]  /*eae0*/  MUFU.EX2 R168, R94 ;  /* 0x0000005e00a87308 */ /* 0x000ea40000000800 */
[----:B------:R-:W-:Y:S01]  /*eaf0*/  STL [R1+0x50], R4 ;  /* 0x0000500401007387 */ /* 0x000fe20000100800 */
[----:B-1----:R-:W-:Y:S01]  /*eb00*/  @!P6 FMUL R5, R5, R5 ;  /* 0x000000050505e220 */ /* 0x002fe20000400000 */
[----:B------:R-:W-:-:S04]  /*eb10*/  FSETP.GEU.AND P6, PT, R100, -126, PT ;  /* 0xc2fc00006400780b */ /* 0x000fc80003fce000 */
[----:B------:R-:W-:Y:S03]  /*eb20*/  STL [R1+0x54], R5 ;  /* 0x0000540501007387 */ /* 0x000fe60000100800 */
[----:B------:R-:W-:-:S04]  /*eb30*/  @!P0 FMUL R99, R99, 0.5 ;  /* 0x3f00000063638820 */ /* 0x000fc80000400000 */
[----:B------:R-:W1:Y:S01]  /*eb40*/  MUFU.EX2 R165, R99 ;  /* 0x0000006300a57308 */ /* 0x000e620000000800 */
[----:B--2---:R-:W-:Y:S01]  /*eb50*/  @!P5 FMUL R168, R168, R168 ;  /* 0x000000a8a8a8d220 */ /* 0x004fe20000400000 */
[----:B------:R-:W-:Y:S01]  /*eb60*/  FSETP.GEU.AND P5, PT, R101, -126, PT ;  /* 0xc2fc00006500780b */ /* 0x000fe20003fae000 */
[----:B------:R-:W-:-:S05]  /*eb70*/  @!P6 FMUL R100, R100, 0.5 ;  /* 0x3f0000006464e820 */ /* 0x000fca0000400000 */
[----:B------:R-:W2:Y:S07]  /*eb80*/  MUFU.EX2 R2, R100 ;  /* 0x0000006400027308 */ /* 0x000eae0000000800 */
[----:B------:R-:W-:Y:S01]  /*eb90*/  @!P5 FMUL R101, R101, 0.5 ;  /* 0x3f0000006565d820 */ /* 0x000fe20000400000 */
[----:B-1----:R-:W-:Y:S01]  /*eba0*/  @!P0 FMUL R165, R165, R165 ;  /* 0x000000a5a5a58220 */ /* 0x002fe20000400000 */
[----:B------:R-:W-:Y:S02]  /*ebb0*/  FSETP.GEU.AND P0, PT, R106, -126, PT ;  /* 0xc2fc00006a00780b */ /* 0x000fe40003f0e000 */
[----:B------:R-:W1:Y:S01]  /*ebc0*/  MUFU.EX2 R3, R101 ;  /* 0x0000006500037308 */ /* 0x000e620000000800 */
[----:B--2---:R-:W-:Y:S01]  /*ebd0*/  @!P6 FMUL R2, R2, R2 ;  /* 0x000000020202e220 */ /* 0x004fe20000400000 */
[----:B------:R-:W-:-:S04]  /*ebe0*/  FSETP.GEU.AND P6, PT, R107, -126, PT ;  /* 0xc2fc00006b00780b */ /* 0x000fc80003fce000 */
[----:B------:R-:W-:Y:S05]  /*ebf0*/  STL [R1+0x30], R2 ;  /* 0x0000300201007387 */ /* 0x000fea0000100800 */
[----:B------:R-:W-:-:S04]  /*ec00*/  @!P0 FMUL R106, R106, 0.5 ;  /* 0x3f0000006a6a8820 */ /* 0x000fc80000400000 */
[----:B------:R-:W2:Y:S01]  /*ec10*/  MUFU.EX2 R158, R106 ;  /* 0x0000006a009e7308 */ /* 0x000ea20000000800 */
[----:B-1----:R-:W-:Y:S01]  /*ec20*/  @!P5 FMUL R3, R3, R3 ;  /* 0x000000030303d220 */ /* 0x002fe20000400000 */
[----:B------:R-:W-:Y:S01]  /*ec30*/  FSETP.GEU.AND P5, PT, R108, -126, PT ;  /* 0xc2fc00006c00780b */ /* 0x000fe20003fae000 */
[----:B------:R-:W-:-:S03]  /*ec40*/  @!P6 FMUL R107, R107, 0.5 ;  /* 0x3f0000006b6be820 */ /* 0x000fc60000400000 */
[----:B------:R-:W-:Y:S02]  /*ec50*/  STL [R1+0x34], R3 ;  /* 0x0000340301007387 */ /* 0x000fe40000100800 */
[----:B------:R-:W1:Y:S07]  /*ec60*/  MUFU.EX2 R159, R107 ;  /* 0x0000006b009f7308 */ /* 0x000e6e0000000800 */
[----:B------:R-:W-:Y:S01]  /*ec70*/  @!P5 FMUL R108, R108, 0.5 ;  /* 0x3f0000006c6cd820 */ /* 0x000fe20000400000 */
[----:B--2---:R-:W-:Y:S01]  /*ec80*/  @!P0 FMUL R158, R158, R158 ;  /* 0x0000009e9e9e8220 */ /* 0x004fe20000400000 */
[----:B------:R-:W-:-:S02]  /*ec90*/  FSETP.GEU.AND P0, PT, R113, -126, PT ;  /* 0xc2fc00007100780b */ /* 0x000fc40003f0e000 */
[----:B------:R-:W2:Y:S01]  /*eca0*/  MUFU.EX2 R188, R108 ;  /* 0x0000006c00bc7308 */ /* 0x000ea20000000800 */
[----:B-1----:R-:W-:Y:S01]  /*ecb0*/  @!P6 FMUL R159, R159, R159 ;  /* 0x0000009f9f9fe220 */ /* 0x002fe20000400000 */
[----:B------:R-:W-:-:S09]  /*ecc0*/  FSETP.GEU.AND P6, PT, R114, -126, PT ;  /* 0xc2fc00007200780b */ /* 0x000fd20003fce000 */
[----:B------:R-:W-:-:S04]  /*ecd0*/  @!P0 FMUL R113, R113, 0.5 ;  /* 0x3f00000071718820 */ /* 0x000fc80000400000 */
[----:B------:R-:W1:Y:S01]  /*ece0*/  MUFU.EX2 R151, R113 ;  /* 0x0000007100977308 */ /* 0x000e620000000800 */
[----:B--2---:R-:W-:Y:S01]  /*ecf0*/  @!P5 FMUL R188, R188, R188 ;  /* 0x000000bcbcbcd220 */ /* 0x004fe20000400000 */
[----:B------:R-:W-:Y:S01]  /*ed00*/  FSETP.GEU.AND P5, PT, R115, -126, PT ;  /* 0xc2fc00007300780b */ /* 0x000fe20003fae000 */
[----:B------:R-:W-:-:S12]  /*ed10*/  @!P6 FMUL R114, R114, 0.5 ;  /* 0x3f0000007272e820 */ /* 0x000fd80000400000 */
[----:B------:R-:W-:Y:S01]  /*ed20*/  @!P5 FMUL R115, R115, 0.5 ;  /* 0x3f0000007373d820 */ /* 0x000fe20000400000 */
[----:B-1----:R-:W-:Y:S01]  /*ed30*/  @!P0 FMUL R151, R151, R151 ;  /* 0x0000009797978220 */ /* 0x002fe20000400000 */
[C---:B------:R-:W-:Y:S02]  /*ed40*/  FSETP.GEU.AND P0, PT, R120.reuse, -126, PT ;  /* 0xc2fc00007800780b */ /* 0x040fe40003f0e000 */
[----:B------:R-:W1:Y:S11]  /*ed50*/  MUFU.EX2 R149, R115 ;  /* 0x0000007300957308 */ /* 0x000e760000000800 */
[----:B------:R-:W-:Y:S01]  /*ed60*/  @!P0 FMUL R120, R120, 0.5 ;  /* 0x3f00000078788820 */ /* 0x000fe20000400000 */
[----:B----4-:R-:W-:-:S03]  /*ed70*/  @!P1 FMUL R18, R18, R18 ;  /* 0x0000001212129220 */ /* 0x010fc60000400000 */
[----:B------:R-:W2:Y:S01]  /*ed80*/  MUFU.EX2 R142, R120 ;  /* 0x00000078008e7308 */ /* 0x000ea20000000800 */
[----:B-----5:R-:W-:Y:S01]  /*ed90*/  @!P4 FMUL R17, R17, R17 ;  /* 0x000000111111c220 */ /* 0x020fe20000400000 */
[----:B------:R-:W-:Y:S01]  /*eda0*/  @!P1 STL [R1+0x4c], R18 ;  /* 0x00004c1201009387 */ /* 0x000fe20000100800 */
[----:B------:R-:W-:Y:S01]  /*edb0*/  FSETP.GEU.AND P1, PT, R134, -126, PT ;  /* 0xc2fc00008600780b */ /* 0x000fe20003f2e000 */
[----:B-1----:R-:W-:Y:S01]  /*edc0*/  @!P5 FMUL R149, R149, R149 ;  /* 0x000000959595d220 */ /* 0x002fe20000400000 */
[----:B------:R-:W-:Y:S01]  /*edd0*/  @!P3 FMUL R16, R16, R16 ;  /* 0x000000101010b220 */ /* 0x000fe20000400000 */
[----:B------:R-:W-:Y:S01]  /*ede0*/  @!P4 STL [R1+0x70], R17 ;  /* 0x000070110100c387 */ /* 0x000fe20000100800 */
[----:B------:R-:W-:Y:S01]  /*edf0*/  FSETP.GEU.AND P4, PT, R131, -126, PT ;  /* 0xc2fc00008300780b */ /* 0x000fe20003f8e000 */
[----:B------:R-:W-:Y:S02]  /*ee00*/  @!P2 FMUL R57, R57, R57 ;  /* 0x000000393939a220 */ /* 0x000fe40000400000 */
[----:B------:R-:W-:Y:S01]  /*ee10*/  @!P3 STL [R1+0x74], R16 ;  /* 0x000074100100b387 */ /* 0x000fe20000100800 */
[----:B------:R-:W-:-:S02]  /*ee20*/  FSETP.GEU.AND P3, PT, R132, -126, PT ;  /* 0xc2fc00008400780b */ /* 0x000fc40003f6e000 */
[----:B------:R-:W-:Y:S01]  /*ee30*/  FSETP.GEU.AND P5, PT, R122, -126, PT ;  /* 0xc2fc00007a00780b */ /* 0x000fe20003fae000 */
[----:B------:R-:W-:Y:S01]  /*ee40*/  @!P2 STL [R1+0x48], R57 ;  /* 0x000048390100a387 */ /* 0x000fe20000100800 */
[----:B------:R-:W-:Y:S01]  /*ee50*/  FSETP.GEU.AND P2, PT, R133, -126, PT ;  /* 0xc2fc00008500780b */ /* 0x000fe20003f4e000 */
[----:B------:R-:W-:Y:S01]  /*ee60*/  @!P1 FMUL R134, R134, 0.5 ;  /* 0x3f00000086869820 */ /* 0x000fe20000400000 */
[----:B--2---:R-:W-:Y:S01]  /*ee70*/  @!P0 FMUL R142, R142, R142 ;  /* 0x0000008e8e8e8220 */ /* 0x004fe20000400000 */
[----:B------:R-:W-:Y:S02]  /*ee80*/  FSETP.GEU.AND P0, PT, R27, -126, PT ;  /* 0xc2fc00001b00780b */ /* 0x000fe40003f0e000 */
[----:B------:R-:W-:Y:S01]  /*ee90*/  @!P4 FMUL R131, R131, 0.5 ;  /* 0x3f0000008383c820 */ /* 0x000fe20000400000 */
[----:B------:R-:W1:Y:S03]  /*eea0*/  MUFU.EX2 R13, R134 ;  /* 0x00000086000d7308 */ /* 0x000e660000000800 */
[----:B------:R-:W-:-:S02]  /*eeb0*/  @!P3 FMUL R132, R132, 0.5 ;  /* 0x3f0000008484b820 */ /* 0x000fc40000400000 */
[----:B------:R-:W-:Y:S02]  /*eec0*/  @!P5 FMUL R122, R122, 0.5 ;  /* 0x3f0000007a7ad820 */ /* 0x000fe40000400000 */
[----:B------:R-:W-:Y:S01]  /*eed0*/  @!P2 FMUL R133, R133, 0.5 ;  /* 0x3f0000008585a820 */ /* 0x000fe20000400000 */
[----:B------:R-:W2:Y:S02]  /*eee0*/  MUFU.EX2 R59, R131 ;  /* 0x00000083003b7308 */ /* 0x000ea40000000800 */
[----:B------:R-:W-:-:S06]  /*eef0*/  @!P0 FMUL R27, R27, 0.5 ;  /* 0x3f0000001b1b8820 */ /* 0x000fcc0000400000 */
[----:B------:R-:W3:Y:S01]  /*ef00*/  MUFU.EX2 R15, R132 ;  /* 0x00000084000f7308 */ /* 0x000ee20000000800 */
[----:B-1----:R-:W-:Y:S01]  /*ef10*/  @!P1 FMUL R13, R13, R13 ;  /* 0x0000000d0d0d9220 */ /* 0x002fe20000400000 */
[----:B------:R-:W-:-:S04]  /*ef20*/  FSETP.GEU.AND P1, PT, R141, -126, PT ;  /* 0xc2fc00008d00780b */ /* 0x000fc80003f2e000 */
[----:B------:R-:W-:Y:S02]  /*ef30*/  STL [R1+0x28], R13 ;  /* 0x0000280d01007387 */ /* 0x000fe40000100800 */
[----:B------:R-:W1:Y:S01]  /*ef40*/  MUFU.EX2 R20, R133 ;  /* 0x0000008500147308 */ /* 0x000e620000000800 */
[----:B--2---:R-:W-:Y:S01]  /*ef50*/  @!P4 FMUL R59, R59, R59 ;  /* 0x0000003b3b3bc220 */ /* 0x004fe20000400000 */
[----:B------:R-:W-:-:S04]  /*ef60*/  FSETP.GEU.AND P4, PT, R138, -126, PT ;  /* 0xc2fc00008a00780b */ /* 0x000fc80003f8e000 */
[----:B------:R2:W-:Y:S01]  /*ef70*/  STL [R1+0x3c], R59 ;  /* 0x00003c3b01007387 */ /* 0x0005e20000100800 */
[----:B------:R-:W-:Y:S01]  /*ef80*/  @!P1 FMUL R141, R141, 0.5 ;  /* 0x3f0000008d8d9820 */ /* 0x000fe20000400000 */
[----:B------:R-:W4:Y:S01]  /*ef90*/  MUFU.EX2 R137, R27 ;  /* 0x0000001b00897308 */ /* 0x000f220000000800 */
[----:B---3--:R-:W-:Y:S01]  /*efa0*/  @!P3 FMUL R15, R15, R15 ;  /* 0x0000000f0f0fb220 */ /* 0x008fe20000400000 */
[----:B------:R-:W-:-:S04]  /*efb0*/  FSETP.GEU.AND P3, PT, R139, -126, PT ;  /* 0xc2fc00008b00780b */ /* 0x000fc80003f6e000 */
[----:B------:R3:W-:Y:S01]  /*efc0*/  STL [R1+0x68], R15 ;  /* 0x0000680f01007387 */ /* 0x0007e20000100800 */
[----:B------:R-:W-:Y:S01]  /*efd0*/  @!P4 FMUL R138, R138, 0.5 ;  /* 0x3f0000008a8ac820 */ /* 0x000fe20000400000 */
[----:B------:R-:W5:Y:S01]  /*efe0*/  MUFU.EX2 R9, R141 ;  /* 0x0000008d00097308 */ /* 0x000f620000000800 */
[----:B-1----:R-:W-:Y:S01]  /*eff0*/  @!P2 FMUL R20, R20, R20 ;  /* 0x000000141414a220 */ /* 0x002fe20000400000 */
[----:B------:R-:W-:-:S04]  /*f000*/  FSETP.GEU.AND P2, PT, R140, -126, PT ;  /* 0xc2fc00008c00780b */ /* 0x000fc80003f4e000 */
[----:B------:R3:W-:Y:S01]  /*f010*/  STL [R1+0x6c], R20 ;  /* 0x00006c1401007387 */ /* 0x0007e20000100800 */
[----:B------:R-:W-:Y:S01]  /*f020*/  @!P3 FMUL R139, R139, 0.5 ;  /* 0x3f0000008b8bb820 */ /* 0x000fe20000400000 */
[----:B------:R-:W1:Y:S01]  /*f030*/  MUFU.EX2 R10, R138 ;  /* 0x0000008a000a7308 */ /* 0x000e620000000800 */
[----:B----4-:R-:W-:Y:S01]  /*f040*/  @!P0 FMUL R137, R137, R137 ;  /* 0x0000008989898220 */ /* 0x010fe20000400000 */
[----:B------:R-:W-:Y:S02]  /*f050*/  FSETP.GEU.AND P0, PT, R34, -126, PT ;  /* 0xc2fc00002200780b */ /* 0x000fe40003f0e000 */
[----:B------:R-:W-:-:S03]  /*f060*/  MOV R27, R16 ;  /* 0x00000010001b7202 */ /* 0x000fc60000000f00 */
[----:B------:R-:W-:Y:S01]  /*f070*/  @!P2 FMUL R140, R140, 0.5 ;  /* 0x3f0000008c8ca820 */ /* 0x000fe20000400000 */
[----:B------:R-:W4:Y:S01]  /*f080*/  MUFU.EX2 R157, R139 ;  /* 0x0000008b009d7308 */ /* 0x000f220000000800 */
[----:B-----5:R-:W-:Y:S01]  /*f090*/  @!P1 FMUL R9, R9, R9 ;  /* 0x0000000909099220 */ /* 0x020fe20000400000 */
[----:B------:R-:W-:Y:S02]  /*f0a0*/  FSETP.GEU.AND P1, PT, R148, -126, PT ;  /* 0xc2fc00009400780b */ /* 0x000fe40003f2e000 */
[----:B--2---:R-:W-:Y:S02]  /*f0b0*/  F2FP.F16.F32.PACK_AB R59, R59, R21 ;  /* 0x000000153b3b723e */ /* 0x004fe400000000ff */
[----:B------:R3:W-:Y:S01]  /*f0c0*/  STL [R1+0x64], R9 ;  /* 0x0000640901007387 */ /* 0x0007e20000100800 */
[----:B------:R-:W-:Y:S01]  /*f0d0*/  @!P0 FMUL R34, R34, 0.5 ;  /* 0x3f00000022228820 */ /* 0x000fe20000400000 */
[----:B------:R-:W2:Y:S01]  /*f0e0*/  MUFU.EX2 R8, R140 ;  /* 0x0000008c00087308 */ /* 0x000ea20000000800 */
[----:B-1----:R-:W-:Y:S01]  /*f0f0*/  @!P4 FMUL R10, R10, R10 ;  /* 0x0000000a0a0ac220 */ /* 0x002fe20000400000 */
[----:B------:R-:W-:-:S04]  /*f100*/  FSETP.GEU.AND P4, PT, R145, -126, PT ;  /* 0xc2fc00009100780b */ /* 0x000fc80003f8e000 */
[----:B------:R3:W-:Y:S01]  /*f110*/  STL [R1+0x18], R10 ;  /* 0x0000180a01007387 */ /* 0x0007e20000100800 */
[----:B------:R-:W-:Y:S01]  /*f120*/  @!P1 FMUL R148, R148, 0.5 ;  /* 0x3f00000094949820 */ /* 0x000fe20000400000 */
[----:B------:R-:W1:Y:S01]  /*f130*/  MUFU.EX2 R140, R122 ;  /* 0x0000007a008c7308 */ /* 0x000e620000000800 */
[----:B----4-:R-:W-:Y:S01]  /*f140*/  @!P3 FMUL R157, R157, R157 ;  /* 0x0000009d9d9db220 */ /* 0x010fe20000400000 */
[----:B------:R-:W-:-:S05]  /*f150*/  FSETP.GEU.AND P3, PT, R146, -126, PT ;  /* 0xc2fc00009200780b */ /* 0x000fca0003f6e000 */
[----:B------:R-:W-:Y:S01]  /*f160*/  @!P4 FMUL R145, R145, 0.5 ;  /* 0x3f0000009191c820 */ /* 0x000fe20000400000 */
[----:B------:R-:W4:Y:S01]  /*f170*/  MUFU.EX2 R6, R148 ;  /* 0x0000009400067308 */ /* 0x000f220000000800 */
[----:B--2---:R-:W-:Y:S01]  /*f180*/  @!P2 FMUL R8, R8, R8 ;  /* 0x000000080808a220 */ /* 0x004fe20000400000 */
[----:B------:R-:W-:-:S04]  /*f190*/  FSETP.GEU.AND P2, PT, R147, -126, PT ;  /* 0xc2fc00009300780b */ /* 0x000fc80003f4e000 */
[----:B------:R3:W-:Y:S01]  /*f1a0*/  STL [R1+0x60], R8 ;  /* 0x0000600801007387 */ /* 0x0007e20000100800 */
[----:B------:R-:W-:Y:S01]  /*f1b0*/  @!P3 FMUL R146, R146, 0.5 ;  /* 0x3f0000009292b820 */ /* 0x000fe20000400000 */
[----:B------:R-:W2:Y:S01]  /*f1c0*/  MUFU.EX2 R185, R145 ;  /* 0x0000009100b97308 */ /* 0x000ea20000000800 */
[----:B-1----:R-:W-:Y:S01]  /*f1d0*/  @!P5 FMUL R140, R140, R140 ;  /* 0x0000008c8c8cd220 */ /* 0x002fe20000400000 */
[----:B------:R-:W-:-:S05]  /*f1e0*/  FSETP.GEU.AND P5, PT, R29, -126, PT ;  /* 0xc2fc00001d00780b */ /* 0x000fca0003fae000 */
[----:B------:R-:W-:Y:S01]  /*f1f0*/  @!P2 FMUL R147, R147, 0.5 ;  /* 0x3f0000009393a820 */ /* 0x000fe20000400000 */
[----:B------:R-:W1:Y:S01]  /*f200*/  MUFU.EX2 R182, R146 ;  /* 0x0000009200b67308 */ /* 0x000e620000000800 */
[----:B----4-:R-:W-:Y:S01]  /*f210*/  @!P1 FMUL R6, R6, R6 ;  /* 0x0000000606069220 */ /* 0x010fe20000400000 */
[----:B------:R-:W-:-:S04]  /*f220*/  FSETP.GEU.AND P1, PT, R155, -126, PT ;  /* 0xc2fc00009b00780b */ /* 0x000fc80003f2e000 */
[----:B------:R3:W-:Y:S01]  /*f230*/  STL [R1+0x58], R6 ;  /* 0x0000580601007387 */ /* 0x0007e20000100800 */
[----:B------:R-:W-:Y:S01]  /*f240*/  @!P5 FMUL R29, R29, 0.5 ;  /* 0x3f0000001d1dd820 */ /* 0x000fe20000400000 */
[----:B------:R-:W4:Y:S01]  /*f250*/  MUFU.EX2 R183, R147 ;  /* 0x0000009300b77308 */ /* 0x000f220000000800 */
[----:B--2---:R-:W-:Y:S01]  /*f260*/  @!P4 FMUL R185, R185, R185 ;  /* 0x000000b9b9b9c220 */ /* 0x004fe20000400000 */
[----:B------:R-:W-:-:S05]  /*f270*/  FSETP.GEU.AND P4, PT, R152, -126, PT ;  /* 0xc2fc00009800780b */ /* 0x000fca0003f8e000 */
[----:B------:R-:W-:Y:S01]  /*f280*/  @!P1 FMUL R155, R155, 0.5 ;  /* 0x3f0000009b9b9820 */ /* 0x000fe20000400000 */
[----:B------:R-:W2:Y:S01]  /*f290*/  MUFU.EX2 R148, R114 ;  /* 0x0000007200947308 */ /* 0x000ea20000000800 */
[----:B-1----:R-:W-:Y:S01]  /*f2a0*/  @!P3 FMUL R182, R182, R182 ;  /* 0x000000b6b6b6b220 */ /* 0x002fe20000400000 */
[----:B------:R-:W-:-:S05]  /*f2b0*/  FSETP.GEU.AND P3, PT, R153, -126, PT ;  /* 0xc2fc00009900780b */ /* 0x000fca0003f6e000 */
[----:B------:R-:W-:Y:S01]  /*f2c0*/  @!P4 FMUL R152, R152, 0.5 ;  /* 0x3f0000009898c820 */ /* 0x000fe20000400000 */
[----:B------:R-:W1:Y:S01]  /*f2d0*/  MUFU.EX2 R173, R155 ;  /* 0x0000009b00ad7308 */ /* 0x000e620000000800 */
[----:B----4-:R-:W-:Y:S01]  /*f2e0*/  @!P2 FMUL R183, R183, R183 ;  /* 0x000000b7b7b7a220 */ /* 0x010fe20000400000 */
[----:B------:R-:W-:-:S05]  /*f2f0*/  FSETP.GEU.AND P2, PT, R154, -126, PT ;  /* 0xc2fc00009a00780b */ /* 0x000fca0003f4e000 */
        /* <DEDUP_REMOVED lines=103> */
[----:B------:R-:W-:-:S04]  /*f970*/  FSETP.GEU.AND P6, PT, R42, -126, PT ;  /* 0xc2fc00002a00780b */ /* 0x000fc80003fce000 */
[----:B------:R-:W-:Y:S01]  /*f980*/  F2FP.F16.F32.PACK_AB R29, R131, R130 ;  /* 0x00000082831d723e */ /* 0x000fe200000000ff */
[----:B------:R-:W-:Y:S01]  /*f990*/  @!P2 FMUL R25, R25, 0.5 ;  /* 0x3f0000001919a820 */ /* 0x000fe20000400000 */
[----:B------:R-:W1:Y:S01]  /*f9a0*/  MUFU.EX2 R170, R24 ;  /* 0x0000001800aa7308 */ /* 0x000e620000000800 */
[----:B----4-:R-:W-:Y:S01]  /*f9b0*/  @!P1 FMUL R136, R136, R136 ;  /* 0x0000008888889220 */ /* 0x010fe20000400000 */
[----:B------:R-:W-:Y:S02]  /*f9c0*/  FSETP.GEU.AND P1, PT, R33, -126, PT ;  /* 0xc2fc00002100780b */ /* 0x000fe40003f2e000 */
[----:B------:R-:W-:-:S03]  /*f9d0*/  MOV R26, R17 ;  /* 0x00000011001a7202 */ /* 0x000fc60000000f00 */
[----:B------:R-:W-:Y:S01]  /*f9e0*/  @!P6 FMUL R42, R42, 0.5 ;  /* 0x3f0000002a2ae820 */ /* 0x000fe20000400000 */
[----:B------:R-:W4:Y:S01]  /*f9f0*/  MUFU.EX2 R171, R25 ;  /* 0x0000001900ab7308 */ /* 0x000f220000000800 */
[----:B--2---:R-:W-:Y:S01]  /*fa00*/  @!P4 FMUL R141, R141, R141 ;  /* 0x0000008d8d8dc220 */ /* 0x004fe20000400000 */
[----:B------:R-:W-:-:S05]  /*fa10*/  FSETP.GEU.AND P4, PT, R30, -126, PT ;  /* 0xc2fc00001e00780b */ /* 0x000fca0003f8e000 */
[----:B------:R-:W-:Y:S01]  /*fa20*/  @!P1 FMUL R33, R33, 0.5 ;  /* 0x3f00000021219820 */ /* 0x000fe20000400000 */
[----:B------:R-:W2:Y:S01]  /*fa30*/  MUFU.EX2 R128, R36 ;  /* 0x0000002400807308 */ /* 0x000ea20000000800 */
[----:B-1----:R-:W-:Y:S01]  /*fa40*/  @!P3 FMUL R170, R170, R170 ;  /* 0x000000aaaaaab220 */ /* 0x002fe20000400000 */
[----:B------:R-:W-:Y:S02]  /*fa50*/  FSETP.GEU.AND P3, PT, R31, -126, PT ;  /* 0xc2fc00001f00780b */ /* 0x000fe40003f6e000 */
[----:B------:R-:W-:-:S03]  /*fa60*/  MOV R24, R19 ;  /* 0x0000001300187202 */ /* 0x000fc60000000f00 */
[----:B------:R-:W-:Y:S01]  /*fa70*/  @!P4 FMUL R30, R30, 0.5 ;  /* 0x3f0000001e1ec820 */ /* 0x000fe20000400000 */
[----:B------:R-:W1:Y:S01]  /*fa80*/  MUFU.EX2 R163, R33 ;  /* 0x0000002100a37308 */ /* 0x000e620000000800 */
[----:B----4-:R-:W-:Y:S01]  /*fa90*/  @!P2 FMUL R171, R171, R171 ;  /* 0x000000abababa220 */ /* 0x010fe20000400000 */
[----:B------:R-:W-:Y:S02]  /*faa0*/  FSETP.GEU.AND P2, PT, R32, -126, PT ;  /* 0xc2fc00002000780b */ /* 0x000fe40003f4e000 */
[----:B------:R-:W-:Y:S02]  /*fab0*/  MOV R25, R18 ;  /* 0x0000001200197202 */ /* 0x000fe40000000f00 */
[----:B------:R-:W-:Y:S01]  /*fac0*/  F2FP.F16.F32.PACK_AB R58, R24, R58 ;  /* 0x0000003a183a723e */ /* 0x000fe200000000ff */
[----:B------:R-:W-:Y:S01]  /*fad0*/  @!P3 FMUL R31, R31, 0.5 ;  /* 0x3f0000001f1fb820 */ /* 0x000fe20000400000 */
[----:B------:R-:W4:Y:S01]  /*fae0*/  MUFU.EX2 R132, R30 ;  /* 0x0000001e00847308 */ /* 0x000f220000000800 */
[----:B--2---:R-:W-:Y:S01]  /*faf0*/  @!P5 FMUL R128, R128, R128 ;  /* 0x000000808080d220 */ /* 0x004fe20000400000 */
[----:B------:R-:W-:-:S02]  /*fb00*/  FSETP.GEU.AND P5, PT, R43, -126, PT ;  /* 0xc2fc00002b00780b */ /* 0x000fc40003fae000 */
[----:B------:R-:W-:Y:S02]  /*fb10*/  F2FP.F16.F32.PACK_AB R57, R25, R57 ;  /* 0x000000391939723e */ /* 0x000fe400000000ff */
[----:B------:R-:W-:Y:S01]  /*fb20*/  F2FP.F16.F32.PACK_AB R24, R171, R170 ;  /* 0x000000aaab18723e */ /* 0x000fe200000000ff */
[----:B------:R-:W-:Y:S01]  /*fb30*/  @!P2 FMUL R32, R32, 0.5 ;  /* 0x3f0000002020a820 */ /* 0x000fe20000400000 */
[----:B------:R-:W2:Y:S01]  /*fb40*/  MUFU.EX2 R133, R31 ;  /* 0x0000001f00857308 */ /* 0x000ea20000000800 */
[----:B-1----:R-:W-:Y:S01]  /*fb50*/  @!P1 FMUL R163, R163, R163 ;  /* 0x000000a3a3a39220 */ /* 0x002fe20000400000 */
[----:B------:R-:W-:Y:S02]  /*fb60*/  FSETP.GEU.AND P1, PT, R40, -126, PT ;  /* 0xc2fc00002800780b */ /* 0x000fe40003f2e000 */
[----:B------:R-:W-:-:S03]  /*fb70*/  F2FP.F16.F32.PACK_AB R25, R137, R136 ;  /* 0x000000888919723e */ /* 0x000fc600000000ff */
        /* <DEDUP_REMOVED lines=21> */
[----:B------:R-:W-:Y:S01]  /*fcd0*/  F2FP.F16.F32.PACK_AB R32, R147, R146 ;  /* 0x000000929320723e */ /* 0x000fe200000000ff */
        /* <DEDUP_REMOVED lines=22> */
[----:B------:R-:W-:Y:S01]  /*fe40*/  F2FP.F16.F32.PACK_AB R33, R123, R122 ;  /* 0x0000007a7b21723e */ /* 0x000fe200000000ff */
        /* <DEDUP_REMOVED lines=57> */
[----:B------:R-:W-:Y:S02]  /*101e0*/  FSETP.GEU.AND P6, PT, R67, -126, PT ;  /* 0xc2fc00004300780b */ /* 0x000fe40003fce000 */
[----:B------:R-:W-:-:S03]  /*101f0*/  F2FP.F16.F32.PACK_AB R60, R20, R15 ;  /* 0x0000000f143c723e */ /* 0x000fc600000000ff */
[----:B------:R-:W-:Y:S01]  /*10200*/  @!P0 FMUL R66, R66, 0.5 ;  /* 0x3f00000042428820 */ /* 0x000fe20000400000 */
[----:B------:R-:W2:Y:S01]  /*10210*/  MUFU.EX2 R109, R63 ;  /* 0x0000003f006d7308 */ /* 0x000ea20000000800 */
[----:B-1----:R-:W-:Y:S01]  /*10220*/  @!P5 FMUL R127, R127, R127 ;  /* 0x0000007f7f7fd220 */ /* 0x002fe20000400000 */
[----:B------:R-:W-:Y:S02]  /*10230*/  FSETP.GEU.AND P5, PT, R68, -126, PT ;  /* 0xc2fc00004400780b */ /* 0x000fe40003fae000 */
[----:B------:R-:W-:Y:S02]  /*10240*/  F2FP.F16.F32.PACK_AB R61, R14, R13 ;  /* 0x0000000d0e3d723e */ /* 0x000fe400000000ff */
[----:B------:R-:W-:Y:S01]  /*10250*/  F2FP.F16.F32.PACK_AB R40, R127, R126 ;  /* 0x0000007e7f28723e */ /* 0x000fe200000000ff */
[----:B------:R-:W-:Y:S01]  /*10260*/  @!P6 FMUL R67, R67, 0.5 ;  /* 0x3f0000004343e820 */ /* 0x000fe20000400000 */
[----:B------:R-:W1:Y:S01]  /*10270*/  MUFU.EX2 R104, R64 ;  /* 0x0000004000687308 */ /* 0x000e620000000800 */
[----:B----4-:R-:W-:Y:S01]  /*10280*/  @!P4 FMUL R108, R108, R108 ;  /* 0x0000006c6c6cc220 */ /* 0x010fe20000400000 */
[----:B------:R-:W-:-:S02]  /*10290*/  FSETP.GEU.AND P4, PT, R69, -126, PT ;  /* 0xc2fc00004500780b */ /* 0x000fc40003f8e000 */
[----:B------:R-:W-:-:S03]  /*102a0*/  F2FP.F16.F32.PACK_AB R62, R12, R11 ;  /* 0x0000000b0c3e723e */ /* 0x000fc600000000ff */
[----:B------:R-:W-:Y:S01]  /*102b0*/  @!P5 FMUL R68, R68, 0.5 ;  /* 0x3f0000004444d820 */ /* 0x000fe20000400000 */
[----:B------:R-:W4:Y:S01]  /*102c0*/  MUFU.EX2 R105, R65 ;  /* 0x0000004100697308 */ /* 0x000f220000000800 */
[----:B--2---:R-:W-:Y:S01]  /*102d0*/  @!P3 FMUL R109, R109, R109 ;  /* 0x0000006d6d6db220 */ /* 0x004fe20000400000 */
[----:B------:R-:W-:Y:S02]  /*102e0*/  FSETP.GEU.AND P3, PT, R70, -126, PT ;  /* 0xc2fc00004600780b */ /* 0x000fe40003f6e000 */
[----:B------:R-:W-:Y:S02]  /*102f0*/  F2FP.F16.F32.PACK_AB R63, R157, R10 ;  /* 0x0000000a9d3f723e */ /* 0x000fe400000000ff */
[----:B------:R-:W-:Y:S01]  /*10300*/  F2FP.F16.F32.PACK_AB R41, R109, R108 ;  /* 0x0000006c6d29723e */ /* 0x000fe200000000ff */
[----:B------:R-:W-:Y:S01]  /*10310*/  @!P4 FMUL R69, R69, 0.5 ;  /* 0x3f0000004545c820 */ /* 0x000fe20000400000 */
[----:B------:R-:W2:Y:S01]  /*10320*/  MUFU.EX2 R102, R66 ;  /* 0x0000004200667308 */ /* 0x000ea20000000800 */
[----:B-1----:R-:W-:Y:S01]  /*10330*/  @!P2 FMUL R104, R104, R104 ;  /* 0x000000686868a220 */ /* 0x002fe20000400000 */
[----:B------:R-:W-:-:S02]  /*10340*/  FSETP.GEU.AND P2, PT, R71, -126, PT ;  /* 0xc2fc00004700780b */ /* 0x000fc40003f4e000 */
[----:B------:R-:W-:-:S03]  /*10350*/  F2FP.F16.F32.PACK_AB R64, R9, R8 ;  /* 0x000000080940723e */ /* 0x000fc600000000ff */
[----:B------:R-:W-:Y:S01]  /*10360*/  @!P3 FMUL R70, R70, 0.5 ;  /* 0x3f0000004646b820 */ /* 0x000fe20000400000 */
[----:B------:R-:W1:Y:S01]  /*10370*/  MUFU.EX2 R103, R67 ;  /* 0x0000004300677308 */ /* 0x000e620000000800 */
[----:B----4-:R-:W-:Y:S01]  /*10380*/  @!P1 FMUL R105, R105, R105 ;  /* 0x0000006969699220 */ /* 0x010fe20000400000 */
[----:B------:R-:W-:Y:S02]  /*10390*/  FSETP.GEU.AND P1, PT, R72, -126, PT ;  /* 0xc2fc00004800780b */ /* 0x000fe40003f2e000 */
[----:B------:R-:W-:Y:S02]  /*103a0*/  F2FP.F16.F32.PACK_AB R65, R187, R186 ;  /* 0x000000babb41723e */ /* 0x000fe400000000ff */
[----:B------:R-:W-:Y:S01]  /*103b0*/  F2FP.F16.F32.PACK_AB R42, R105, R104 ;  /* 0x00000068692a723e */ /* 0x000fe200000000ff */
[----:B------:R-:W-:Y:S01]  /*103c0*/  @!P2 FMUL R71, R71, 0.5 ;  /* 0x3f0000004747a820 */ /* 0x000fe20000400000 */
[----:B------:R-:W4:Y:S01]  /*103d0*/  MUFU.EX2 R116, R68 ;  /* 0x0000004400747308 */ /* 0x000f220000000800 */
[----:B--2---:R-:W-:Y:S01]  /*103e0*/  @!P0 FMUL R102, R102, R102 ;  /* 0x0000006666668220 */ /* 0x004fe20000400000 */
[----:B------:R-:W-:-:S02]  /*103f0*/  FSETP.GEU.AND P0, PT, R73, -126, PT ;  /* 0xc2fc00004900780b */ /* 0x000fc40003f0e000 */
        /* <DEDUP_REMOVED lines=81> */
[----:B------:R-:W-:Y:S02]  /*10910*/  LOP3.LUT P6, RZ, R0, 0x3, R56, 0x48, !PT ;  /* 0x0000000300ff7812 */ /* 0x000fe400078c4838 */
[----:B------:R-:W-:Y:S02]  /*10920*/  F2FP.F16.F32.PACK_AB R56, R27, R26 ;  /* 0x0000001a1b38723e */ /* 0x000fe400000000ff */
[----:B------:R-:W-:Y:S01]  /*10930*/  F2FP.F16.F32.PACK_AB R81, R153, R152 ;  /* 0x000000989951723e */ /* 0x000fe200000000ff */
[----:B------:R-:W-:Y:S01]  /*10940*/  @!P0 FMUL R87, R87, 0.5 ;  /* 0x3f00000057578820 */ /* 0x000fe20000400000 */
[----:B------:R-:W2:Y:S01]  /*10950*/  MUFU.EX2 R94, R84 ;  /* 0x00000054005e7308 */ /* 0x000ea20000000800 */
[----:B-1----:R-:W-:Y:S01]  /*10960*/  @!P5 FMUL R18, R18, R18 ;  /* 0x000000121212d220 */ /* 0x002fe20000400000 */
[----:B------:R-:W-:-:S02]  /*10970*/  F2FP.F16.F32.PACK_AB R82, R151, R150 ;  /* 0x000000969752723e */ /* 0x000fc400000000ff */
[----:B------:R-:W-:Y:S02]  /*10980*/  F2FP.F16.F32.PACK_AB R26, R135, R134 ;  /* 0x00000086871a723e */ /* 0x000fe400000000ff */
[----:B------:R-:W-:Y:S02]  /*10990*/  F2FP.F16.F32.PACK_AB R27, R133, R132 ;  /* 0x00000084851b723e */ /* 0x000fe400000000ff */
[----:B------:R-:W1:Y:S01]  /*109a0*/  MUFU.EX2 R95, R85 ;  /* 0x00000055005f7308 */ /* 0x000e620000000800 */
[----:B----4-:R-:W-:Y:S01]  /*109b0*/  @!P4 FMUL R19, R19, R19 ;  /* 0x000000131313c220 */ /* 0x010fe20000400000 */
[----:B------:R-:W-:Y:S02]  /*109c0*/  F2FP.F16.F32.PACK_AB R83, R149, R148 ;  /* 0x000000949553723e */ /* 0x000fe400000000ff */
[----:B------:R-:W-:Y:S02]  /*109d0*/  F2FP.F16.F32.PACK_AB R50, R23, R22 ;  /* 0x000000161732723e */ /* 0x000fe400000000ff */
[----:B------:R-:W-:-:S02]  /*109e0*/  F2FP.F16.F32.PACK_AB R51, R19, R18 ;  /* 0x000000121333723e */ /* 0x000fc400000000ff */
[----:B------:R-:W4:Y:S01]  /*109f0*/  MUFU.EX2 R16, R86 ;  /* 0x0000005600107308 */ /* 0x000f220000000800 */
[----:B--2---:R-:W-:Y:S01]  /*10a00*/  @!P3 FMUL R94, R94, R94 ;  /* 0x0000005e5e5eb220 */ /* 0x004fe20000400000 */
[----:B------:R-:W-:-:S06]  /*10a10*/  F2FP.F16.F32.PACK_AB R84, R181, R180 ;  /* 0x000000b4b554723e */ /* 0x000fcc00000000ff */
[----:B------:R-:W2:Y:S01]  /*10a20*/  MUFU.EX2 R17, R87 ;  /* 0x0000005700117308 */ /* 0x000ea20000000800 */
[----:B-1----:R-:W-:Y:S01]  /*10a30*/  @!P2 FMUL R95, R95, R95 ;  /* 0x0000005f5f5fa220 */ /* 0x002fe20000400000 */
[----:B------:R-:W-:-:S04]  /*10a40*/  F2FP.F16.F32.PACK_AB R85, R145, R144 ;  /* 0x000000909155723e */ /* 0x000fc800000000ff */
[----:B------:R-:W-:Y:S01]  /*10a50*/  F2FP.F16.F32.PACK_AB R52, R95, R94 ;  /* 0x0000005e5f34723e */ /* 0x000fe200000000ff */
[----:B----4-:R-:W-:Y:S01]  /*10a60*/  @!P1 FMUL R16, R16, R16 ;  /* 0x0000001010109220 */ /* 0x010fe20000400000 */
[----:B------:R-:W-:Y:S01]  /*10a70*/  F2FP.F16.F32.PACK_AB R86, R143, R142 ;  /* 0x0000008e8f56723e */ /* 0x000fe200000000ff */
[----:B--2---:R-:W-:Y:S01]  /*10a80*/  @!P0 FMUL R17, R17, R17 ;  /* 0x0000001111118220 */ /* 0x004fe20000400000 */
[----:B------:R-:W-:-:S04]  /*10a90*/  F2FP.F16.F32.PACK_AB R87, R141, R140 ;  /* 0x0000008c8d57723e */ /* 0x000fc800000000ff */
[----:B------:R-:W-:Y:S01]  /*10aa0*/  F2FP.F16.F32.PACK_AB R53, R17, R16 ;  /* 0x000000101135723e */ /* 0x000fe200000000ff */
[----:B---3--:R-:W-:Y:S06]  /*10ab0*/  @!P6 BRA `(.L_x_245) ;  /* 0x000000000040e947 */ /* 0x008fec0003800000 */
        /* <DEDUP_REMOVED lines=16> */
.L_x_245:
[C---:B------:R-:W-:Y:S01]  /*10bc0*/  FSETP.NEU.AND P0, PT, R179.reuse, -INF , PT ;  /* 0xff800000b300780b */ /* 0x040fe20003f0d000 */
[----:B------:R-:W-:Y:S05]  /*10bd0*/  WARPSYNC.ALL ;  /* 0x0000000000007948 */ /* 0x000fea0003800000 */
[----:B------:R-:W-:Y:S01]  /*10be0*/  FSEL R0, R179, RZ, P0 ;  /* 0x000000ffb3007208 */ /* 0x000fe20000000000 */
[----:B------:R1:W-:Y:S01]  /*10bf0*/  STTM.x32 tmem[UR38], R56 ;  /* 0x00000038000079ed */ /* 0x0003e200082c0026 */
[----:B------:R-:W-:-:S03]  /*10c00*/  UIADD3 UR4, UPT, UPT, UR38, 0x20, URZ ;  /* 0x0000002026047890 */ /* 0x000fc6000fffe0ff */
[----:B------:R-:W-:Y:S01]  /*10c10*/  FMUL R0, R0, -UR36 ;  /* 0x8000002400007c20 */ /* 0x000fe20008400000 */
[----:B------:R-:W-:-:S03]  /*10c20*/  USHF.R.U32.HI UR4, URZ, 0x15, UR4 ;  /* 0x00000015ff047899 */ /* 0x000fc60008011604 */
[--C-:B------:R-:W-:Y:S02]  /*10c30*/  FFMA2 R88, R88.F32x2.HI_LO, UR36.F32, R0.reuse.F32 ;  /* 0x0000002458587c49 */ /* 0x100fe40009200000 */
[----:B------:R-:W-:Y:S01]  /*10c40*/  FFMA2 R90, R90.F32x2.HI_LO, UR36.F32, R0.F32 ;  /* 0x000000245a5a7c49 */ /* 0x000fe20009200000 */
[----:B------:R-:W-:Y:S02]  /*10c50*/  MOV R0, UR4 ;  /* 0x0000000400007c02 */ /* 0x000fe40008000f00 */
[----:B------:R-:W-:Y:S02]  /*10c60*/  FSETP.GEU.AND P4, PT, R88, -126, PT ;  /* 0xc2fc00005800780b */ /* 0x000fe40003f8e000 */
[----:B------:R-:W-:Y:S02]  /*10c70*/  FSETP.GEU.AND P3, PT, R89, -126, PT ;  /* 0xc2fc00005900780b */ /* 0x000fe40003f6e000 */
[----:B------:R-:W-:Y:S02]  /*10c80*/  FSETP.GEU.AND P2, PT, R90, -126, PT ;  /* 0xc2fc00005a00780b */ /* 0x000fe40003f4e000 */
[----:B------:R-:W-:-:S07]  /*10c90*/  FSETP.GEU.AND P1, PT, R91, -126, PT ;  /* 0xc2fc00005b00780b */ /* 0x000fce0003f2e000 */
[----:B------:R-:W-:Y:S02]  /*10ca0*/  @!P4 FMUL R88, R88, 0.5 ;  /* 0x3f0000005858c820 */ /* 0x000fe40000400000 */
[----:B------:R-:W-:Y:S02]  /*10cb0*/  @!P3 FMUL R89, R89, 0.5 ;  /* 0x3f0000005959b820 */ /* 0x000fe40000400000 */
[----:B------:R-:W-:Y:S02]  /*10cc0*/  @!P2 FMUL R90, R90, 0.5 ;  /* 0x3f0000005a5aa820 */ /* 0x000fe40000400000 */
[----:B------:R-:W-:Y:S01]  /*10cd0*/  @!P1 FMUL R91, R91, 0.5 ;  /* 0x3f0000005b5b9820 */ /* 0x000fe20000400000 */
[----:B------:R-:W2:Y:S08]  /*10ce0*/  MUFU.EX2 R88, R88 ;  /* 0x0000005800587308 */ /* 0x000eb00000000800 */
[----:B------:R-:W3:Y:S08]  /*10cf0*/  MUFU.EX2 R89, R89 ;  /* 0x0000005900597308 */ /* 0x000ef00000000800 */
[----:B------:R-:W4:Y:S01]  /*10d00*/  MUFU.EX2 R90, R90 ;  /* 0x0000005a005a7308 */ /* 0x000f220000000800 */
[----:B--2---:R-:W-:-:S07]  /*10d10*/  @!P4 FMUL R88, R88, R88 ;  /* 0x000000585858c220 */ /* 0x004fce0000400000 */
[----:B------:R-:W2:Y:S01]  /*10d20*/  MUFU.EX2 R91, R91 ;  /* 0x0000005b005b7308 */ /* 0x000ea20000000800 */
[----:B---3--:R-:W-:-:S05]  /*10d30*/  @!P3 FMUL R89, R89, R89 ;  /* 0x000000595959b220 */ /* 0x008fca0000400000 */
[----:B------:R-:W-:Y:S01]  /*10d40*/  F2FP.F16.F32.PACK_AB R54, R89, R88 ;  /* 0x000000585936723e */ /* 0x000fe200000000ff */
[----:B----4-:R-:W-:Y:S01]  /*10d50*/  @!P2 FMUL R90, R90, R90 ;  /* 0x0000005a5a5aa220 */ /* 0x010fe20000400000 */
[----:B--2---:R-:W-:-:S05]  /*10d60*/  @!P1 FMUL R91, R91, R91 ;  /* 0x0000005b5b5b9220 */ /* 0x004fca0000400000 */
[----:B------:R-:W-:Y:S01]  /*10d70*/  F2FP.F16.F32.PACK_AB R55, R91, R90 ;  /* 0x0000005a5b37723e */ /* 0x000fe200000000ff */
[----:B-1----:R-:W1:Y:S02]  /*10d80*/  S2R R57, SR_TID.X ;  /* 0x0000000000397919 */ /* 0x002e640000002100 */
[----:B-1----:R-:W-:-:S04]  /*10d90*/  SHF.R.U32.HI R56, RZ, 0x5, R57 ;  /* 0x00000005ff387819 */ /* 0x002fc80000011639 */
[----:B------:R-:W-:-:S13]  /*10da0*/  LOP3.LUT P0, RZ, R0, 0x3, R56, 0x48, !PT ;  /* 0x0000000300ff7812 */ /* 0x000fda0007804838 */
        /* <DEDUP_REMOVED lines=17> */
.L_x_246:
[----:B------:R-:W-:-:S04]  /*10ec0*/  UISETP.NE.AND UP0, UPT, UR50, URZ, UPT ;  /* 0x000000ff3200728c */ /* 0x000fc8000bf05270 */
[----:B------:R-:W-:-:S06]  /*10ed0*/  USEL UR4, UR42, UR41, UP0 ;  /* 0x000000292a047287 */ /* 0x000fcc0008000000 */
[----:B------:R-:W-:Y:S01]  /*10ee0*/  MOV R0, UR4 ;  /* 0x0000000400007c02 */ /* 0x000fe20008000f00 */
[----:B------:R-:W-:Y:S05]  /*10ef0*/  WARPSYNC.ALL ;  /* 0x0000000000007948 */ /* 0x000fea0003800000 */
[----:B------:R-:W-:Y:S01]  /*10f00*/  ISETP.GT.U32.AND P1, PT, R0, 0x1, PT ;  /* 0x000000010000780c */ /* 0x000fe20003f24070 */
[----:B------:R1:W-:Y:S01]  /*10f10*/  STTM.x32 tmem[UR38+0x20], R24 ;  /* 0x00002018000079ed */ /* 0x0003e200082c0026 */
[----:B------:R-:W2:Y:S11]  /*10f20*/  FENCE.VIEW.ASYNC.T ;  /* 0x00000000000073c6 */ /* 0x000eb60000000200 */
[----:B------:R-:W-:Y:S05]  /*10f30*/  @P1 BRA `(.L_x_247) ;  /* 0x0000000000081947 */ /* 0x000fea0003800000 */
[----:B------:R-:W-:Y:S05]  /*10f40*/  BPT.TRAP 0x1 ;  /* 0x000000040000795c */ /* 0x000fea0000300000 */
[----:B------:R-:W-:Y:S05]  /*10f50*/  BPT.TRAP 0x1 ;  /* 0x000000040000795c */ /* 0x000fea0000300000 */
.L_x_247:
[----:B------:R-:W3:Y:S01]  /*10f60*/  S2UR UR5, SR_CgaCtaId ;  /* 0x00000000000579c3 */ /* 0x000ee20000008800 */
[----:B------:R-:W-:Y:S01]  /*10f70*/  UISETP.NE.AND UP0, UPT, UR50, URZ, UPT ;  /* 0x000000ff3200728c */ /* 0x000fe2000bf05270 */
[----:B------:R-:W-:-:S03]  /*10f80*/  UMOV UR4, 0x400 ;  /* 0x0000040000047882 */ /* 0x000fc60000000000 */
[----:B------:R-:W-:-:S04]  /*10f90*/  USEL UR38, UR43, UR44, UP0 ;  /* 0x0000002c2b267287 */ /* 0x000fc80008000000 */
[----:B------:R-:W-:Y:S02]  /*10fa0*/  ULOP3.LUT UR38, UR38, 0x1, URZ, 0x3c, !UPT ;  /* 0x0000000126267892 */ /* 0x000fe4000f8e3cff */
[----:B---3--:R-:W-:-:S04]  /*10fb0*/  ULEA UR4, UR5, UR4, 0x18 ;  /* 0x0000000405047291 */ /* 0x008fc8000f8ec0ff */
[----:B------:R-:W-:Y:S02]  /*10fc0*/  UIADD3 UR6, UPT, UPT, UR4, 0x14068, URZ ;  /* 0x0001406804067890 */ /* 0x000fe4000fffe0ff */
[----:B------:R-:W-:Y:S02]  /*10fd0*/  @UP0 UIADD3 UR6, UPT, UPT, UR4, 0x14058, URZ ;  /* 0x0001405804060890 */ /* 0x000fe4000fffe0ff */
[----:B------:R-:W-:Y:S02]  /*10fe0*/  UISETP.NE.AND UP0, UPT, UR40, URZ, UPT ;  /* 0x000000ff2800728c */ /* 0x000fe4000bf05270 */
[----:B------:R-:W-:-:S09]  /*10ff0*/  UPRMT UR6, UR5, 0x654, UR6 ;  /* 0x0000065405067896 */ /* 0x000fd20008000006 */
[----:B--2---:R-:W-:Y:S01]  /*11000*/  SYNCS.ARRIVE.TRANS64.RED.A1T0 RZ, [UR6], RZ ;  /* 0x000000ffffff79a7 */ /* 0x004fe20008100406 */
[----:B------:R-:W-:Y:S05]  /*11010*/  BRA.U UP0, `(.L_x_248) ;  /* 0x0000000100047547 */ /* 0x000fea000b800000 */
[----:B------:R-:W-:Y:S05]  /*11020*/  BPT.TRAP 0x1 ;  /* 0x000000040000795c */ /* 0x000fea0000300000 */
.L_x_248:
[----:B------:R-:W2:Y:S04]  /*11030*/  LDL.LU R2, [R1+0x48] ;  /* 0x0000480001027983 */ /* 0x000ea80000300800 */
[----:B------:R-:W2:Y:S04]  /*11040*/  LDL.LU R3, [R1+0x4c] ;  /* 0x00004c0001037983 */ /* 0x000ea80000300800 */
[----:B------:R-:W3:Y:S04]  /*11050*/  LDL.LU R4, [R1+0x40] ;  /* 0x0000400001047983 */ /* 0x000ee80000300800 */
[----:B------:R-:W3:Y:S04]  /*11060*/  LDL.LU R5, [R1+0x44] ;  /* 0x0000440001057983 */ /* 0x000ee80000300800 */
[----:B------:R-:W4:Y:S04]  /*11070*/  LDL.LU R8, [R1+0x28] ;  /* 0x0000280001087983 */ /* 0x000f280000300800 */
[----:B------:R-:W4:Y:S04]  /*11080*/  LDL.LU R9, [R1+0x2c] ;  /* 0x00002c0001097983 */ /* 0x000f280000300800 */
[----:B------:R-:W5:Y:S04]  /*11090*/  LDL.LU R12, [R1+0x38] ;  /* 0x00003800010c7983 */ /* 0x000f680000300800 */
[----:B------:R-:W5:Y:S04]  /*110a0*/  LDL.LU R13, [R1+0x3c] ;  /* 0x00003c00010d7983 */ /* 0x000f680000300800 */
[----:B------:R-:W5:Y:S04]  /*110b0*/  LDL.LU R6, [R1+0x20] ;  /* 0x0000200001067983 */ /* 0x000f680000300800 */
[----:B------:R-:W5:Y:S04]  /*110c0*/  LDL.LU R7, [R1+0x24] ;  /* 0x0000240001077983 */ /* 0x000f680000300800 */
[----:B------:R-:W5:Y:S01]  /*110d0*/  LDL.LU R10, [R1+0x18] ;  /* 0x00001800010a7983 */ /* 0x000f620000300800 */
[----:B------:R-:W-:Y:S01]  /*110e0*/  UISETP.NE.AND UP0, UPT, UR50, URZ, UPT ;  /* 0x000000ff3200728c */ /* 0x000fe2000bf05270 */
[----:B------:R-:W-:Y:S01]  /*110f0*/  MOV R0, UR37 ;  /* 0x0000002500007c02 */ /* 0x000fe20008000f00 */
[----:B------:R-:W-:Y:S01]  /*11100*/  UIADD3 UR5, UPT, UPT, UR4, 0x14078, URZ ;  /* 0x0001407804057890 */ /* 0x000fe2000fffe0ff */
[----:B------:R-:W-:-:S02]  /*11110*/  MOV R11, R157 ;  /* 0x0000009d000b7202 */ /* 0x000fc40000000f00 */
[----:B------:R-:W-:Y:S02]  /*11120*/  SHF.L.U32 R0, R0, 0x1f, RZ ;  /* 0x0000001f00007819 */ /* 0x000fe400000006ff */
[----:B------:R-:W-:-:S04]  /*11130*/  FSETP.NEU.AND P0, PT, R179, -INF , PT ;  /* 0xff800000b300780b */ /* 0x000fc80003f0d000 */
[----:B------:R-:W-:-:S09]  /*11140*/  @!UP0 UIADD3 UR5, UPT, UPT, UR4, 0x14088, URZ ;  /* 0x0001408804058890 */ /* 0x000fd2000fffe0ff */
[----:B------:R-:W1:Y:S01]  /*11150*/  SYNCS.PHASECHK.TRANS64.TRYWAIT P2, [UR5], R0 ;  /* 0x00000000ff0075a7 */ /* 0x000e620008041105 */
[----:B--2---:R-:W-:Y:S02]  /*11160*/  FADD2 R2, R2.F32x2.HI_LO, RZ.F32 ;  /* 0x000000ff0202724b */ /* 0x004fe40000200000 */
[----:B---3--:R-:W-:Y:S02]  /*11170*/  FADD2 R4, R4.F32x2.HI_LO, RZ.F32 ;  /* 0x000000ff0404724b */ /* 0x008fe40000200000 */
[----:B----4-:R-:W-:Y:S02]  /*11180*/  FADD2 R8, R2.F32x2.HI_LO, R8.F32x2.HI_LO ;  /* 0x000000080208724b */ /* 0x010fe40000000000 */
[----:B-----5:R-:W-:Y:S02]  /*11190*/  FADD2 R2, R12.F32x2.HI_LO, RZ.F32 ;  /* 0x000000ff0c02724b */ /* 0x020fe40000200000 */
[----:B------:R-:W-:Y:S02]  /*111a0*/  FADD2 R6, R4.F32x2.HI_LO, R6.F32x2.HI_LO ;  /* 0x000000060406724b */ /* 0x000fe40000000000 */
[----:B------:R-:W-:-:S02]  /*111b0*/  FADD2 R4, R2.F32x2.HI_LO, R10.F32x2.HI_LO ;  /* 0x0000000a0204724b */ /* 0x000fc40000000000 */
[----:B------:R-:W-:Y:S02]  /*111c0*/  FADD2 R2, R8.F32x2.HI_LO, R186.F32x2.HI_LO ;  /* 0x000000ba0802724b */ /* 0x000fe40000000000 */
[----:B------:R-:W-:Y:S02]  /*111d0*/  FADD2 R8, R6.F32x2.HI_LO, R184.F32x2.HI_LO ;  /* 0x000000b80608724b */ /* 0x000fe40000000000 */
[----:B------:R-:W-:Y:S01]  /*111e0*/  FADD2 R6, R4.F32x2.HI_LO, R182.F32x2.HI_LO ;  /* 0x000000b60406724b */ /* 0x000fe20000000000 */
[----:B------:R-:W-:Y:S01]  /*111f0*/  FSEL R4, R179, RZ, P0 ;  /* 0x000000ffb3047208 */ /* 0x000fe20000000000 */
[----:B------:R-:W-:Y:S02]  /*11200*/  FADD2 R2, R2.F32x2.HI_LO, R176.F32x2.HI_LO ;  /* 0x000000b00202724b */ /* 0x000fe40000000000 */
[----:B------:R-:W-:Y:S01]  /*11210*/  FADD2 R8, R8.F32x2.HI_LO, R174.F32x2.HI_LO ;  /* 0x000000ae0808724b */ /* 0x000fe20000000000 */
[----:B------:R-:W-:Y:S01]  /*11220*/  FSETP.NEU.AND P0, PT, R156, R4, PT ;  /* 0x000000049c00720b */ /* 0x000fe20003f0d000 */
[----:B------:R-:W-:-:S02]  /*11230*/  FADD2 R6, R6.F32x2.HI_LO, R172.F32x2.HI_LO ;  /* 0x000000ac0606724b */ /* 0x000fc40000000000 */
[----:B------:R-:W-:Y:S02]  /*11240*/  FADD2 R2, R2.F32x2.HI_LO, R168.F32x2.HI_LO ;  /* 0x000000a80202724b */ /* 0x000fe40000000000 */
[----:B------:R-:W-:Y:S02]  /*11250*/  FADD2 R8, R8.F32x2.HI_LO, R166.F32x2.HI_LO ;  /* 0x000000a60808724b */ /* 0x000fe40000000000 */
[----:B------:R-:W-:Y:S02]  /*11260*/  FADD2 R6, R6.F32x2.HI_LO, R164.F32x2.HI_LO ;  /* 0x000000a40606724b */ /* 0x000fe40000000000 */
[----:B------:R-:W-:Y:S01]  /*11270*/  FADD2 R10, R2.F32x2.HI_LO, R154.F32x2.HI_LO ;  /* 0x0000009a020a724b */ /* 0x000fe20000000000 */
[----:B-1----:R-:W-:Y:S06]  /*11280*/  @!P2 BRA `(.L_x_249) ;  /* 0x0000003800fca947 */ /* 0x002fec0003800000 */
.L_x_399:
[----:B------:R-:W-:Y:S01]  /*11290*/  BSSY.RECONVERGENT B0, `(.L_x_250) ;  /* 0x000000a000007945 */ /* 0x000fe20003800200 */
[----:B-1----:R-:W-:-:S03]  /*112a0*/  HFMA2 R0, -RZ, RZ, 1.75, 0 ;  /* 0x3f000000ff007431 */ /* 0x002fc600000001ff */
[----:B------:R-:W-:Y:S05]  /*112b0*/  @!P0 BRA `(.L_x_251) ;  /* 0x00000000001c8947 */ /* 0x000fea0003800000 */
[----:B------:R-:W-:-:S04]  /*112c0*/  FADD R0, -R4, R156 ;  /* 0x0000009c04007221 */ /* 0x000fc80000000100 */
[----:B------:R-:W-:-:S05]  /*112d0*/  FMUL R0, R0, UR36 ;  /* 0x0000002400007c20 */ /* 0x000fca0008400000 */
[----:B------:R-:W-:-:S13]  /*112e0*/  FSETP.GEU.AND P0, PT, R0, -126, PT ;  /* 0xc2fc00000000780b */ /* 0x000fda0003f0e000 */
[----:B------:R-:W-:-:S06]  /*112f0*/  @!P0 FMUL R0, R0, 0.5 ;  /* 0x3f00000000008820 */ /* 0x000fcc0000400000 */
[----:B------:R-:W1:Y:S02]  /*11300*/  MUFU.EX2 R0, R0 ;  /* 0x0000000000007308 */ /* 0x000e640000000800 */
[----:B-1----:R-:W-:-:S04]  /*11310*/  @!P0 FMUL R0, R0, R0 ;  /* 0x0000000000008220 */ /* 0x002fc80000400000 */
[----:B------:R-:W-:Y:S02]  /*11320*/  FMUL R0, R0, 0.5 ;  /* 0x3f00000000007820 */ /* 0x000fe40000400000 */
.L_x_251:
[----:B------:R-:W-:Y:S05]  /*11330*/  BSYNC.RECONVERGENT B0 ;  /* 0x0000000000007941 */ /* 0x000fea0003800200 */
.L_x_250:
[----:B------:R-:W2:Y:S04]  /*11340*/  LDL.LU.64 R2, [R1+0x70] ;  /* 0x0000700001027983 */ /* 0x000ea80000300a00 */
[----:B------:R-:W3:Y:S04]  /*11350*/  LDL.LU.64 R26, [R1+0x68] ;  /* 0x00006800011a7983 */ /* 0x000ee80000300a00 */
[----:B------:R-:W4:Y:S04]  /*11360*/  LDL.LU.64 R24, [R1+0x60] ;  /* 0x0000600001187983 */ /* 0x000f280000300a00 */
[----:B------:R-:W5:Y:S04]  /*11370*/  LDL.LU.64 R20, [R1+0x58] ;  /* 0x0000580001147983 */ /* 0x000f680000300a00 */
[----:B------:R-:W5:Y:S04]  /*11380*/  LDL.LU.64 R14, [R1+0x50] ;  /* 0x00005000010e7983 */ /* 0x000f680000300a00 */
[----:B------:R-:W5:Y:S01]  /*11390*/  LDL.LU.64 R12, [R1+0x30] ;  /* 0x00003000010c7983 */ /* 0x000f620000300a00 */
[----:B------:R-:W-:Y:S01]  /*113a0*/  FMUL R0, R0, R178 ;  /* 0x000000b200007220 */ /* 0x000fe20000400000 */
[----:B------:R-:W-:Y:S01]  /*113b0*/  FADD2 R4, R8.F32x2.HI_LO, R160.F32x2.HI_LO ;  /* 0x000000a00804724b */ /* 0x000fe20000000000 */
[----:B------:R-:W-:Y:S01]  /*113c0*/  UISETP.NE.AND UP0, UPT, UR45, URZ, UPT ;  /* 0x000000ff2d00728c */ /* 0x000fe2000bf05270 */
[----:B------:R-:W-:-:S02]  /*113d0*/  FADD2 R6, R6.F32x2.HI_LO, R158.F32x2.HI_LO ;  /* 0x0000009e0606724b */ /* 0x000fc40000000000 */
[----:B------:R-:W-:Y:S02]  /*113e0*/  FADD2 R8, R10.F32x2.HI_LO, R152.F32x2.HI_LO ;  /* 0x000000980a08724b */ /* 0x000fe40000000000 */
[----:B------:R-:W-:Y:S02]  /*113f0*/  FADD2 R4, R4.F32x2.HI_LO, R150.F32x2.HI_LO ;  /* 0x000000960404724b */ /* 0x000fe40000000000 */
[----:B------:R-:W-:Y:S02]  /*11400*/  FADD2 R6, R6.F32x2.HI_LO, R148.F32x2.HI_LO ;  /* 0x000000940606724b */ /* 0x000fe40000000000 */
[----:B------:R-:W-:Y:S02]  /*11410*/  FADD2 R8, R8.F32x2.HI_LO, R144.F32x2.HI_LO ;  /* 0x000000900808724b */ /* 0x000fe40000000000 */
[----:B------:R-:W-:Y:S02]  /*11420*/  FADD2 R4, R4.F32x2.HI_LO, R142.F32x2.HI_LO ;  /* 0x0000008e0404724b */ /* 0x000fe40000000000 */
        /* <DEDUP_REMOVED lines=24> */
[----:B--2---:R-:W-:-:S04]  /*115b0*/  FADD2 R2, R0.F32, R2.F32x2.HI_LO ;  /* 0x000000020002724b */ /* 0x004fc80000040000 */
[----:B---3--:R-:W-:-:S04]  /*115c0*/  FADD2 R2, R2.F32x2.HI_LO, R26.F32x2.HI_LO ;  /* 0x0000001a0202724b */ /* 0x008fc80000000000 */
[----:B----4-:R-:W-:-:S04]  /*115d0*/  FADD2 R2, R2.F32x2.HI_LO, R24.F32x2.HI_LO ;  /* 0x000000180202724b */ /* 0x010fc80000000000 */
[----:B-----5:R-:W-:-:S04]  /*115e0*/  FADD2 R2, R2.F32x2.HI_LO, R20.F32x2.HI_LO ;  /* 0x000000140202724b */ /* 0x020fc80000000000 */
[----:B------:R-:W-:-:S04]  /*115f0*/  FADD2 R2, R2.F32x2.HI_LO, R14.F32x2.HI_LO ;  /* 0x0000000e0202724b */ /* 0x000fc80000000000 */
        /* <DEDUP_REMOVED lines=9> */
[----:B------:R-:W-:Y:S02]  /*11690*/  FADD2 R8, R2.F32x2.HI_LO, R106.F32x2.HI_LO ;  /* 0x0000006a0208724b */ /* 0x000fe40000000000 */
[----:B------:R-:W-:Y:S02]  /*116a0*/  FADD2 R2, R6.F32x2.HI_LO, R90.F32x2.HI_LO ;  /* 0x0000005a0602724b */ /* 0x000fe40000000000 */
[----:B------:R-:W-:Y:S02]  /*116b0*/  FADD2 R6, R8.F32x2.HI_LO, R94.F32x2.HI_LO ;  /* 0x0000005e0806724b */ /* 0x000fe40000000000 */
[----:B------:R-:W-:Y:S02]  /*116c0*/  FADD2 R2, R4.F32x2.HI_LO, R2.F32x2.HI_LO ;  /* 0x000000020402724b */ /* 0x000fe40000000000 */
[----:B------:R-:W-:-:S04]  /*116d0*/  FADD2 R4, R6.F32x2.HI_LO, R10.F32x2.HI_LO ;  /* 0x0000000a0604724b */ /* 0x000fc80000000000 */
[----:B------:R-:W-:-:S04]  /*116e0*/  FADD2 R2, R4.F32x2.HI_LO, R2.F32x2.HI_LO ;  /* 0x000000020402724b */ /* 0x000fc80000000000 */
[----:B------:R-:W-:Y:S01]  /*116f0*/  FADD R178, R2, R3 ;  /* 0x0000000302b27221 */ /* 0x000fe20000000000 */
[----:B------:R-:W-:Y:S06]  /*11700*/  BRA.U UP0, `(.L_x_252) ;  /* 0x0000000100907547 */ /* 0x000fec000b800000 */
[----:B------:R-:W-:Y:S05]  /*11710*/  @P1 BRA `(.L_x_253) ;  /* 0x0000000000041947 */ /* 0x000fea0003800000 */
[----:B------:R-:W-:Y:S05]  /*11720*/  BPT.TRAP 0x1 ;  /* 0x000000040000795c */ /* 0x000fea0000300000 */
.L_x_253:
[----:B------:R-:W-:Y:S01]  /*11730*/  UISETP.NE.AND UP0, UPT, UR50, URZ, UPT ;  /* 0x000000ff3200728c */ /* 0x000fe2000bf05270 */
[----:B------:R-:W-:Y:S01]  /*11740*/  IMAD.U32 R0, RZ, RZ, UR38 ;  /* 0x00000026ff007e24 */ /* 0x000fe2000f8e00ff */
[----:B------:R-:W-:Y:S01]  /*11750*/  UIADD3 UR5, UPT, UPT, UR4, 0x14060, URZ ;  /* 0x0001406004057890 */ /* 0x000fe2000fffe0ff */
[----:B------:R-:W-:Y:S01]  /*11760*/  IMAD.U32 R3, R57, 0x10000, RZ ;  /* 0x0001000039037824 */ /* 0x000fe200078e00ff */
[----:B------:R-:W-:Y:S02]  /*11770*/  LOP3.LUT R4, R56, 0x3, RZ, 0xc0, !PT ;  /* 0x0000000338047812 */ /* 0x000fe400078ec0ff */
[----:B------:R-:W-:Y:S02]  /*11780*/  SHF.L.U32 R0, R0, 0x1f, RZ ;  /* 0x0000001f00007819 */ /* 0x000fe400000006ff */
[----:B------:R-:W-:-:S03]  /*11790*/  LOP3.LUT R3, R3, 0x600000, RZ, 0xc0, !PT ;  /* 0x0060000003037812 */ /* 0x000fc600078ec0ff */
[----:B------:R-:W-:Y:S01]  /*117a0*/  @UP0 UIADD3 UR5, UPT, UPT, UR4, 0x14050, URZ ;  /* 0x0001405004050890 */ /* 0x000fe2000fffe0ff */
[----:B------:R-:W-:Y:S01]  /*117b0*/  SHF.R.U32.HI R2, RZ, 0x15, R3 ;  /* 0x00000015ff027819 */ /* 0x000fe20000011603 */
[----:B------:R-:W-:-:S03]  /*117c0*/  USEL UR4, URZ, 0x80, UP0 ;  /* 0x00000080ff047887 */ /* 0x000fc60008000000 */
[----:B------:R-:W-:-:S03]  /*117d0*/  ISETP.NE.AND P0, PT, R4, R2, PT ;  /* 0x000000020400720c */ /* 0x000fc60003f05270 */
[----:B------:R-:W-:Y:S01]  /*117e0*/  LOP3.LUT R16, R3, UR4, RZ, 0xfc, !PT ;  /* 0x0000000403107c12 */ /* 0x000fe2000f8efcff */
[----:B------:R-:W1:Y:S02]  /*117f0*/  SYNCS.PHASECHK.TRANS64.TRYWAIT P1, [UR5], R0 ;  /* 0x00000000ff0075a7 */ /* 0x000e640008021105 */
[----:B-1----:R-:W-:Y:S07]  /*11800*/  @!P1 BRA `(.L_x_254) ;  /* 0x0000003400b49947 */ /* 0x002fee0003800000 */
.L_x_401:
[----:B------:R-:W-:Y:S05]  /*11810*/  @!P0 BRA `(.L_x_255) ;  /* 0x0000000000408947 */ /* 0x000fea0003800000 */
[----:B-1----:R-:W-:Y:S01]  /*11820*/  MOV R0, 0x8 ;  /* 0x0000000800007802 */ /* 0x002fe20000000f00 */
[----:B------:R-:W1:Y:S01]  /*11830*/  LDCU.64 UR8, c[0x4][0xb0] ;  /* 0x01001600ff0877ac */ /* 0x000e620008000a00 */
[----:B------:R-:W-:Y:S02]  /*11840*/  HFMA2 R12, -RZ, RZ, 0, 5.9604644775390625e-08 ;  /* 0x00000001ff0c7431 */ /* 0x000fe400000001ff */
[----:B------:R-:W-:Y:S01]  /*11850*/  IMAD.MOV.U32 R8, RZ, RZ, 0x1be ;  /* 0x000001beff087424 */ /* 0x000fe200078e00ff */
[----:B------:R2:W3:Y:S01]  /*11860*/  LDC.64 R2, c[0x4][R0] ;  /* 0x0100000000027b82 */ /* 0x0004e20000000a00 */
[----:B------:R-:W4:Y:S01]  /*11870*/  LDCU.64 UR6, c[0x4][0xb8] ;  /* 0x01001700ff0677ac */ /* 0x000f220008000a00 */
        /* <DEDUP_REMOVED lines=10> */
.L_x_255:
[----:B------:R-:W-:Y:S05]  /*11920*/  WARPSYNC.ALL ;  /* 0x0000000000007948 */ /* 0x000fea0003800000 */
[----:B------:R-:W-:-:S13]  /*11930*/  R2UR UR4, R16 ;  /* 0x00000000100472ca */ /* 0x000fda00000e0000 */
[----:B------:R2:W-:Y:S02]  /*11940*/  STTM.x2 tmem[UR4], R178 ;  /* 0x000000b2000079ed */ /* 0x0005e400080c0004 */
.L_x_252:
[----:B------:R-:W-:Y:S01]  /*11950*/  UISETP.NE.AND UP0, UPT, UR50, URZ, UPT ;  /* 0x000000ff3200728c */ /* 0x000fe2000bf05270 */
[----:B------:R-:W-:Y:S01]  /*11960*/  MOV R156, R179 ;  /* 0x000000b3009c7202 */ /* 0x000fe20000000f00 */
[----:B------:R-:W-:Y:S02]  /*11970*/  UIADD3 UR5, UPT, UPT, UR45, 0x1, URZ ;  /* 0x000000012d057890 */ /* 0x000fe4000fffe0ff */
[----:B------:R-:W-:Y:S02]  /*11980*/  USEL UR44, UR44, UR38, UP0 ;  /* 0x000000262c2c7287 */ /* 0x000fe40008000000 */
[----:B------:R-:W-:Y:S02]  /*11990*/  USEL UR43, UR38, UR43, UP0 ;  /* 0x0000002b262b7287 */ /* 0x000fe40008000000 */
[----:B------:R-:W-:Y:S02]  /*119a0*/  UISETP.GT.AND UP0, UPT, UR5, 0x1, UPT ;  /* 0x000000010500788c */ /* 0x000fe4000bf04270 */
[----:B------:R-:W-:-:S02]  /*119b0*/  UIADD3 UR4, UPT, UPT, UR45, -0x1, URZ ;  /* 0xffffffff2d047890 */ /* 0x000fc4000fffe0ff */
[----:B------:R-:W-:-:S05]  /*119c0*/  ULOP3.LUT UR49, UR49, 0x1, URZ, 0x3c, !UPT ;  /* 0x0000000131317892 */ /* 0x000fca000f8e3cff */
[----:B------:R-:W-:Y:S01]  /*119d0*/  UMOV UR45, UR4 ;  /* 0x00000004002d7c82 */ /* 0x000fe20008000000 */
[----:B------:R-:W-:Y:S06]  /*119e0*/  BRA.U UP0, `(.L_x_256) ;  /* 0xffffffb900587547 */ /* 0x000fec000b83ffff */
.L_x_235:
[----:B------:R-:W-:-:S09]  /*119f0*/  UISETP.NE.AND UP0, UPT, UR40, URZ, UPT ;  /* 0x000000ff2800728c */ /* 0x000fd2000bf05270 */
[----:B------:R-:W-:Y:S05]  /*11a00*/  BRA.U UP0, `(.L_x_257) ;  /* 0x0000000100047547 */ /* 0x000fea000b800000 */
[----:B------:R-:W-:Y:S05]  /*11a10*/  BPT.TRAP 0x1 ;  /* 0x000000040000795c */ /* 0x000fea0000300000 */
.L_x_257:
[----:B------:R-:W3:Y:S01]  /*11a20*/  S2UR UR6, SR_CgaCtaId ;  /* 0x00000000000679c3 */ /* 0x000ee20000008800 */
[----:B------:R-:W-:Y:S01]  /*11a30*/  UISETP.NE.AND UP1, UPT, UR50, URZ, UPT ;  /* 0x000000ff3200728c */ /* 0x000fe2000bf25270 */
[----:B------:R-:W-:Y:S02]  /*11a40*/  UMOV UR5, 0x400 ;  /* 0x0000040000057882 */ /* 0x000fe40000000000 */
[----:B---3--:R-:W-:-:S04]  /*11a50*/  ULEA UR5, UR6, UR5, 0x18 ;  /* 0x0000000506057291 */ /* 0x008fc8000f8ec0ff */
[----:B------:R-:W-:-:S04]  /*11a60*/  UIADD3 UR4, UPT, UPT, UR5, 0x14080, URZ ;  /* 0x0001408005047890 */ /* 0x000fc8000fffe0ff */
[----:B------:R-:W-:-:S09]  /*11a70*/  @UP1 UIADD3 UR4, UPT, UPT, UR5, 0x14070, URZ ;  /* 0x0001407005041890 */ /* 0x000fd2000fffe0ff */
[----:B------:R-:W-:Y:S01]  /*11a80*/  SYNCS.ARRIVE.TRANS64.A1T0 RZ, [UR4], RZ ;  /* 0x000000ffffff79a7 */ /* 0x000fe20008100004 */
[----:B------:R-:W-:Y:S01]  /*11a90*/  USEL UR4, UR48, UR47, UP1 ;  /* 0x0000002f30047287 */ /* 0x000fe20008800000 */
[----:B------:R-:W-:Y:S11]  /*11aa0*/  BRA.U UP0, `(.L_x_258) ;  /* 0x0000000100047547 */ /* 0x000ff6000b800000 */
[----:B------:R-:W-:Y:S05]  /*11ab0*/  BPT.TRAP 0x1 ;  /* 0x000000040000795c */ /* 0x000fea0000300000 */
.L_x_258:
[----:B------:R-:W-:Y:S02]  /*11ac0*/  UISETP.NE.AND UP0, UPT, UR50, URZ, UPT ;  /* 0x000000ff3200728c */ /* 0x000fe4000bf05270 */
[----:B------:R-:W-:Y:S02]  /*11ad0*/  ULOP3.LUT UR4, UR4, 0x1, URZ, 0x3c, !UPT ;  /* 0x0000000104047892 */ /* 0x000fe4000f8e3cff */
[----:B------:R-:W-:-:S04]  /*11ae0*/  UIADD3 UR7, UPT, UPT, UR5, 0x14088, URZ ;  /* 0x0001408805077890 */ /* 0x000fc8000fffe0ff */
[----:B-1----:R-:W-:-:S03]  /*11af0*/  MOV R0, UR4 ;  /* 0x0000000400007c02 */ /* 0x002fc60008000f00 */
[----:B------:R-:W-:Y:S01]  /*11b00*/  @UP0 UIADD3 UR7, UPT, UPT, UR5, 0x14078, URZ ;  /* 0x0001407805070890 */ /* 0x000fe2000fffe0ff */
[----:B------:R-:W-:-:S08]  /*11b10*/  SHF.L.U32 R0, R0, 0x1f, RZ ;  /* 0x0000001f00007819 */ /* 0x000fd000000006ff */
[----:B------:R-:W1:Y:S02]  /*11b20*/  SYNCS.PHASECHK.TRANS64.TRYWAIT P0, [UR7], R0 ;  /* 0x00000000ff0075a7 */ /* 0x000e640008001107 */
[----:B-1----:R-:W-:Y:S05]  /*11b30*/  @!P0 BRA `(.L_x_259) ;  /* 0x0000003400008947 */ /* 0x002fea0003800000 */
.L_x_403:
[----:B------:R-:W-:-:S04]  /*11b40*/  UISETP.NE.AND UP0, UPT, UR50, URZ, UPT ;  /* 0x000000ff3200728c */ /* 0x000fc8000bf05270 */
[----:B------:R-:W-:-:S04]  /*11b50*/  USEL UR41, UR42, UR41, UP0 ;  /* 0x000000292a297287 */ /* 0x000fc80008000000 */
[----:B------:R-:W-:-:S09]  /*11b60*/  UISETP.GT.U32.AND UP0, UPT, UR41, 0x1, UPT ;  /* 0x000000012900788c */ /* 0x000fd2000bf04070 */
[----:B------:R-:W-:Y:S05]  /*11b70*/  BRA.U UP0, `(.L_x_260) ;  /* 0x0000000100087547 */ /* 0x000fea000b800000 */
[----:B------:R-:W-:Y:S05]  /*11b80*/  BPT.TRAP 0x1 ;  /* 0x000000040000795c */ /* 0x000fea0000300000 */
[----:B------:R-:W-:Y:S05]  /*11b90*/  BPT.TRAP 0x1 ;  /* 0x000000040000795c */ /* 0x000fea0000300000 */
.L_x_260:
[----:B------:R-:W-:Y:S02]  /*11ba0*/  UISETP.NE.AND UP0, UPT, UR50, URZ, UPT ;  /* 0x000000ff3200728c */ /* 0x000fe4000bf05270 */
[----:B------:R-:W-:-:S09]  /*11bb0*/  UIADD3 UR4, UPT, UPT, UR5, 0x14068, URZ ;  /* 0x0001406805047890 */ /* 0x000fd2000fffe0ff */
[----:B------:R-:W-:-:S04]  /*11bc0*/  @UP0 UIADD3 UR4, UPT, UPT, UR5, 0x14058, URZ ;  /* 0x0001405805040890 */ /* 0x000fc8000fffe0ff */
[----:B------:R-:W-:-:S09]  /*11bd0*/  UPRMT UR4, UR6, 0x654, UR4 ;  /* 0x0000065406047896 */ /* 0x000fd20008000004 */
[----:B------:R-:W-:Y:S01]  /*11be0*/  SYNCS.ARRIVE.TRANS64.RED.A1T0 RZ, [UR4], RZ ;  /* 0x000000ffffff79a7 */ /* 0x000fe20008100404 */
[----:B------:R-:W-:Y:S05]  /*11bf0*/  EXIT ;  /* 0x000000000000794d */ /* 0x000fea0003800000 */
.L_x_26:
[----:B------:R-:W-:-:S05]  /*11c00*/  IMAD.MOV.U32 R2, RZ, RZ, -0x4 ;  /* 0xfffffffcff027424 */ /* 0x000fca00078e00ff */
[----:B------:R-:W-:-:S05]  /*11c10*/  VIADDMNMX.U32 R0, R0, R2, 0x2, PT ;  /* 0x0000000200007446 */ /* 0x000fca0003800002 */
[----:B------:R-:W-:-:S04]  /*11c20*/  IMAD.SHL.U32 R0, R0, 0x4, RZ ;  /* 0x0000000400007824 */ /* 0x000fc800078e00ff */
[----:B------:R-:W1:Y:S02]  /*11c30*/  LDC R2, c[0x2][R0] ;  /* 0x0080000000027b82 */ /* 0x000e640000000800 */
[----:B-1----:R-:W-:-:S04]  /*11c40*/  SHF.R.S32.HI R3, RZ, 0x1f, R2 ;  /* 0x0000001fff037819 */ /* 0x002fc80000011402 */
.L_x_448:
[----:B------:R-:W-:Y:S05]  /*11c50*/  BRX R2 -0x11c60                                                                                                                                                                                                                                                                                                                                                                                                                                                                                                                                                                          (*"BRANCH_TARGETS .L_x_449,.L_x_450,.L_x_451"*) ;  /* 0xfffffee002e87949 */ /* 0x000fea000383ffff */
.L_x_451:
[----:B------:R-:W-:-:S08]  /*11c60*/  NOP ;  /* 0x0000000000007918 */ /* 0x000fd00000000000 */
[----:B------:R-:W-:-:S00]  /*11c70*/  USETMAXREG.DEALLOC.CTAPOOL 0x18 ;  /* 0x00000018000079c8 */ /* 0x000fc000080e0500 */
[----:B------:R-:W-:Y:S05]  /*11c80*/  EXIT ;  /* 0x000000000000794d */ /* 0x000fea0003800000 */
.L_x_449:
[----:B------:R-:W-:-:S08]  /*11c90*/  NOP ;  /* 0x0000000000007918 */ /* 0x000fd00000000000 */
[----:B------:R-:W1:-:S00]  /*11ca0*/  USETMAXREG.DEALLOC.CTAPOOL 0x20 ;  /* 0x00000020000079c8 */ /* 0x000e4000080e0500 */
[----:B------:R-:W2:Y:S01]  /*11cb0*/  S2UR UR11, SR_CTAID.X ;  /* 0x00000000000b79c3 */ /* 0x000ea20000002500 */
[----:B------:R-:W3:Y:S07]  /*11cc0*/  LDCU.64 UR6, c[0x0][0x380] ;  /* 0x00007000ff0677ac */ /* 0x000eee0008000a00 */
[----:B------:R-:W4:Y:S01]  /*11cd0*/  S2UR UR37, SR_CTAID.Z ;  /* 0x00000000002579c3 */ /* 0x000f220000002700 */
[----:B---3--:R-:W-:Y:S02]  /*11ce0*/  UISETP.NE.AND UP1, UPT, UR7, URZ, UPT ;  /* 0x000000ff0700728c */ /* 0x008fe4000bf25270 */
[----:B--2---:R-:W-:-:S04]  /*11cf0*/  USHF.L.U32 UR11, UR11, 0x8, URZ ;  /* 0x000000080b0b7899 */ /* 0x004fc800080006ff */
[----:B------:R-:W-:-:S06]  /*11d00*/  UISETP.GE.U32.OR UP1, UPT, UR11, UR6, !UP1 ;  /* 0x000000060b00728c */ /* 0x000fcc000cf26470 */
[----:B------:R-:W-:-:S13]  /*11d10*/  PLOP3.LUT P1, PT, PT, PT, UP1, 0x80, 0x8 ;  /* 0x000000000008781c */ /* 0x000fda0003f2f018 */
[----:B-1--4-:R-:W-:Y:S05]  /*11d20*/  @P1 EXIT ;  /* 0x000000000000194d */ /* 0x012fea0003800000 */
[----:B------:R-:W1:Y:S01]  /*11d30*/  LDCU UR12, c[0x0][0x38c] ;  /* 0x00007180ff0c77ac */ /* 0x000e620008000800 */
[----:B------:R-:W2:Y:S01]  /*11d40*/  S2UR UR4, SR_CTAID.Y ;  /* 0x00000000000479c3 */ /* 0x000ea20000002600 */
[----:B------:R-:W-:Y:S01]  /*11d50*/  BSSY.RECONVERGENT B0, `(.L_x_261) ;  /* 0x0000019000007945 */ /* 0x000fe20003800200 */
[----:B------:R-:W-:Y:S01]  /*11d60*/  UMOV UR8, URZ ;  /* 0x000000ff00087c82 */ /* 0x000fe20008000000 */
[----:B-1----:R-:W1:Y:S01]  /*11d70*/  I2F.U32.RP R0, UR12 ;  /* 0x0000000c00007d06 */ /* 0x002e620008209000 */
[----:B------:R-:W-:-:S07]  /*11d80*/  UISETP.NE.U32.AND UP1, UPT, UR12, URZ, UPT ;  /* 0x000000ff0c00728c */ /* 0x000fce000bf25070 */
[----:B-1----:R-:W1:Y:S02]  /*11d90*/  MUFU.RCP R0, R0 ;  /* 0x0000000000007308 */ /* 0x002e640000001000 */
[----:B-1----:R-:W-:-:S06]  /*11da0*/  IADD3 R0, PT, PT, R0, 0xffffffe, RZ ;  /* 0x0ffffffe00007810 */ /* 0x002fcc0007ffe0ff */
[----:B------:R-:W1:Y:S02]  /*11db0*/  F2I.FTZ.U32.TRUNC.NTZ R0, R0 ;  /* 0x0000000000007305 */ /* 0x000e64000021f000 */
[----:B-1----:R-:W-:-:S13]  /*11dc0*/  R2UR UR9, R0 ;  /* 0x00000000000972ca */ /* 0x002fda00000e0000 */
[----:B------:R-:W-:-:S04]  /*11dd0*/  UIADD3 UR5, UPT, UPT, URZ, -UR9, URZ ;  /* 0x80000009ff057290 */ /* 0x000fc8000fffe0ff */
[----:B------:R-:W-:-:S04]  /*11de0*/  UIMAD UR5, UR5, UR12, URZ ;  /* 0x0000000c050572a4 */ /* 0x000fc8000f8e02ff */
[----:B------:R-:W-:-:S04]  /*11df0*/  UIMAD.WIDE.U32 UR8, UR9, UR5, UR8 ;  /* 0x00000005090872a5 */ /* 0x000fc8000f8e0008 */
[----:B--2---:R-:W-:-:S07]  /*11e00*/  UIMAD.WIDE.U32 UR8, UR9, UR4, URZ ;  /* 0x00000004090872a5 */ /* 0x004fce000f8e00ff */
[----:B------:R-:W-:Y:S02]  /*11e10*/  UMOV UR36, UR9 ;  /* 0x0000000900247c82 */ /* 0x000fe40008000000 */
[----:B------:R-:W-:-:S04]  /*11e20*/  UIADD3 UR5, UPT, UPT, -UR36, URZ, URZ ;  /* 0x000000ff24057290 */ /* 0x000fc8000fffe1ff */
[----:B------:R-:W-:-:S04]  /*11e30*/  UIMAD UR5, UR12, UR5, UR4 ;  /* 0x000000050c0572a4 */ /* 0x000fc8000f8e0204 */
[----:B------:R-:W-:-:S11]  /*11e40*/  UISETP.GE.U32.AND UP5, UPT, UR5, UR12, UPT ;  /* 0x0000000c0500728c */ /* 0x000fd6000bfa6070 */
[----:B------:R-:W-:Y:S02]  /*11e50*/  @UP5 UIADD3 UR5, UPT, UPT, UR5, -UR12, URZ ;  /* 0x8000000c05055290 */ /* 0x000fe4000fffe0ff */
[----:B------:R-:W-:Y:S02]  /*11e60*/  @UP5 UIADD3 UR36, UPT, UPT, UR36, 0x1, URZ ;  /* 0x0000000124245890 */ /* 0x000fe4000fffe0ff */
[----:B------:R-:W-:-:S11]  /*11e70*/  UISETP.GE.U32.AND UP4, UPT, UR5, UR12, UPT ;  /* 0x0000000c0500728c */ /* 0x000fd6000bf86070 */
[----:B------:R-:W-:Y:S02]  /*11e80*/  @UP4 UIADD3 UR36, UPT, UPT, UR36, 0x1, URZ ;  /* 0x0000000124244890 */ /* 0x000fe4000fffe0ff */
[----:B------:R-:W-:-:S04]  /*11e90*/  @!UP1 ULOP3.LUT UR36, URZ, UR12, URZ, 0x33, !UPT ;  /* 0x0000000cff249292 */ /* 0x000fc8000f8e33ff */
[----:B------:R-:W-:-:S04]  /*11ea0*/  UIADD3 UR5, UPT, UPT, -UR36, URZ, URZ ;  /* 0x000000ff24057290 */ /* 0x000fc8000fffe1ff */
[----:B------:R-:W-:Y:S01]  /*11eb0*/  UIMAD UR12, UR12, UR5, UR4 ;  /* 0x000000050c0c72a4 */ /* 0x000fe2000f8e0204 */
[----:B------:R-:W-:Y:S11]  /*11ec0*/  @!P3 BRA `(.L_x_262) ;  /* 0x000000000004b947 */ /* 0x000ff60003800000 */
[----:B------:R-:W-:Y:S05]  /*11ed0*/  BPT.TRAP 0x1 ;  /* 0x000000040000795c */ /* 0x000fea0000300000 */
.L_x_262:
[----:B------:R-:W-:Y:S05]  /*11ee0*/  BSYNC.RECONVERGENT B0 ;  /* 0x0000000000007941 */ /* 0x000fea0003800200 */
.L_x_261:
[----:B------:R-:W1:Y:S01]  /*11ef0*/  S2UR UR8, SR_CgaCtaId ;  /* 0x00000000000879c3 */ /* 0x000e620000008800 */
[----:B------:R-:W-:Y:S01]  /*11f00*/  UMOV UR4, 0x400 ;  /* 0x0000040000047882 */ /* 0x000fe20000000000 */
[----:B------:R-:W-:Y:S01]  /*11f10*/  IMAD.MOV.U32 R4, RZ, RZ, 0x1 ;  /* 0x00000001ff047424 */ /* 0x000fe200078e00ff */
[----:B------:R-:W-:-:S04]  /*11f20*/  @!P0 MOV R0, 0x4000 ;  /* 0x0000400000008802 */ /* 0x000fc80000000f00 */
[----:B------:R-:W-:Y:S01]  /*11f30*/  SHF.L.U32 R4, R4, 0x1f, RZ ;  /* 0x0000001f04047819 */ /* 0x000fe200000006ff */
[----:B-1----:R-:W-:-:S09]  /*11f40*/  ULEA UR8, UR8, UR4, 0x18 ;  /* 0x0000000408087291 */ /* 0x002fd2000f8ec0ff */
[----:B------:R-:W1:Y:S02]  /*11f50*/  SYNCS.PHASECHK.TRANS64.TRYWAIT P1, [UR8+0x14010], R4 ;  /* 0x01401004ff0075a7 */ /* 0x000e640008021108 */
[----:B-1----:R-:W-:Y:S05]  /*11f60*/  @!P1 BRA `(.L_x_263) ;  /* 0x00000030000c9947 */ /* 0x002fea0003800000 */
.L_x_405:
[----:B------:R-:W-:Y:S01]  /*11f70*/  PLOP3.LUT P5, PT, P5, P6, PT, 0xf8, 0x8f ;  /* 0x00000000008f781c */ /* 0x000fe20002fadf70 */
[----:B------:R2:W-:Y:S01]  /*11f80*/  @!P0 SYNCS.ARRIVE.TRANS64 RZ, [UR8+0x14000], R0 ;  /* 0x01400000ffff89a7 */ /* 0x0005e20008000008 */
[----:B------:R-:W-:Y:S11]  /*11f90*/  BSSY.RECONVERGENT B0, `(.L_x_264) ;  /* 0x0000003000007945 */ /* 0x000ff60003800200 */
[----:B------:R-:W-:Y:S05]  /*11fa0*/  @!P5 BRA `(.L_x_265) ;  /* 0x000000000004d947 */ /* 0x000fea0003800000 */
[----:B------:R-:W-:Y:S05]  /*11fb0*/  BPT.TRAP 0x1 ;  /* 0x000000040000795c */ /* 0x000fea0000300000 */
.L_x_265:
[----:B------:R-:W-:Y:S05]  /*11fc0*/  BSYNC.RECONVERGENT B0 ;  /* 0x0000000000007941 */ /* 0x000fea0003800200 */
.L_x_264:
[----:B-1----:R-:W-:Y:S01]  /*11fd0*/  LOP3.LUT P1, R2, R24, 0x1f, RZ, 0xc0, !PT ;  /* 0x0000001f18027812 */ /* 0x002fe2000782c0ff */
[----:B------:R-:W-:Y:S03]  /*11fe0*/  BSSY.RECONVERGENT B0, `(.L_x_266) ;  /* 0x0000004000007945 */ /* 0x000fe60003800200 */
[----:B------:R-:W-:-:S13]  /*11ff0*/  PLOP3.LUT P1, PT, P1, P0, PT, 0x8f, 0xf8 ;  /* 0x0000000000f8781c */ /* 0x000fda0000f21177 */
[----:B------:R-:W-:Y:S05]  /*12000*/  @P1 BRA `(.L_x_267) ;  /* 0x0000000000041947 */ /* 0x000fea0003800000 */
[----:B------:R-:W-:Y:S05]  /*12010*/  BPT.TRAP 0x1 ;  /* 0x000000040000795c */ /* 0x000fea0000300000 */
.L_x_267:
[----:B------:R-:W-:Y:S05]  /*12020*/  BSYNC.RECONVERGENT B0 ;  /* 0x0000000000007941 */ /* 0x000fea0003800200 */
.L_x_266:
[----:B------:R-:W1:Y:S01]  /*12030*/  LDCU.64 UR4, c[0x0][0x348] ;  /* 0x00006900ff0477ac */ /* 0x000e620008000a00 */
[----:B------:R-:W-:Y:S01]  /*12040*/  UIADD3 UR9, UPT, UPT, UR8, 0x14000, URZ ;  /* 0x0001400008097890 */ /* 0x000fe2000fffe0ff */
[----:B------:R-:W-:Y:S01]  /*12050*/  UMOV UR10, URZ ;  /* 0x000000ff000a7c82 */ /* 0x000fe20008000000 */
[----:B------:R-:W-:Y:S01]  /*12060*/  UMOV UR13, UR36 ;  /* 0x00000024000d7c82 */ /* 0x000fe20008000000 */
[----:B------:R-:W-:Y:S01]  /*12070*/  UMOV UR14, UR37 ;  /* 0x00000025000e7c82 */ /* 0x000fe20008000000 */
[----:B-1----:R-:W-:-:S03]  /*12080*/  UIADD3 UR16, UP1, UPT, UR4, 0x80, URZ ;  /* 0x0000008004107890 */ /* 0x002fc6000ff3e0ff */
[----:B------:R-:W-:Y:S01]  /*12090*/  UMOV UR4, 0x0 ;  /* 0x0000000000047882 */ /* 0x000fe20000000000 */
[----:B------:R-:W-:-:S03]  /*120a0*/  UIADD3.X UR17, UPT, UPT, URZ, UR5, URZ, UP1, !UPT ;  /* 0x00000005ff117290 */ /* 0x000fc60008ffe4ff */
[----:B------:R-:W-:-:S06]  /*120b0*/  UMOV UR5, 0x10000000 ;  /* 0x1000000000057882 */ /* 0x000fcc0000000000 */
[----:B------:R1:W-:Y:S02]  /*120c0*/  UTMALDG.5D [UR8], [UR16], desc[UR4] ;  /* 0x00000408100075b4 */ /* 0x0003e40008021000 */
[----:B-1----:R-:W-:Y:S05]  /*120d0*/  BRA.U !UP0, `(.L_x_268) ;  /* 0x0000000108047547 */ /* 0x002fea000b800000 */
[----:B------:R-:W-:Y:S05]  /*120e0*/  BPT.TRAP 0x1 ;  /* 0x000000040000795c */ /* 0x000fea0000300000 */
.L_x_268:
[----:B------:R-:W1:Y:S01]  /*120f0*/  SYNCS.PHASECHK.TRANS64.TRYWAIT P1, [UR8+0x14038], R4 ;  /* 0x01403804ff0075a7 */ /* 0x000e620008021108 */
[----:B--2---:R-:W-:Y:S01]  /*12100*/  @!P0 MOV R0, 0x4000 ;  /* 0x0000400000008802 */ /* 0x004fe20000000f00 */
[----:B-1----:R-:W-:Y:S06]  /*12110*/  @!P1 BRA `(.L_x_269) ;  /* 0x0000002c00b89947 */ /* 0x002fec0003800000 */
.L_x_407:
[----:B------:R2:W-:Y:S01]  /*12120*/  @!P0 SYNCS.ARRIVE.TRANS64 RZ, [UR8+0x14020], R0 ;  /* 0x01402000ffff89a7 */ /* 0x0005e20008000008 */
[----:B------:R-:W-:-:S09]  /*12130*/  UPLOP3.LUT UP2, UPT, UP2, UP3, UPT, 0xf8, 0x8f ;  /* 0x00000000008f789c */ /* 0x000fd20001747f70 */
[----:B------:R-:W-:Y:S05]  /*12140*/  BRA.U !UP2, `(.L_x_270) ;  /* 0x000000010a047547 */ /* 0x000fea000b800000 */
[----:B------:R-:W-:Y:S05]  /*12150*/  BPT.TRAP 0x1 ;  /* 0x000000040000795c */ /* 0x000fea0000300000 */
.L_x_270:
[----:B------:R-:W-:Y:S01]  /*12160*/  ISETP.EQ.OR P1, PT, R2, RZ, P0 ;  /* 0x000000ff0200720c */ /* 0x000fe20000722670 */
[----:B------:R-:W-:-:S12]  /*12170*/  BSSY.RECONVERGENT B0, `(.L_x_271) ;  /* 0x0000003000007945 */ /* 0x000fd80003800200 */
[----:B------:R-:W-:Y:S05]  /*12180*/  @P1 BRA `(.L_x_272) ;  /* 0x0000000000041947 */ /* 0x000fea0003800000 */
[----:B------:R-:W-:Y:S05]  /*12190*/  BPT.TRAP 0x1 ;  /* 0x000000040000795c */ /* 0x000fea0000300000 */
.L_x_272:
[----:B------:R-:W-:Y:S05]  /*121a0*/  BSYNC.RECONVERGENT B0 ;  /* 0x0000000000007941 */ /* 0x000fea0003800200 */
.L_x_271:
[----:B------:R-:W3:Y:S01]  /*121b0*/  LDCU.64 UR4, c[0x0][0x348] ;  /* 0x00006900ff0477ac */ /* 0x000ee20008000a00 */
[----:B------:R-:W-:Y:S01]  /*121c0*/  BSSY.RECONVERGENT B0, `(.L_x_273) ;  /* 0x000000e000007945 */ /* 0x000fe20003800200 */
[----:B------:R-:W-:Y:S02]  /*121d0*/  UIADD3 UR16, UPT, UPT, UR8, 0x8000, URZ ;  /* 0x0000800008107890 */ /* 0x000fe4000fffe0ff */
[----:B------:R-:W-:Y:S01]  /*121e0*/  UIADD3 UR17, UPT, UPT, UR8, 0x14020, URZ ;  /* 0x0001402008117890 */ /* 0x000fe2000fffe0ff */
[----:B------:R-:W-:Y:S01]  /*121f0*/  UMOV UR18, URZ ;  /* 0x000000ff00127c82 */ /* 0x000fe20008000000 */
[----:B------:R-:W-:Y:S01]  /*12200*/  UMOV UR19, URZ ;  /* 0x000000ff00137c82 */ /* 0x000fe20008000000 */
[----:B------:R-:W-:Y:S01]  /*12210*/  UMOV UR20, UR36 ;  /* 0x0000002400147c82 */ /* 0x000fe20008000000 */
[----:B------:R-:W-:Y:S01]  /*12220*/  UMOV UR21, UR37 ;  /* 0x0000002500157c82 */ /* 0x000fe20008000000 */
[----:B---3--:R-:W-:-:S03]  /*12230*/  UIADD3 UR14, UP1, UPT, UR4, 0x180, URZ ;  /* 0x00000180040e7890 */ /* 0x008fc6000ff3e0ff */
[----:B------:R-:W-:Y:S01]  /*12240*/  UMOV UR4, 0x0 ;  /* 0x0000000000047882 */ /* 0x000fe20000000000 */
[----:B------:R-:W-:-:S03]  /*12250*/  UIADD3.X UR15, UPT, UPT, URZ, UR5, URZ, UP1, !UPT ;  /* 0x00000005ff0f7290 */ /* 0x000fc60008ffe4ff */
[----:B------:R-:W-:-:S06]  /*12260*/  UMOV UR5, 0x10000000 ;  /* 0x1000000000057882 */ /* 0x000fcc0000000000 */
[----:B------:R3:W-:Y:S02]  /*12270*/  UTMALDG.4D [UR16], [UR14], desc[UR4] ;  /* 0x000004100e0075b4 */ /* 0x0007e40008019000 */
[----:B---3--:R-:W-:Y:S05]  /*12280*/  @!P3 BRA `(.L_x_274) ;  /* 0x000000000004b947 */ /* 0x008fea0003800000 */
[----:B------:R-:W-:Y:S05]  /*12290*/  BPT.TRAP 0x1 ;  /* 0x000000040000795c */ /* 0x000fea0000300000 */
.L_x_274:
[----:B------:R-:W-:Y:S05]  /*122a0*/  BSYNC.RECONVERGENT B0 ;  /* 0x0000000000007941 */ /* 0x000fea0003800200 */
.L_x_273:
[----:B------:R-:W3:Y:S01]  /*122b0*/  SYNCS.PHASECHK.TRANS64.TRYWAIT P2, [UR8+0x14018], R4 ;  /* 0x01401804ff0075a7 */ /* 0x000ee20008041108 */
[----:B--2---:R-:W-:Y:S01]  /*122c0*/  @!P0 MOV R0, 0x4000 ;  /* 0x0000400000008802 */ /* 0x004fe20000000f00 */
[----:B---3--:R-:W-:Y:S06]  /*122d0*/  @!P2 BRA `(.L_x_275) ;  /* 0x0000002c0060a947 */ /* 0x008fec0003800000 */
.L_x_409:
[----:B------:R3:W-:Y:S01]  /*122e0*/  @!P0 SYNCS.ARRIVE.TRANS64 RZ, [UR8+0x14008], R0 ;  /* 0x01400800ffff89a7 */ /* 0x0007e20008000008 */
[----:B------:R-:W-:Y:S04]  /*122f0*/  BSSY.RECONVERGENT B0, `(.L_x_276) ;  /* 0x0000003000007945 */ /* 0x000fe80003800200 */
[----:B------:R-:W-:Y:S05]  /*12300*/  @!P5 BRA `(.L_x_277) ;  /* 0x000000000004d947 */ /* 0x000fea0003800000 */
[----:B------:R-:W-:Y:S05]  /*12310*/  BPT.TRAP 0x1 ;  /* 0x000000040000795c */ /* 0x000fea0000300000 */
.L_x_277:
[----:B------:R-:W-:Y:S05]  /*12320*/  BSYNC.RECONVERGENT B0 ;  /* 0x0000000000007941 */ /* 0x000fea0003800200 */
.L_x_276:
[----:B------:R-:W-:Y:S04]  /*12330*/  BSSY.RECONVERGENT B0, `(.L_x_278) ;  /* 0x0000003000007945 */ /* 0x000fe80003800200 */
[----:B------:R-:W-:Y:S05]  /*12340*/  @P1 BRA `(.L_x_279) ;  /* 0x0000000000041947 */ /* 0x000fea0003800000 */
[----:B------:R-:W-:Y:S05]  /*12350*/  BPT.TRAP 0x1 ;  /* 0x000000040000795c */ /* 0x000fea0000300000 */
.L_x_279:
[----:B------:R-:W-:Y:S05]  /*12360*/  BSYNC.RECONVERGENT B0 ;  /* 0x0000000000007941 */ /* 0x000fea0003800200 */
.L_x_278:
[----:B------:R-:W4:Y:S01]  /*12370*/  LDCU.64 UR4, c[0x0][0x348] ;  /* 0x00006900ff0477ac */ /* 0x000f220008000a00 */
[----:B------:R-:W-:Y:S02]  /*12380*/  UIADD3 UR19, UPT, UPT, UR11, 0x80, URZ ;  /* 0x000000800b137890 */ /* 0x000fe4000fffe0ff */
[----:B------:R-:W-:Y:S02]  /*12390*/  UIADD3 UR16, UPT, UPT, UR8, 0x4000, URZ ;  /* 0x0000400008107890 */ /* 0x000fe4000fffe0ff */
[----:B------:R-:W-:Y:S01]  /*123a0*/  UIADD3 UR17, UPT, UPT, UR8, 0x14008, URZ ;  /* 0x0001400808117890 */ /* 0x000fe2000fffe0ff */
[----:B------:R-:W-:Y:S01]  /*123b0*/  UMOV UR18, URZ ;  /* 0x000000ff00127c82 */ /* 0x000fe20008000000 */
[----:B------:R-:W-:Y:S01]  /*123c0*/  UMOV UR20, UR12 ;  /* 0x0000000c00147c82 */ /* 0x000fe20008000000 */
[----:B------:R-:W-:Y:S01]  /*123d0*/  UMOV UR21, UR36 ;  /* 0x0000002400157c82 */ /* 0x000fe20008000000 */
[----:B------:R-:W-:Y:S01]  /*123e0*/  UMOV UR22, UR37 ;  /* 0x0000002500167c82 */ /* 0x000fe20008000000 */
[----:B----4-:R-:W-:-:S03]  /*123f0*/  UIADD3 UR10, UP1, UPT, UR4, 0x80, URZ ;  /* 0x00000080040a7890 */ /* 0x010fc6000ff3e0ff */
[----:B------:R-:W-:Y:S01]  /*12400*/  UMOV UR4, 0x0 ;  /* 0x0000000000047882 */ /* 0x000fe20000000000 */
[----:B------:R-:W-:-:S03]  /*12410*/  UIADD3.X UR11, UPT, UPT, URZ, UR5, URZ, UP1, !UPT ;  /* 0x00000005ff0b7290 */ /* 0x000fc60008ffe4ff */
[----:B------:R-:W-:-:S06]  /*12420*/  UMOV UR5, 0x10000000 ;  /* 0x1000000000057882 */ /* 0x000fcc0000000000 */
[----:B------:R4:W-:Y:S02]  /*12430*/  UTMALDG.5D [UR16], [UR10], desc[UR4] ;  /* 0x000004100a0075b4 */ /* 0x0009e40008021000 */
[----:B----4-:R-:W-:Y:S05]  /*12440*/  BRA.U !UP0, `(.L_x_280) ;  /* 0x0000000108047547 */ /* 0x010fea000b800000 */
[----:B------:R-:W-:Y:S05]  /*12450*/  BPT.TRAP 0x1 ;  /* 0x000000040000795c */ /* 0x000fea0000300000 */
.L_x_280:
[----:B------:R-:W4:Y:S01]  /*12460*/  SYNCS.PHASECHK.TRANS64.TRYWAIT P2, [UR8+0x14040], R4 ;  /* 0x01404004ff0075a7 */ /* 0x000f220008041108 */
[----:B---3--:R-:W-:Y:S01]  /*12470*/  @!P0 MOV R0, 0x4000 ;  /* 0x0000400000008802 */ /* 0x008fe20000000f00 */
[----:B----4-:R-:W-:Y:S06]  /*12480*/  @!P2 BRA `(.L_x_281) ;  /* 0x0000002c000ca947 */ /* 0x010fec0003800000 */
.L_x_411:
[----:B------:R3:W-:Y:S01]  /*12490*/  @!P0 SYNCS.ARRIVE.TRANS64 RZ, [UR8+0x14028], R0 ;  /* 0x01402800ffff89a7 */ /* 0x0007e20008000008 */
[----:B------:R-:W-:Y:S05]  /*124a0*/  BRA.U !UP2, `(.L_x_282) ;  /* 0x000000010a047547 */ /* 0x000fea000b800000 */
[----:B------:R-:W-:Y:S05]  /*124b0*/  BPT.TRAP 0x1 ;  /* 0x000000040000795c */ /* 0x000fea0000300000 */
.L_x_282:
[----:B------:R-:W-:Y:S04]  /*124c0*/  BSSY.RECONVERGENT B0, `(.L_x_283) ;  /* 0x0000003000007945 */ /* 0x000fe80003800200 */
[----:B------:R-:W-:Y:S05]  /*124d0*/  @P1 BRA `(.L_x_284) ;  /* 0x0000000000041947 */ /* 0x000fea0003800000 */
[----:B------:R-:W-:Y:S05]  /*124e0*/  BPT.TRAP 0x1 ;  /* 0x000000040000795c */ /* 0x000fea0000300000 */
.L_x_284:
[----:B------:R-:W-:Y:S05]  /*124f0*/  BSYNC.RECONVERGENT B0 ;  /* 0x0000000000007941 */ /* 0x000fea0003800200 */
.L_x_283:
[----:B------:R-:W4:Y:S01]  /*12500*/  LDCU.64 UR4, c[0x0][0x348] ;  /* 0x00006900ff0477ac */ /* 0x000f220008000a00 */
[----:B------:R-:W-:Y:S02]  /*12510*/  UIADD3 UR32, UPT, UPT, UR8, 0xc000, URZ ;  /* 0x0000c00008207890 */ /* 0x000fe4000fffe0ff */
[----:B------:R-:W-:Y:S01]  /*12520*/  UIADD3 UR33, UPT, UPT, UR8, 0x14028, URZ ;  /* 0x0001402808217890 */ /* 0x000fe2000fffe0ff */
[----:B------:R-:W-:Y:S01]  /*12530*/  UMOV UR34, URZ ;  /* 0x000000ff00227c82 */ /* 0x000fe20008000000 */
[----:B------:R-:W-:Y:S01]  /*12540*/  UMOV UR35, URZ ;  /* 0x000000ff00237c82 */ /* 0x000fe20008000000 */
[----:B----4-:R-:W-:-:S03]  /*12550*/  UIADD3 UR10, UP1, UPT, UR4, 0x280, URZ ;  /* 0x00000280040a7890 */ /* 0x010fc6000ff3e0ff */
[----:B------:R-:W-:Y:S01]  /*12560*/  UMOV UR4, 0x0 ;  /* 0x0000000000047882 */ /* 0x000fe20000000000 */
[----:B------:R-:W-:-:S03]  /*12570*/  UIADD3.X UR11, UPT, UPT, URZ, UR5, URZ, UP1, !UPT ;  /* 0x00000005ff0b7290 */ /* 0x000fc60008ffe4ff */
[----:B------:R-:W-:-:S06]  /*12580*/  UMOV UR5, 0x10000000 ;  /* 0x1000000000057882 */ /* 0x000fcc0000000000 */
[----:B------:R4:W-:Y:S01]  /*12590*/  UTMALDG.4D [UR32], [UR10], desc[UR4] ;  /* 0x000004200a0075b4 */ /* 0x0009e20008019000 */
[----:B------:R-:W-:Y:S01]  /*125a0*/  NOP ;  /* 0x0000000000007918 */ /* 0x000fe20000000000 */
[----:B------:R-:W-:-:S06]  /*125b0*/  UISETP.GE.AND UP1, UPT, UR7, 0x81, UPT ;  /* 0x000000810700788c */ /* 0x000fcc000bf26270 */
[----:B------:R-:W-:-:S13]  /*125c0*/  PLOP3.LUT P2, PT, PT, PT, UP1, 0x80, 0x8 ;  /* 0x000000000008781c */ /* 0x000fda0003f4f018 */
[----:B----4-:R-:W-:Y:S05]  /*125d0*/  @!P2 EXIT ;  /* 0x000000000000a94d */ /* 0x010fea0003800000 */
[----:B------:R-:W-:Y:S01]  /*125e0*/  UIADD3 UR5, UPT, UPT, UR7, 0x7f, URZ ;  /* 0x0000007f07057890 */ /* 0x000fe2000fffe0ff */
[----:B---3--:R-:W-:Y:S01]  /*125f0*/  HFMA2 R0, -RZ, RZ, 0, 5.9604644775390625e-08 ;  /* 0x00000001ff007431 */ /* 0x008fe200000001ff */
[----:B------:R-:W-:Y:S02]  /*12600*/  UMOV UR10, 0x2 ;  /* 0x00000002000a7882 */ /* 0x000fe40000000000 */
[----:B------:R-:W-:-:S04]  /*12610*/  USHF.R.S32.HI UR4, URZ, 0x1f, UR5 ;  /* 0x0000001fff047899 */ /* 0x000fc80008011405 */
[----:B------:R-:W-:-:S04]  /*12620*/  ULEA.HI UR4, UR4, UR5, URZ, 0x7 ;  /* 0x0000000504047291 */ /* 0x000fc8000f8f38ff */
[----:B------:R-:W-:-:S04]  /*12630*/  USHF.R.S32.HI UR9, URZ, 0x7, UR4 ;  /* 0x00000007ff097899 */ /* 0x000fc80008011404 */
[----:B------:R-:W-:-:S04]  /*12640*/  UISETP.LT.AND UP1, UPT, UR9, 0x2, UPT ;  /* 0x000000020900788c */ /* 0x000fc8000bf21270 */
[----:B------:R-:W-:-:S04]  /*12650*/  USEL UR4, UR9, 0x2, UP1 ;  /* 0x0000000209047887 */ /* 0x000fc80008800000 */
[----:B------:R-:W-:-:S04]  /*12660*/  UIADD3 UR9, UPT, UPT, UR9, -UR4, URZ ;  /* 0x8000000409097290 */ /* 0x000fc8000fffe0ff */
[----:B------:R-:W-:Y:S02]  /*12670*/  UISETP.GE.U32.AND UP1, UPT, UR9, 0x3, UPT ;  /* 0x000000030900788c */ /* 0x000fe4000bf26070 */
[----:B------:R-:W-:Y:S01]  /*12680*/  UIADD3 UR11, UPT, UPT, UR9, 0x1, URZ ;  /* 0x00000001090b7890 */ /* 0x000fe2000fffe0ff */
[----:B------:R-:W3:Y:S03]  /*12690*/  LDCU.64 UR4, c[0x0][0x348] ;  /* 0x00006900ff0477ac */ /* 0x000ee60008000a00 */
[----:B------:R-:W-:Y:S01]  /*126a0*/  ULOP3.LUT UR6, UR11, 0x3, URZ, 0xc0, !UPT ;  /* 0x000000030b067892 */ /* 0x000fe2000f8ec0ff */
[----:B------:R-:W-:Y:S02]  /*126b0*/  UMOV UR9, 0x1 ;  /* 0x0000000100097882 */ /* 0x000fe40000000000 */
[----:B------:R-:W-:Y:S09]  /*126c0*/  BRA.U !UP1, `(.L_x_285) ;  /* 0x0000001109107547 */ /* 0x000ff2000b800000 */
[----:B------:R-:W-:Y:S01]  /*126d0*/  ULOP3.LUT UR9, UR11, 0xfffffffc, URZ, 0xc0, !UPT ;  /* 0xfffffffc0b097892 */ /* 0x000fe2000f8ec0ff */
[----:B------:R-:W-:Y:S01]  /*126e0*/  MOV R0, 0x1 ;  /* 0x0000000100007802 */ /* 0x000fe20000000f00 */
[----:B------:R-:W-:Y:S01]  /*126f0*/  UMOV UR10, 0x2 ;  /* 0x00000002000a7882 */ /* 0x000fe20000000000 */
[----:B------:R-:W-:Y:S01]  /*12700*/  UMOV UR7, URZ ;  /* 0x000000ff00077c82 */ /* 0x000fe20008000000 */
[----:B------:R-:W-:Y:S01]  /*12710*/  UIADD3 UR9, UPT, UPT, -UR9, URZ, URZ ;  /* 0x000000ff09097290 */ /* 0x000fe2000fffe1ff */
[----:B------:R-:W-:-:S11]  /*12720*/  UMOV UR27, 0x100 ;  /* 0x00000100001b7882 */ /* 0x000fd60000000000 */
.L_x_326:
[----:B-12---:R-:W-:Y:S05]  /*12730*/  BRA.U !UP0, `(.L_x_286) ;  /* 0x0000000108047547 */ /* 0x006fea000b800000 */
[----:B---3--:R-:W-:Y:S05]  /*12740*/  BPT.TRAP 0x1 ;  /* 0x000000040000795c */ /* 0x008fea0000300000 */
.L_x_286:
[----:B------:R-:W4:Y:S01]  /*12750*/  S2UR UR8, SR_CgaCtaId ;  /* 0x00000000000879c3 */ /* 0x000f220000008800 */
[----:B------:R-:W-:Y:S01]  /*12760*/  UMOV UR11, 0x400 ;  /* 0x00000400000b7882 */ /* 0x000fe20000000000 */
[----:B--2---:R-:W-:Y:S02]  /*12770*/  SHF.L.U32 R2, R0, 0x1f, RZ ;  /* 0x0000001f00027819 */ /* 0x004fe400000006ff */
[----:B-1----:R-:W-:Y:S01]  /*12780*/  @!P0 MOV R3, 0x4000 ;  /* 0x0000400000038802 */ /* 0x002fe20000000f00 */
[----:B----4-:R-:W-:-:S04]  /*12790*/  ULEA UR8, UR8, UR11, 0x18 ;  /* 0x0000000b08087291 */ /* 0x010fc8000f8ec0ff */
[----:B------:R-:W-:-:S09]  /*127a0*/  ULEA UR33, UR10, UR8, 0x3 ;  /* 0x000000080a217291 */ /* 0x000fd2000f8e18ff */
[----:B------:R-:W1:Y:S02]  /*127b0*/  SYNCS.PHASECHK.TRANS64.TRYWAIT P2, [UR33+0x14038], R2 ;  /* 0x01403802ff0075a7 */ /* 0x000e640008041121 */
[----:B-1----:R-:W-:Y:S05]  /*127c0*/  @!P2 BRA `(.L_x_287) ;  /* 0x000000280054a947 */ /* 0x002fea0003800000 */
.L_x_413:
[----:B------:R2:W-:Y:S01]  /*127d0*/  @!P0 SYNCS.ARRIVE.TRANS64 RZ, [UR33+0x14020], R3 ;  /* 0x01402003ffff89a7 */ /* 0x0005e20008000021 */
[----:B------:R-:W-:Y:S05]  /*127e0*/  BRA.U !UP2, `(.L_x_288) ;  /* 0x000000010a047547 */ /* 0x000fea000b800000 */
[----:B---3--:R-:W-:Y:S05]  /*127f0*/  BPT.TRAP 0x1 ;  /* 0x000000040000795c */ /* 0x008fea0000300000 */
.L_x_288:
[----:B------:R-:W-:Y:S04]  /*12800*/  BSSY.RECONVERGENT B0, `(.L_x_289) ;  /* 0x0000003000007945 */ /* 0x000fe80003800200 */
[----:B------:R-:W-:Y:S05]  /*12810*/  @P1 BRA `(.L_x_290) ;  /* 0x0000000000041947 */ /* 0x000fea0003800000 */
[----:B---3--:R-:W-:Y:S05]  /*12820*/  BPT.TRAP 0x1 ;  /* 0x000000040000795c */ /* 0x008fea0000300000 */
.L_x_290:
[----:B---3--:R-:W-:Y:S05]  /*12830*/  BSYNC.RECONVERGENT B0 ;  /* 0x0000000000007941 */ /* 0x008fea0003800200 */
.L_x_289:
[----:B------:R-:W-:Y:S02]  /*12840*/  ULEA UR32, UR10, UR8, 0xe ;  /* 0x000000080a207291 */ /* 0x000fe4000f8e70ff */
[----:B------:R-:W-:Y:S02]  /*12850*/  UIADD3 UR14, UP1, UPT, UR4, 0x180, URZ ;  /* 0x00000180040e7890 */ /* 0x000fe4000ff3e0ff */
[----:B------:R-:W-:Y:S02]  /*12860*/  UIADD3 UR35, UPT, UPT, UR27, -0x80, URZ ;  /* 0xffffff801b237890 */ /* 0x000fe4000fffe0ff */
[----:B------:R-:W-:Y:S02]  /*12870*/  UIADD3 UR33, UPT, UPT, UR33, 0x14020, URZ ;  /* 0x0001402021217890 */ /* 0x000fe4000fffe0ff */
[----:B------:R-:W-:Y:S02]  /*12880*/  UIADD3 UR32, UPT, UPT, UR32, 0x8000, URZ ;  /* 0x0000800020207890 */ /* 0x000fe4000fffe0ff */
[----:B------:R-:W-:Y:S01]  /*12890*/  UIADD3.X UR15, UPT, UPT, URZ, UR5, URZ, UP1, !UPT ;  /* 0x00000005ff0f7290 */ /* 0x000fe20008ffe4ff */
[----:B------:R-:W-:Y:S01]  /*128a0*/  UMOV UR12, 0x0 ;  /* 0x00000000000c7882 */ /* 0x000fe20000000000 */
[----:B------:R-:W-:Y:S01]  /*128b0*/  UMOV UR13, 0x10000000 ;  /* 0x10000000000d7882 */ /* 0x000fe20000000000 */
[----:B------:R-:W-:Y:S01]  /*128c0*/  UMOV UR34, URZ ;  /* 0x000000ff00227c82 */ /* 0x000fe20008000000 */
[----:B------:R-:W-:-:S05]  /*128d0*/  UIADD3 UR10, UPT, UPT, UR10, 0x1, URZ ;  /* 0x000000010a0a7890 */ /* 0x000fca000fffe0ff */
[----:B------:R3:W-:Y:S01]  /*128e0*/  UTMALDG.4D [UR32], [UR14], desc[UR12] ;  /* 0x00000c200e0075b4 */ /* 0x0007e20008019000 */
[----:B------:R-:W-:-:S04]  /*128f0*/  UISETP.NE.AND UP1, UPT, UR10, 0x3, UPT ;  /* 0x000000030a00788c */ /* 0x000fc8000bf25270 */
[----:B------:R-:W-:Y:S02]  /*12900*/  USEL UR11, URZ, 0x1, UP1 ;  /* 0x00000001ff0b7887 */ /* 0x000fe40008800000 */
[----:B------:R-:W-:-:S04]  /*12910*/  USEL UR10, UR10, URZ, UP1 ;  /* 0x000000ff0a0a7287 */ /* 0x000fc80008800000 */
[----:B------:R-:W-:Y:S01]  /*12920*/  LOP3.LUT R0, R0, UR11, RZ, 0x3c, !PT ;  /* 0x0000000b00007c12 */ /* 0x000fe2000f8e3cff */
[----:B---3--:R-:W-:Y:S07]  /*12930*/  BRA.U !UP0, `(.L_x_291) ;  /* 0x0000000108047547 */ /* 0x008fee000b800000 */
[----:B------:R-:W-:Y:S05]  /*12940*/  BPT.TRAP 0x1 ;  /* 0x000000040000795c */ /* 0x000fea0000300000 */
.L_x_291:
[----:B------:R-:W-:Y:S01]  /*12950*/  ULEA UR17, UR10, UR8, 0x3 ;  /* 0x000000080a117291 */ /* 0x000fe2000f8e18ff */
[----:B-1----:R-:W-:Y:S02]  /*12960*/  SHF.L.U32 R2, R0, 0x1f, RZ ;  /* 0x0000001f00027819 */ /* 0x002fe400000006ff */
[----:B--2---:R-:W-:-:S06]  /*12970*/  @!P0 MOV R3, 0x4000 ;  /* 0x0000400000038802 */ /* 0x004fcc0000000f00 */
[----:B------:R-:W1:Y:S02]  /*12980*/  SYNCS.PHASECHK.TRANS64.TRYWAIT P2, [UR17+0x14038], R2 ;  /* 0x01403802ff0075a7 */ /* 0x000e640008041111 */
[----:B-1----:R-:W-:Y:S05]  /*12990*/  @!P2 BRA `(.L_x_292) ;  /* 0x0000002400f8a947 */ /* 0x002fea0003800000 */
.L_x_415:
[----:B------:R2:W-:Y:S01]  /*129a0*/  @!P0 SYNCS.ARRIVE.TRANS64 RZ, [UR17+0x14020], R3 ;  /* 0x01402003ffff89a7 */ /* 0x0005e20008000011 */
[----:B------:R-:W-:Y:S05]  /*129b0*/  BRA.U !UP2, `(.L_x_293) ;  /* 0x000000010a047547 */ /* 0x000fea000b800000 */
[----:B------:R-:W-:Y:S05]  /*129c0*/  BPT.TRAP 0x1 ;  /* 0x000000040000795c */ /* 0x000fea0000300000 */
.L_x_293:
[----:B------:R-:W-:Y:S04]  /*129d0*/  BSSY.RECONVERGENT B0, `(.L_x_294) ;  /* 0x0000003000007945 */ /* 0x000fe80003800200 */
[----:B------:R-:W-:Y:S05]  /*129e0*/  @P1 BRA `(.L_x_295) ;  /* 0x0000000000041947 */ /* 0x000fea0003800000 */
[----:B------:R-:W-:Y:S05]  /*129f0*/  BPT.TRAP 0x1 ;  /* 0x000000040000795c */ /* 0x000fea0000300000 */
.L_x_295:
[----:B------:R-:W-:Y:S05]  /*12a00*/  BSYNC.RECONVERGENT B0 ;  /* 0x0000000000007941 */ /* 0x000fea0003800200 */
.L_x_294:
        /* <DEDUP_REMOVED lines=9> */
[----:B------:R-:W-:Y:S01]  /*12aa0*/  UMOV UR20, UR36 ;  /* 0x0000002400147c82 */ /* 0x000fe20008000000 */
[----:B------:R-:W-:Y:S01]  /*12ab0*/  UMOV UR21, UR37 ;  /* 0x0000002500157c82 */ /* 0x000fe20008000000 */
[----:B------:R-:W-:-:S03]  /*12ac0*/  UIADD3 UR10, UPT, UPT, UR10, 0x1, URZ ;  /* 0x000000010a0a7890 */ /* 0x000fc6000fffe0ff */
[----:B------:R3:W-:Y:S01]  /*12ad0*/  UTMALDG.4D [UR16], [UR14], desc[UR12] ;  /* 0x00000c100e0075b4 */ /* 0x0007e20008019000 */
[----:B------:R-:W-:-:S04]  /*12ae0*/  UISETP.NE.AND UP1, UPT, UR10, 0x3, UPT ;  /* 0x000000030a00788c */ /* 0x000fc8000bf25270 */
[----:B------:R-:W-:Y:S02]  /*12af0*/  USEL UR11, URZ, 0x1, UP1 ;  /* 0x00000001ff0b7887 */ /* 0x000fe40008800000 */
[----:B------:R-:W-:-:S04]  /*12b00*/  USEL UR10, UR10, URZ, UP1 ;  /* 0x000000ff0a0a7287 */ /* 0x000fc80008800000 */
[----:B------:R-:W-:Y:S01]  /*12b10*/  LOP3.LUT R0, R0, UR11, RZ, 0x3c, !PT ;  /* 0x0000000b00007c12 */ /* 0x000fe2000f8e3cff */
[----:B---3--:R-:W-:Y:S07]  /*12b20*/  BRA.U !UP0, `(.L_x_296) ;  /* 0x0000000108047547 */ /* 0x008fee000b800000 */
[----:B------:R-:W-:Y:S05]  /*12b30*/  BPT.TRAP 0x1 ;  /* 0x000000040000795c */ /* 0x000fea0000300000 */
.L_x_296:
[----:B------:R-:W-:Y:S01]  /*12b40*/  ULEA UR25, UR10, UR8, 0x3 ;  /* 0x000000080a197291 */ /* 0x000fe2000f8e18ff */
[----:B-1----:R-:W-:Y:S02]  /*12b50*/  SHF.L.U32 R2, R0, 0x1f, RZ ;  /* 0x0000001f00027819 */ /* 0x002fe400000006ff */
[----:B--2---:R-:W-:-:S06]  /*12b60*/  @!P0 MOV R3, 0x4000 ;  /* 0x0000400000038802 */ /* 0x004fcc0000000f00 */
[----:B------:R-:W1:Y:S02]  /*12b70*/  SYNCS.PHASECHK.TRANS64.TRYWAIT P2, [UR25+0x14038], R2 ;  /* 0x01403802ff0075a7 */ /* 0x000e640008041119 */
[----:B-1----:R-:W-:Y:S05]  /*12b80*/  @!P2 BRA `(.L_x_297) ;  /* 0x000000240094a947 */ /* 0x002fea0003800000 */
.L_x_417:
[----:B------:R2:W-:Y:S01]  /*12b90*/  @!P0 SYNCS.ARRIVE.TRANS64 RZ, [UR25+0x14020], R3 ;  /* 0x01402003ffff89a7 */ /* 0x0005e20008000019 */
[----:B------:R-:W-:Y:S05]  /*12ba0*/  BRA.U !UP2, `(.L_x_298) ;  /* 0x000000010a047547 */ /* 0x000fea000b800000 */
[----:B------:R-:W-:Y:S05]  /*12bb0*/  BPT.TRAP 0x1 ;  /* 0x000000040000795c */ /* 0x000fea0000300000 */
.L_x_298:
[----:B------:R-:W-:Y:S04]  /*12bc0*/  BSSY.RECONVERGENT B0, `(.L_x_299) ;  /* 0x0000003000007945 */ /* 0x000fe80003800200 */
[----:B------:R-:W-:Y:S05]  /*12bd0*/  @P1 BRA `(.L_x_300) ;  /* 0x0000000000041947 */ /* 0x000fea0003800000 */
[----:B------:R-:W-:Y:S05]  /*12be0*/  BPT.TRAP 0x1 ;  /* 0x000000040000795c */ /* 0x000fea0000300000 */
.L_x_300:
[----:B------:R-:W-:Y:S05]  /*12bf0*/  BSYNC.RECONVERGENT B0 ;  /* 0x0000000000007941 */ /* 0x000fea0003800200 */
.L_x_299:
[----:B------:R-:W-:Y:S02]  /*12c00*/  ULEA UR24, UR10, UR8, 0xe ;  /* 0x000000080a187291 */ /* 0x000fe4000f8e70ff */
[----:B------:R-:W-:Y:S02]  /*12c10*/  UIADD3 UR14, UP1, UPT, UR4, 0x180, URZ ;  /* 0x00000180040e7890 */ /* 0x000fe4000ff3e0ff */
        /* <DEDUP_REMOVED lines=16> */
.L_x_301:
[----:B------:R-:W-:Y:S01]  /*12d20*/  ULEA UR17, UR10, UR8, 0x3 ;  /* 0x000000080a117291 */ /* 0x000fe2000f8e18ff */
[----:B-1----:R-:W-:Y:S02]  /*12d30*/  SHF.L.U32 R2, R0, 0x1f, RZ ;  /* 0x0000001f00027819 */ /* 0x002fe400000006ff */
[----:B--2---:R-:W-:-:S06]  /*12d40*/  @!P0 MOV R3, 0x4000 ;  /* 0x0000400000038802 */ /* 0x004fcc0000000f00 */
[----:B------:R-:W1:Y:S02]  /*12d50*/  SYNCS.PHASECHK.TRANS64.TRYWAIT P2, [UR17+0x14038], R2 ;  /* 0x01403802ff0075a7 */ /* 0x000e640008041111 */
[----:B-1----:R-:W-:Y:S05]  /*12d60*/  @!P2 BRA `(.L_x_302) ;  /* 0x000000240034a947 */ /* 0x002fea0003800000 */
.L_x_419:
[----:B------:R2:W-:Y:S01]  /*12d70*/  @!P0 SYNCS.ARRIVE.TRANS64 RZ, [UR17+0x14020], R3 ;  /* 0x01402003ffff89a7 */ /* 0x0005e20008000011 */
[----:B------:R-:W-:Y:S05]  /*12d80*/  BRA.U !UP2, `(.L_x_303) ;  /* 0x000000010a047547 */ /* 0x000fea000b800000 */
[----:B------:R-:W-:Y:S05]  /*12d90*/  BPT.TRAP 0x1 ;  /* 0x000000040000795c */ /* 0x000fea0000300000 */
.L_x_303:
[----:B------:R-:W-:Y:S04]  /*12da0*/  BSSY.RECONVERGENT B0, `(.L_x_304) ;  /* 0x0000003000007945 */ /* 0x000fe80003800200 */
[----:B------:R-:W-:Y:S05]  /*12db0*/  @P1 BRA `(.L_x_305) ;  /* 0x0000000000041947 */ /* 0x000fea0003800000 */
[----:B------:R-:W-:Y:S05]  /*12dc0*/  BPT.TRAP 0x1 ;  /* 0x000000040000795c */ /* 0x000fea0000300000 */
.L_x_305:
[----:B------:R-:W-:Y:S05]  /*12dd0*/  BSYNC.RECONVERGENT B0 ;  /* 0x0000000000007941 */ /* 0x000fea0003800200 */
.L_x_304:
        /* <DEDUP_REMOVED lines=10> */
[----:B------:R-:W-:Y:S01]  /*12e80*/  UMOV UR21, UR37 ;  /* 0x0000002500157c82 */ /* 0x000fe20008000000 */
[----:B------:R-:W-:-:S02]  /*12e90*/  UIADD3 UR10, UPT, UPT, UR10, 0x1, URZ ;  /* 0x000000010a0a7890 */ /* 0x000fc4000fffe0ff */
[----:B------:R3:W-:Y:S02]  /*12ea0*/  UTMALDG.4D [UR16], [UR14], desc[UR12] ;  /* 0x00000c100e0075b4 */ /* 0x0007e40008019000 */
[----:B------:R-:W-:-:S04]  /*12eb0*/  UISETP.NE.AND UP1, UPT, UR10, 0x3, UPT ;  /* 0x000000030a00788c */ /* 0x000fc8000bf25270 */
[----:B------:R-:W-:Y:S02]  /*12ec0*/  USEL UR11, URZ, 0x1, UP1 ;  /* 0x00000001ff0b7887 */ /* 0x000fe40008800000 */
[----:B------:R-:W-:-:S04]  /*12ed0*/  USEL UR10, UR10, URZ, UP1 ;  /* 0x000000ff0a0a7287 */ /* 0x000fc80008800000 */
[----:B------:R-:W-:Y:S01]  /*12ee0*/  LOP3.LUT R0, R0, UR11, RZ, 0x3c, !PT ;  /* 0x0000000b00007c12 */ /* 0x000fe2000f8e3cff */
[----:B---3--:R-:W-:Y:S07]  /*12ef0*/  BRA.U !UP0, `(.L_x_306) ;  /* 0x0000000108047547 */ /* 0x008fee000b800000 */
[----:B------:R-:W-:Y:S05]  /*12f00*/  BPT.TRAP 0x1 ;  /* 0x000000040000795c */ /* 0x000fea0000300000 */
.L_x_306:
[----:B------:R-:W-:Y:S01]  /*12f10*/  ULEA UR17, UR10, UR8, 0x3 ;  /* 0x000000080a117291 */ /* 0x000fe2000f8e18ff */
[----:B-1----:R-:W-:Y:S02]  /*12f20*/  SHF.L.U32 R2, R0, 0x1f, RZ ;  /* 0x0000001f00027819 */ /* 0x002fe400000006ff */
[----:B--2---:R-:W-:-:S06]  /*12f30*/  @!P0 MOV R3, 0x4000 ;  /* 0x0000400000038802 */ /* 0x004fcc0000000f00 */
[----:B------:R-:W1:Y:S02]  /*12f40*/  SYNCS.PHASECHK.TRANS64.TRYWAIT P2, [UR17+0x14038], R2 ;  /* 0x01403802ff0075a7 */ /* 0x000e640008041111 */
[----:B-1----:R-:W-:Y:S05]  /*12f50*/  @!P2 BRA `(.L_x_307) ;  /* 0x0000002000d0a947 */ /* 0x002fea0003800000 */
.L_x_421:
[----:B------:R2:W-:Y:S01]  /*12f60*/  @!P0 SYNCS.ARRIVE.TRANS64 RZ, [UR17+0x14020], R3 ;  /* 0x01402003ffff89a7 */ /* 0x0005e20008000011 */
[----:B------:R-:W-:Y:S05]  /*12f70*/  BRA.U !UP2, `(.L_x_308) ;  /* 0x000000010a047547 */ /* 0x000fea000b800000 */
[----:B------:R-:W-:Y:S05]  /*12f80*/  BPT.TRAP 0x1 ;  /* 0x000000040000795c */ /* 0x000fea0000300000 */
.L_x_308:
[----:B------:R-:W-:Y:S04]  /*12f90*/  BSSY.RECONVERGENT B0, `(.L_x_309) ;  /* 0x0000003000007945 */ /* 0x000fe80003800200 */
[----:B------:R-:W-:Y:S05]  /*12fa0*/  @P1 BRA `(.L_x_310) ;  /* 0x0000000000041947 */ /* 0x000fea0003800000 */
[----:B------:R-:W-:Y:S05]  /*12fb0*/  BPT.TRAP 0x1 ;  /* 0x000000040000795c */ /* 0x000fea0000300000 */
.L_x_310:
[----:B------:R-:W-:Y:S05]  /*12fc0*/  BSYNC.RECONVERGENT B0 ;  /* 0x0000000000007941 */ /* 0x000fea0003800200 */
.L_x_309:
[----:B------:R-:W-:Y:S02]  /*12fd0*/  ULEA UR16, UR10, UR8, 0xe ;  /* 0x000000080a107291 */ /* 0x000fe4000f8e70ff */
[----:B------:R-:W-:Y:S02]  /*12fe0*/  UIADD3 UR14, UP1, UPT, UR4, 0x180, URZ ;  /* 0x00000180040e7890 */ /* 0x000fe4000ff3e0ff */
[----:B------:R-:W-:Y:S02]  /*12ff0*/  UIADD3 UR19, UPT, UPT, UR27, 0x80, URZ ;  /* 0x000000801b137890 */ /* 0x000fe4000fffe0ff */
        /* <DEDUP_REMOVED lines=16> */
.L_x_311:
[----:B------:R-:W-:Y:S01]  /*13100*/  ULEA UR17, UR10, UR8, 0x3 ;  /* 0x000000080a117291 */ /* 0x000fe2000f8e18ff */
[----:B-1----:R-:W-:Y:S02]  /*13110*/  SHF.L.U32 R2, R0, 0x1f, RZ ;  /* 0x0000001f00027819 */ /* 0x002fe400000006ff */
[----:B--2---:R-:W-:-:S06]  /*13120*/  @!P0 MOV R3, 0x4000 ;  /* 0x0000400000038802 */ /* 0x004fcc0000000f00 */
[----:B------:R-:W1:Y:S02]  /*13130*/  SYNCS.PHASECHK.TRANS64.TRYWAIT P2, [UR17+0x14038], R2 ;  /* 0x01403802ff0075a7 */ /* 0x000e640008041111 */
[----:B-1----:R-:W-:Y:S05]  /*13140*/  @!P2 BRA `(.L_x_312) ;  /* 0x00000020006ca947 */ /* 0x002fea0003800000 */
.L_x_423:
[----:B------:R2:W-:Y:S01]  /*13150*/  @!P0 SYNCS.ARRIVE.TRANS64 RZ, [UR17+0x14020], R3 ;  /* 0x01402003ffff89a7 */ /* 0x0005e20008000011 */
[----:B------:R-:W-:Y:S05]  /*13160*/  BRA.U !UP2, `(.L_x_313) ;  /* 0x000000010a047547 */ /* 0x000fea000b800000 */
[----:B------:R-:W-:Y:S05]  /*13170*/  BPT.TRAP 0x1 ;  /* 0x000000040000795c */ /* 0x000fea0000300000 */
.L_x_313:
[----:B------:R-:W-:Y:S04]  /*13180*/  BSSY.RECONVERGENT B0, `(.L_x_314) ;  /* 0x0000003000007945 */ /* 0x000fe80003800200 */
[----:B------:R-:W-:Y:S05]  /*13190*/  @P1 BRA `(.L_x_315) ;  /* 0x0000000000041947 */ /* 0x000fea0003800000 */
[----:B------:R-:W-:Y:S05]  /*131a0*/  BPT.TRAP 0x1 ;  /* 0x000000040000795c */ /* 0x000fea0000300000 */
.L_x_315:
[----:B------:R-:W-:Y:S05]  /*131b0*/  BSYNC.RECONVERGENT B0 ;  /* 0x0000000000007941 */ /* 0x000fea0003800200 */
.L_x_314:
        /* <DEDUP_REMOVED lines=19> */
.L_x_316:
[----:B------:R-:W-:Y:S01]  /*132f0*/  ULEA UR17, UR10, UR8, 0x3 ;  /* 0x000000080a117291 */ /* 0x000fe2000f8e18ff */
[----:B-1----:R-:W-:Y:S02]  /*13300*/  SHF.L.U32 R2, R0, 0x1f, RZ ;  /* 0x0000001f00027819 */ /* 0x002fe400000006ff */
[----:B--2---:R-:W-:-:S06]  /*13310*/  @!P0 MOV R3, 0x4000 ;  /* 0x0000400000038802 */ /* 0x004fcc0000000f00 */
[----:B------:R-:W1:Y:S02]  /*13320*/  SYNCS.PHASECHK.TRANS64.TRYWAIT P2, [UR17+0x14038], R2 ;  /* 0x01403802ff0075a7 */ /* 0x000e640008041111 */
[----:B-1----:R-:W-:Y:S05]  /*13330*/  @!P2 BRA `(.L_x_317) ;  /* 0x000000200008a947 */ /* 0x002fea0003800000 */
.L_x_425:
[----:B------:R2:W-:Y:S01]  /*13340*/  @!P0 SYNCS.ARRIVE.TRANS64 RZ, [UR17+0x14020], R3 ;  /* 0x01402003ffff89a7 */ /* 0x0005e20008000011 */
[----:B------:R-:W-:Y:S05]  /*13350*/  BRA.U !UP2, `(.L_x_318) ;  /* 0x000000010a047547 */ /* 0x000fea000b800000 */
[----:B------:R-:W-:Y:S05]  /*13360*/  BPT.TRAP 0x1 ;  /* 0x000000040000795c */ /* 0x000fea0000300000 */
.L_x_318:
[----:B------:R-:W-:Y:S04]  /*13370*/  BSSY.RECONVERGENT B0, `(.L_x_319) ;  /* 0x0000003000007945 */ /* 0x000fe80003800200 */
[----:B------:R-:W-:Y:S05]  /*13380*/  @P1 BRA `(.L_x_320) ;  /* 0x0000000000041947 */ /* 0x000fea0003800000 */
[----:B------:R-:W-:Y:S05]  /*13390*/  BPT.TRAP 0x1 ;  /* 0x000000040000795c */ /* 0x000fea0000300000 */
.L_x_320:
[----:B------:R-:W-:Y:S05]  /*133a0*/  BSYNC.RECONVERGENT B0 ;  /* 0x0000000000007941 */ /* 0x000fea0003800200 */
.L_x_319:
        /* <DEDUP_REMOVED lines=19> */
.L_x_321:
[----:B------:R-:W-:Y:S01]  /*134e0*/  ULEA UR17, UR10, UR8, 0x3 ;  /* 0x000000080a117291 */ /* 0x000fe2000f8e18ff */
[----:B-1----:R-:W-:Y:S02]  /*134f0*/  SHF.L.U32 R2, R0, 0x1f, RZ ;  /* 0x0000001f00027819 */ /* 0x002fe400000006ff */
[----:B--2---:R-:W-:-:S06]  /*13500*/  @!P0 MOV R3, 0x4000 ;  /* 0x0000400000038802 */ /* 0x004fcc0000000f00 */
[----:B------:R-:W1:Y:S02]  /*13510*/  SYNCS.PHASECHK.TRANS64.TRYWAIT P2, [UR17+0x14038], R2 ;  /* 0x01403802ff0075a7 */ /* 0x000e640008041111 */
[----:B-1----:R-:W-:Y:S05]  /*13520*/  @!P2 BRA `(.L_x_322) ;  /* 0x0000001c00a4a947 */ /* 0x002fea0003800000 */
.L_x_427:
[----:B------:R2:W-:Y:S01]  /*13530*/  @!P0 SYNCS.ARRIVE.TRANS64 RZ, [UR17+0x14020], R3 ;  /* 0x01402003ffff89a7 */ /* 0x0005e20008000011 */
[----:B------:R-:W-:Y:S05]  /*13540*/  BRA.U !UP2, `(.L_x_323) ;  /* 0x000000010a047547 */ /* 0x000fea000b800000 */
[----:B------:R-:W-:Y:S05]  /*13550*/  BPT.TRAP 0x1 ;  /* 0x000000040000795c */ /* 0x000fea0000300000 */
.L_x_323:
[----:B------:R-:W-:Y:S04]  /*13560*/  BSSY.RECONVERGENT B0, `(.L_x_324) ;  /* 0x0000003000007945 */ /* 0x000fe80003800200 */
[----:B------:R-:W-:Y:S05]  /*13570*/  @P1 BRA `(.L_x_325) ;  /* 0x0000000000041947 */ /* 0x000fea0003800000 */
[----:B------:R-:W-:Y:S05]  /*13580*/  BPT.TRAP 0x1 ;  /* 0x000000040000795c */ /* 0x000fea0000300000 */
.L_x_325:
[----:B------:R-:W-:Y:S05]  /*13590*/  BSYNC.RECONVERGENT B0 ;  /* 0x0000000000007941 */ /* 0x000fea0003800200 */
.L_x_324:
        /* <DEDUP_REMOVED lines=13> */
[----:B------:R-:W-:Y:S02]  /*13670*/  UIADD3 UR9, UPT, UPT, UR9, 0x4, URZ ;  /* 0x0000000409097890 */ /* 0x000fe4000fffe0ff */
[----:B------:R-:W-:Y:S02]  /*13680*/  UISETP.NE.AND UP1, UPT, UR10, 0x3, UPT ;  /* 0x000000030a00788c */ /* 0x000fe4000bf25270 */
[----:B------:R-:W-:Y:S02]  /*13690*/  UIADD3 UR7, UPT, UPT, UR7, 0x4, URZ ;  /* 0x0000000407077890 */ /* 0x000fe4000fffe0ff */
[----:B------:R-:W-:Y:S02]  /*136a0*/  USEL UR11, URZ, 0x1, UP1 ;  /* 0x00000001ff0b7887 */ /* 0x000fe40008800000 */
[----:B------:R-:W-:Y:S02]  /*136b0*/  USEL UR10, UR10, URZ, UP1 ;  /* 0x000000ff0a0a7287 */ /* 0x000fe40008800000 */
[----:B------:R-:W-:-:S02]  /*136c0*/  UISETP.NE.AND UP1, UPT, UR9, URZ, UPT ;  /* 0x000000ff0900728c */ /* 0x000fc4000bf25270 */
[----:B------:R-:W-:Y:S01]  /*136d0*/  LOP3.LUT R0, R0, UR11, RZ, 0x3c, !PT ;  /* 0x0000000b00007c12 */ /* 0x000fe2000f8e3cff */
[----:B------:R-:W-:-:S06]  /*136e0*/  UIADD3 UR27, UPT, UPT, UR27, 0x200, URZ ;  /* 0x000002001b1b7890 */ /* 0x000fcc000fffe0ff */
[----:B----4-:R-:W-:Y:S06]  /*136f0*/  BRA.U UP1, `(.L_x_326) ;  /* 0xfffffff1010c7547 */ /* 0x010fec000b83ffff */
[----:B------:R-:W-:Y:S02]  /*13700*/  UIADD3 UR9, UPT, UPT, UR7, 0x1, URZ ;  /* 0x0000000107097890 */ /* 0x000fe4000fffe0ff */
.L_x_285:
[----:B------:R-:W-:-:S13]  /*13710*/  ISETP.NE.AND P2, PT, RZ, UR6, PT ;  /* 0x00000006ff007c0c */ /* 0x000fda000bf45270 */
[----:B---3--:R-:W-:Y:S05]  /*13720*/  @!P2 EXIT ;  /* 0x000000000000a94d */ /* 0x008fea0003800000 */
[----:B------:R-:W-:Y:S02]  /*13730*/  UIADD3 UR7, UPT, UPT, -UR6, URZ, URZ ;  /* 0x000000ff06077290 */ /* 0x000fe4000fffe1ff */
[----:B------:R-:W-:-:S12]  /*13740*/  USHF.L.U32 UR27, UR9, 0x7, URZ ;  /* 0x00000007091b7899 */ /* 0x000fd800080006ff */
.L_x_337:
[----:B------:R-:W-:Y:S05]  /*13750*/  BRA.U !UP0, `(.L_x_327) ;  /* 0x0000000108047547 */ /* 0x000fea000b800000 */
[----:B------:R-:W-:Y:S05]  /*13760*/  BPT.TRAP 0x1 ;  /* 0x000000040000795c */ /* 0x000fea0000300000 */
.L_x_327:
[----:B------:R-:W-:Y:S01]  /*13770*/  ULEA UR25, UR10, UR8, 0x3 ;  /* 0x000000080a197291 */ /* 0x000fe2000f8e18ff */
[----:B-12---:R-:W-:Y:S02]  /*13780*/  SHF.L.U32 R2, R0, 0x1f, RZ ;  /* 0x0000001f00027819 */ /* 0x006fe400000006ff */
[----:B------:R-:W-:-:S06]  /*13790*/  @!P0 MOV R3, 0x4000 ;  /* 0x0000400000038802 */ /* 0x000fcc0000000f00 */
[----:B------:R-:W1:Y:S02]  /*137a0*/  SYNCS.PHASECHK.TRANS64.TRYWAIT P2, [UR25+0x14038], R2 ;  /* 0x01403802ff0075a7 */ /* 0x000e640008041119 */
[----:B-1----:R-:W-:Y:S05]  /*137b0*/  @!P2 BRA `(.L_x_328) ;  /* 0x0000001c0018a947 */ /* 0x002fea0003800000 */
.L_x_429:
[----:B------:R2:W-:Y:S01]  /*137c0*/  @!P0 SYNCS.ARRIVE.TRANS64 RZ, [UR25+0x14020], R3 ;  /* 0x01402003ffff89a7 */ /* 0x0005e20008000019 */
[----:B------:R-:W-:Y:S05]  /*137d0*/  BRA.U !UP2, `(.L_x_329) ;  /* 0x000000010a047547 */ /* 0x000fea000b800000 */
[----:B------:R-:W-:Y:S05]  /*137e0*/  BPT.TRAP 0x1 ;  /* 0x000000040000795c */ /* 0x000fea0000300000 */
.L_x_329:
[----:B------:R-:W-:Y:S04]  /*137f0*/  BSSY.RECONVERGENT B0, `(.L_x_330) ;  /* 0x0000003000007945 */ /* 0x000fe80003800200 */
[----:B------:R-:W-:Y:S05]  /*13800*/  @P1 BRA `(.L_x_331) ;  /* 0x0000000000041947 */ /* 0x000fea0003800000 */
[----:B------:R-:W-:Y:S05]  /*13810*/  BPT.TRAP 0x1 ;  /* 0x000000040000795c */ /* 0x000fea0000300000 */
.L_x_331:
[----:B------:R-:W-:Y:S05]  /*13820*/  BSYNC.RECONVERGENT B0 ;  /* 0x0000000000007941 */ /* 0x000fea0003800200 */
.L_x_330:
        /* <DEDUP_REMOVED lines=18> */
.L_x_332:
[----:B------:R-:W-:Y:S01]  /*13950*/  ULEA UR17, UR6, UR8, 0x3 ;  /* 0x0000000806117291 */ /* 0x000fe2000f8e18ff */
[----:B-1----:R-:W-:Y:S02]  /*13960*/  SHF.L.U32 R2, R0, 0x1f, RZ ;  /* 0x0000001f00027819 */ /* 0x002fe400000006ff */
[----:B--2---:R-:W-:-:S06]  /*13970*/  @!P0 MOV R3, 0x4000 ;  /* 0x0000400000038802 */ /* 0x004fcc0000000f00 */
[----:B------:R-:W1:Y:S02]  /*13980*/  SYNCS.PHASECHK.TRANS64.TRYWAIT P2, [UR17+0x14038], R2 ;  /* 0x01403802ff0075a7 */ /* 0x000e640008041111 */
[----:B-1----:R-:W-:Y:S05]  /*13990*/  @!P2 BRA `(.L_x_333) ;  /* 0x0000001800b8a947 */ /* 0x002fea0003800000 */
.L_x_431:
[----:B------:R2:W-:Y:S01]  /*139a0*/  @!P0 SYNCS.ARRIVE.TRANS64 RZ, [UR17+0x14020], R3 ;  /* 0x01402003ffff89a7 */ /* 0x0005e20008000011 */
[----:B------:R-:W-:Y:S05]  /*139b0*/  BRA.U !UP2, `(.L_x_334) ;  /* 0x000000010a047547 */ /* 0x000fea000b800000 */
[----:B------:R-:W-:Y:S05]  /*139c0*/  BPT.TRAP 0x1 ;  /* 0x000000040000795c */ /* 0x000fea0000300000 */
.L_x_334:
[----:B------:R-:W-:Y:S04]  /*139d0*/  BSSY.RECONVERGENT B0, `(.L_x_335) ;  /* 0x0000003000007945 */ /* 0x000fe80003800200 */
[----:B------:R-:W-:Y:S05]  /*139e0*/  @P1 BRA `(.L_x_336) ;  /* 0x0000000000041947 */ /* 0x000fea0003800000 */
[----:B------:R-:W-:Y:S05]  /*139f0*/  BPT.TRAP 0x1 ;  /* 0x000000040000795c */ /* 0x000fea0000300000 */
.L_x_336:
[----:B------:R-:W-:Y:S05]  /*13a00*/  BSYNC.RECONVERGENT B0 ;  /* 0x0000000000007941 */ /* 0x000fea0003800200 */
.L_x_335:
        /* <DEDUP_REMOVED lines=12> */
[----:B------:R3:W-:Y:S01]  /*13ad0*/  UTMALDG.4D [UR16], [UR14], desc[UR12] ;  /* 0x00000c100e0075b4 */ /* 0x0007e20008019000 */
[----:B------:R-:W-:Y:S02]  /*13ae0*/  UIADD3 UR7, UPT, UPT, UR7, 0x1, URZ ;  /* 0x0000000107077890 */ /* 0x000fe4000fffe0ff */
[----:B------:R-:W-:Y:S02]  /*13af0*/  UISETP.NE.AND UP1, UPT, UR10, 0x3, UPT ;  /* 0x000000030a00788c */ /* 0x000fe4000bf25270 */
[----:B------:R-:W-:Y:S02]  /*13b00*/  UIADD3 UR27, UPT, UPT, UR27, 0x80, URZ ;  /* 0x000000801b1b7890 */ /* 0x000fe4000fffe0ff */
[----:B------:R-:W-:Y:S02]  /*13b10*/  USEL UR6, URZ, 0x1, UP1 ;  /* 0x00000001ff067887 */ /* 0x000fe40008800000 */
[----:B------:R-:W-:Y:S02]  /*13b20*/  USEL UR10, UR10, URZ, UP1 ;  /* 0x000000ff0a0a7287 */ /* 0x000fe40008800000 */
[----:B------:R-:W-:-:S02]  /*13b30*/  UISETP.NE.AND UP1, UPT, UR7, URZ, UPT ;  /* 0x000000ff0700728c */ /* 0x000fc4000bf25270 */
[----:B------:R-:W-:-:S07]  /*13b40*/  LOP3.LUT R0, R0, UR6, RZ, 0x3c, !PT ;  /* 0x0000000600007c12 */ /* 0x000fce000f8e3cff */
[----:B---3--:R-:W-:Y:S05]  /*13b50*/  BRA.U UP1, `(.L_x_337) ;  /* 0xfffffff901fc7547 */ /* 0x008fea000b83ffff */
[----:B------:R-:W-:Y:S05]  /*13b60*/  EXIT ;  /* 0x000000000000794d */ /* 0x000fea0003800000 */
.L_x_450:
[----:B------:R-:W-:-:S08]  /*13b70*/  NOP ;  /* 0x0000000000007918 */ /* 0x000fd00000000000 */
[----:B------:R-:W1:-:S00]  /*13b80*/  USETMAXREG.DEALLOC.CTAPOOL 0x20 ;  /* 0x00000020000079c8 */ /* 0x000e4000080e0500 */
[----:B------:R-:W2:Y:S08]  /*13b90*/  S2UR UR18, SR_CTAID.X ;  /* 0x00000000001279c3 */ /* 0x000eb00000002500 */
[----:B-1----:R-:W1:Y:S01]  /*13ba0*/  LDC R0, c[0x0][0x380] ;  /* 0x0000e000ff007b82 */ /* 0x002e620000000800 */
[----:B--2---:R-:W-:-:S06]  /*13bb0*/  USHF.L.U32 UR18, UR18, 0x8, URZ ;  /* 0x0000000812127899 */ /* 0x004fcc00080006ff */
[----:B-1----:R-:W-:-:S13]  /*13bc0*/  ISETP.LE.U32.AND P0, PT, R0, UR18, PT ;  /* 0x0000001200007c0c */ /* 0x002fda000bf03070 */
[----:B------:R-:W-:Y:S05]  /*13bd0*/  @P0 EXIT ;  /* 0x000000000000094d */ /* 0x000fea0003800000 */
[----:B------:R-:W1:Y:S01]  /*13be0*/  LDCU UR19, c[0x0][0x38c] ;  /* 0x00007180ff1377ac */ /* 0x000e620008000800 */
[----:B------:R-:W2:Y:S01]  /*13bf0*/  S2UR UR4, SR_CTAID.Y ;  /* 0x00000000000479c3 */ /* 0x000ea20000002600 */
[----:B------:R-:W-:Y:S01]  /*13c00*/  UMOV UR6, URZ ;  /* 0x000000ff00067c82 */ /* 0x000fe20008000000 */
[----:B------:R-:W-:Y:S01]  /*13c10*/  ELECT P0, URZ, PT ;  /* 0x0000000000ff782f */ /* 0x000fe20003800000 */
[----:B-1----:R-:W1:Y:S01]  /*13c20*/  I2F.U32.RP R0, UR19 ;  /* 0x0000001300007d06 */ /* 0x002e620008209000 */
[----:B------:R-:W-:-:S07]  /*13c30*/  UISETP.NE.U32.AND UP0, UPT, UR19, URZ, UPT ;  /* 0x000000ff1300728c */ /* 0x000fce000bf05070 */
[----:B-1----:R-:W1:Y:S02]  /*13c40*/  MUFU.RCP R0, R0 ;  /* 0x0000000000007308 */ /* 0x002e640000001000 */
[----:B-1----:R-:W-:-:S06]  /*13c50*/  VIADD R0, R0, 0xffffffe ;  /* 0x0ffffffe00007836 */ /* 0x002fcc0000000000 */
[----:B------:R-:W1:Y:S02]  /*13c60*/  F2I.FTZ.U32.TRUNC.NTZ R0, R0 ;  /* 0x0000000000007305 */ /* 0x000e64000021f000 */
[----:B-1----:R-:W-:-:S13]  /*13c70*/  R2UR UR7, R0 ;  /* 0x00000000000772ca */ /* 0x002fda00000e0000 */
[----:B------:R-:W-:-:S04]  /*13c80*/  UIADD3 UR5, UPT, UPT, URZ, -UR7, URZ ;  /* 0x80000007ff057290 */ /* 0x000fc8000fffe0ff */
[----:B------:R-:W-:-:S04]  /*13c90*/  UIMAD UR5, UR5, UR19, URZ ;  /* 0x00000013050572a4 */ /* 0x000fc8000f8e02ff */
[----:B------:R-:W-:-:S04]  /*13ca0*/  UIMAD.WIDE.U32 UR6, UR7, UR5, UR6 ;  /* 0x00000005070672a5 */ /* 0x000fc8000f8e0006 */
[----:B--2---:R-:W-:-:S07]  /*13cb0*/  UIMAD.WIDE.U32 UR20, UR7, UR4, URZ ;  /* 0x00000004071472a5 */ /* 0x004fce000f8e00ff */
[----:B------:R-:W-:Y:S02]  /*13cc0*/  UMOV UR20, UR21 ;  /* 0x0000001500147c82 */ /* 0x000fe40008000000 */
[----:B------:R-:W-:Y:S02]  /*13cd0*/  UIADD3 UR5, UPT, UPT, -UR20, URZ, URZ ;  /* 0x000000ff14057290 */ /* 0x000fe4000fffe1ff */
[----:B------:R-:W1:Y:S02]  /*13ce0*/  S2UR UR21, SR_CTAID.Z ;  /* 0x00000000001579c3 */ /* 0x000e640000002700 */
        /* <DEDUP_REMOVED lines=9> */
[----:B-1----:R-:W-:Y:S11]  /*13d80*/  BRA.U UP6, `(.L_x_338) ;  /* 0x0000000106047547 */ /* 0x002ff6000b800000 */
[----:B------:R-:W-:Y:S05]  /*13d90*/  BPT.TRAP 0x1 ;  /* 0x000000040000795c */ /* 0x000fea0000300000 */
.L_x_338:
[----:B------:R-:W1:Y:S01]  /*13da0*/  S2UR UR4, SR_CgaCtaId ;  /* 0x00000000000479c3 */ /* 0x000e620000008800 */
[----:B------:R-:W-:Y:S01]  /*13db0*/  UMOV UR16, 0x400 ;  /* 0x0000040000107882 */ /* 0x000fe20000000000 */
[----:B------:R-:W-:Y:S01]  /*13dc0*/  SHF.L.U32 R2, RZ, 0x1f, RZ ;  /* 0x0000001fff027819 */ /* 0x000fe200000006ff */
[----:B-1----:R-:W-:-:S09]  /*13dd0*/  ULEA UR16, UR4, UR16, 0x18 ;  /* 0x0000001004107291 */ /* 0x002fd2000f8ec0ff */
[----:B------:R-:W1:Y:S02]  /*13de0*/  SYNCS.PHASECHK.TRANS64.TRYWAIT P0, [UR16+0x140b0], R2 ;  /* 0x0140b002ff0075a7 */ /* 0x000e640008001110 */
[----:B-1----:R-:W-:Y:S05]  /*13df0*/  @!P0 BRA `(.L_x_339) ;  /* 0x0000001400b88947 */ /* 0x002fea0003800000 */
.L_x_433:
[----:B------:R-:W2:Y:S01]  /*13e00*/  LDCU.64 UR6, c[0x0][0x348] ;  /* 0x00006900ff0677ac */ /* 0x000ea20008000a00 */
[----:B------:R-:W-:Y:S01]  /*13e10*/  UMOV UR17, URZ ;  /* 0x000000ff00117c82 */ /* 0x000fe20008000000 */
[----:B--2---:R-:W-:-:S04]  /*13e20*/  UIADD3 UR6, UP0, UPT, UR6, 0x400, URZ ;  /* 0x0000040006067890 */ /* 0x004fc8000ff1e0ff */
[----:B------:R-:W-:-:S09]  /*13e30*/  UIADD3.X UR7, UPT, UPT, URZ, UR7, URZ, UP0, !UPT ;  /* 0x00000007ff077290 */ /* 0x000fd200087fe4ff */
[----:B------:R2:W-:Y:S01]  /*13e40*/  UTMASTG.5D [UR16], [UR6] ;  /* 0x00000010060073b5 */ /* 0x0005e20008020000 */
[----:B------:R0:W-:Y:S01]  /*13e50*/  UTMACMDFLUSH ;  /* 0x00000000000079b7 */ /* 0x0001e20000000000 */
[----:B--2---:R-:W-:Y:S05]  /*13e60*/  BRA.U UP6, `(.L_x_340) ;  /* 0x0000000106047547 */ /* 0x004fea000b800000 */
[----:B------:R-:W-:Y:S05]  /*13e70*/  BPT.TRAP 0x1 ;  /* 0x000000040000795c */ /* 0x000fea0000300000 */
.L_x_340:
[----:B------:R-:W2:Y:S02]  /*13e80*/  SYNCS.PHASECHK.TRANS64.TRYWAIT P0, [UR16+0x140b8], R2 ;  /* 0x0140b802ff0075a7 */ /* 0x000ea40008001110 */
[----:B--2---:R-:W-:Y:S05]  /*13e90*/  @!P0 BRA `(.L_x_341) ;  /* 0x0000001400a88947 */ /* 0x004fea0003800000 */
.L_x_435:
[----:B------:R-:W2:Y:S01]  /*13ea0*/  LDCU.64 UR6, c[0x0][0x348] ;  /* 0x00006900ff0677ac */ /* 0x000ea20008000a00 */
[----:B------:R-:W-:Y:S02]  /*13eb0*/  UIADD3 UR10, UPT, UPT, UR18, 0x80, URZ ;  /* 0x00000080120a7890 */ /* 0x000fe4000fffe0ff */
[----:B------:R-:W-:Y:S01]  /*13ec0*/  UIADD3 UR8, UPT, UPT, UR16, 0x4000, URZ ;  /* 0x0000400010087890 */ /* 0x000fe2000fffe0ff */
[----:B------:R-:W-:Y:S01]  /*13ed0*/  UMOV UR9, URZ ;  /* 0x000000ff00097c82 */ /* 0x000fe20008000000 */
[----:B------:R-:W-:Y:S01]  /*13ee0*/  UMOV UR11, UR19 ;  /* 0x00000013000b7c82 */ /* 0x000fe20008000000 */
[----:B------:R-:W-:Y:S01]  /*13ef0*/  UMOV UR12, UR20 ;  /* 0x00000014000c7c82 */ /* 0x000fe20008000000 */
[----:B------:R-:W-:Y:S01]  /*13f00*/  UMOV UR13, UR21 ;  /* 0x00000015000d7c82 */ /* 0x000fe20008000000 */
[----:B--2---:R-:W-:-:S04]  /*13f10*/  UIADD3 UR6, UP0, UPT, UR6, 0x400, URZ ;  /* 0x0000040006067890 */ /* 0x004fc8000ff1e0ff */
[----:B------:R-:W-:-:S09]  /*13f20*/  UIADD3.X UR7, UPT, UPT, URZ, UR7, URZ, UP0, !UPT ;  /* 0x00000007ff077290 */ /* 0x000fd200087fe4ff */
[----:B------:R2:W-:Y:S01]  /*13f30*/  UTMASTG.5D [UR8], [UR6] ;  /* 0x00000008060073b5 */ /* 0x0005e20008020000 */
[----:B------:R0:W-:Y:S01]  /*13f40*/  UTMACMDFLUSH ;  /* 0x00000000000079b7 */ /* 0x0001e20000000000 */
[----:B------:R-:W-:-:S04]  /*13f50*/  DEPBAR.LE SB0, 0x1 ;  /* 0x000080400000791a */ /* 0x000fc80000000000 */
[----:B--2---:R-:W-:Y:S05]  /*13f60*/  BRA.U UP6, `(.L_x_342) ;  /* 0x0000000106047547 */ /* 0x004fea000b800000 */
[----:B------:R-:W-:Y:S05]  /*13f70*/  BPT.TRAP 0x1 ;  /* 0x000000040000795c */ /* 0x000fea0000300000 */
.L_x_342:
[----:B------:R-:W-:-:S04]  /*13f80*/  UIADD3 UR5, UPT, UPT, UR16, 0x140c0, URZ ;  /* 0x000140c010057890 */ /* 0x000fc8000fffe0ff */
[----:B------:R-:W-:-:S09]  /*13f90*/  UPRMT UR5, UR4, 0x654, UR5 ;  /* 0x0000065404057896 */ /* 0x000fd20008000005 */
[----:B------:R-:W-:Y:S01]  /*13fa0*/  SYNCS.ARRIVE.TRANS64.RED.A1T0 RZ, [UR5], RZ ;  /* 0x000000ffffff79a7 */ /* 0x000fe20008100405 */
[----:B------:R-:W-:-:S04]  /*13fb0*/  DEPBAR.LE SB0, 0x0 ;  /* 0x000080000000791a */ /* 0x000fc80000000000 */
[----:B------:R-:W-:Y:S05]  /*13fc0*/  BRA.U UP6, `(.L_x_343) ;  /* 0x0000000106047547 */ /* 0x000fea000b800000 */
[----:B------:R-:W-:Y:S05]  /*13fd0*/  BPT.TRAP 0x1 ;  /* 0x000000040000795c */ /* 0x000fea0000300000 */
.L_x_343:
[----:B------:R-:W-:Y:S01]  /*13fe0*/  UIADD3 UR5, UPT, UPT, UR16, 0x140c8, URZ ;  /* 0x000140c810057890 */ /* 0x000fe2000fffe0ff */
[----:B------:R-:W-:-:S03]  /*13ff0*/  IMAD.MOV.U32 R3, RZ, RZ, 0xffff ;  /* 0x0000ffffff037424 */ /* 0x000fc600078e00ff */
[----:B------:R-:W-:-:S09]  /*14000*/  UPRMT UR5, UR4, 0x654, UR5 ;  /* 0x0000065404057896 */ /* 0x000fd20008000005 */
[----:B------:R-:W-:Y:S01]  /*14010*/  SYNCS.ARRIVE.TRANS64.RED.A1T0 RZ, [UR5], RZ ;  /* 0x000000ffffff79a7 */ /* 0x000fe20008100405 */
[----:B-1----:R-:W1:Y:S01]  /*14020*/  LDS R0, [UR16+0x140e0] ;  /* 0x0140e010ff007984 */ /* 0x002e620008000800 */
[----:B------:R-:W-:Y:S02]  /*14030*/  UMOV UR6, 0x40 ;  /* 0x0000004000067882 */ /* 0x000fe40000000000 */
[----:B------:R-:W-:Y:S01]  /*14040*/  ULEA UR6, UR4, UR6, 0x18 ;  /* 0x0000000604067291 */ /* 0x000fe2000f8ec0ff */
[----:B------:R-:W-:-:S08]  /*14050*/  NOP ;  /* 0x0000000000007918 */ /* 0x000fd00000000000 */
[----:B------:R-:W2:Y:S01]  /*14060*/  LDS R2, [UR6+0x14] ;  /* 0x00001406ff027984 */ /* 0x000ea20008000800 */
[----:B-1----:R-:W-:-:S04]  /*14070*/  LOP3.LUT R0, R0, 0xffff, RZ, 0xc0, !PT ;  /* 0x0000ffff00007812 */ /* 0x002fc800078ec0ff */
[----:B------:R-:W-:-:S04]  /*14080*/  SHF.R.U32.HI R4, RZ, 0x5, R0 ;  /* 0x00000005ff047819 */ /* 0x000fc80000011600 */
[----:B------:R-:W-:-:S04]  /*14090*/  SHF.L.U32 R3, R3, R4, RZ ;  /* 0x0000000403037219 */ /* 0x000fc800000006ff */
[----:B--2---:R-:W-:Y:S01]  /*140a0*/  LOP3.LUT R0, R2, R3, RZ, 0xc0, !PT ;  /* 0x0000000302007212 */ /* 0x004fe200078ec0ff */
[----:B------:R-:W-:-:S03]  /*140b0*/  IMAD.MOV.U32 R2, RZ, RZ, 0x1 ;  /* 0x00000001ff027424 */ /* 0x000fc600078e00ff */
[----:B------:R-:W-:Y:S02]  /*140c0*/  ISETP.NE.AND P0, PT, R0, R3, PT ;  /* 0x000000030000720c */ /* 0x000fe40003f05270 */
[----:B------:R-:W-:-:S11]  /*140d0*/  SHF.L.U32 R2, R2, R4, RZ ;  /* 0x0000000402027219 */ /* 0x000fd600000006ff */
[----:B------:R-:W-:Y:S05]  /*140e0*/  @P0 BRA `(.L_x_344) ;  /* 0x00000000005c0947 */ /* 0x000fea0003800000 */
[----:B------:R-:W1:Y:S02]  /*140f0*/  LDS R0, [UR6+0x18] ;  /* 0x00001806ff007984 */ /* 0x000e640008000800 */
[----:B-1----:R-:W-:-:S04]  /*14100*/  LOP3.LUT R0, R0, R2, RZ, 0xc0, !PT ;  /* 0x0000000200007212 */ /* 0x002fc800078ec0ff */
[----:B------:R-:W-:-:S13]  /*14110*/  ISETP.NE.AND P0, PT, R0, R2, PT ;  /* 0x000000020000720c */ /* 0x000fda0003f05270 */
[----:B------:R-:W-:Y:S05]  /*14120*/  @P0 BRA `(.L_x_345) ;  /* 0x0000000000400947 */ /* 0x000fea0003800000 */
[----:B------:R-:W-:Y:S01]  /*14130*/  R2UR UR8, R3 ;  /* 0x00000000030872ca */ /* 0x000fe200000e0000 */
[----:B------:R-:W-:Y:S01]  /*14140*/  VOTEU.ANY UR7, UPT, PT ;  /* 0x0000000000077886 */ /* 0x000fe200038e0100 */
[----:B------:R-:W1:Y:S01]  /*14150*/  S2R R3, SR_LANEID ;  /* 0x0000000000037919 */ /* 0x000e620000000000 */
[----:B------:R-:W-:Y:S01]  /*14160*/  LOP3.LUT R2, RZ, R2, RZ, 0x33, !PT ;  /* 0x00000002ff027212 */ /* 0x000fe200078e33ff */
[----:B------:R-:W-:-:S03]  /*14170*/  UFLO.U32 UR7, UR7 ;  /* 0x00000007000772bd */ /* 0x000fc600080e0000 */
[----:B------:R-:W2:Y:S06]  /*14180*/  REDUX UR4, R2 ;  /* 0x00000000020473c4 */ /* 0x000eac0000000000 */
[----:B------:R-:W-:-:S06]  /*14190*/  ULOP3.LUT UR8, URZ, UR8, URZ, 0x33, !UPT ;  /* 0x00000008ff087292 */ /* 0x000fcc000f8e33ff */
[----:B------:R-:W-:-:S04]  /*141a0*/  IMAD.U32 R0, RZ, RZ, UR8 ;  /* 0x00000008ff007e24 */ /* 0x000fc8000f8e00ff */
[----:B------:R2:W3:Y:S02]  /*141b0*/  REDUX UR5, R0 ;  /* 0x00000000000573c4 */ /* 0x0004e40000000000 */
[----:B------:R4:W-:Y:S01]  /*141c0*/  UTCATOMSWS.AND URZ, UR8 ;  /* 0x0000000800ff79e3 */ /* 0x0009e20008000000 */
[----:B-1----:R-:W-:Y:S01]  /*141d0*/  ISETP.EQ.U32.AND P0, PT, R3, UR7, PT ;  /* 0x0000000703007c0c */ /* 0x002fe2000bf02070 */
[----:B--2---:R-:W-:Y:S02]  /*141e0*/  IMAD.U32 R0, RZ, RZ, UR4 ;  /* 0x00000004ff007e24 */ /* 0x004fe4000f8e00ff */
[----:B---3--:R-:W-:-:S10]  /*141f0*/  IMAD.U32 R2, RZ, RZ, UR5 ;  /* 0x00000005ff027e24 */ /* 0x008fd4000f8e00ff */
[----:B------:R4:W-:Y:S04]  /*14200*/  @P0 ATOMS.AND RZ, [UR6+0x14], R2 ;  /* 0x00001402ffff098c */ /* 0x0009e8000a800006 */
[----:B------:R4:W-:Y:S01]  /*14210*/  @P0 ATOMS.AND RZ, [UR6+0x18], R0 ;  /* 0x00001800ffff098c */ /* 0x0009e2000a800006 */
[----:B------:R-:W-:Y:S05]  /*14220*/  BRA `(.L_x_346) ;  /* 0x0000000000147947 */ /* 0x000fea0003800000 */
.L_x_345:
[----:B------:R-:W-:Y:S02]  /*14230*/  MOV R2, 0x14250 ;  /* 0x0001425000027802 */ /* 0x000fe40000000f00 */
[----:B------:R-:W-:Y:S05]  /*14240*/  CALL.REL.NOINC `($__internal_0_$__cuda_sm10x_tcgen05_guardrail_trap_col_being_dealloced_not_returned_by_alloc) ;  /* 0x0000001000d47944 */ /* 0x000fea0003c00000 */
[----:B------:R-:W-:Y:S05]  /*14250*/  BRA `(.L_x_346) ;  /* 0x0000000000087947 */ /* 0x000fea0003800000 */
.L_x_344:
[----:B------:R-:W-:Y:S02]  /*14260*/  MOV R2, 0x14280 ;  /* 0x0001428000027802 */ /* 0x000fe40000000f00 */
[----:B------:R-:W-:Y:S05]  /*14270*/  CALL.REL.NOINC `($__internal_2_$__cuda_sm10x_tcgen05_guardrail_trap_unallocated_columns_being_dealloced) ;  /* 0x0000001000e07944 */ /* 0x000fea0003c00000 */
.L_x_346:
[----:B------:R-:W-:Y:S01]  /*14280*/  NOP ;  /* 0x0000000000007918 */ /* 0x000fe20000000000 */
[----:B----4-:R-:W-:Y:S05]  /*14290*/  EXIT ;  /* 0x000000000000794d */ /* 0x010fea0003800000 */
.L_x_35:
[----:B------:R-:W-:-:S07]  /*142a0*/  MOV R0, UR4 ;  /* 0x0000000400007c02 */ /* 0x000fce0008000f00 */
.L_x_347:
[----:B-1----:R1:W2:Y:S02]  /*142b0*/  SYNCS.PHASECHK.TRANS64.TRYWAIT P0, [R0+URZ+0x14000], R3 ;  /* 0x01400003000075a7 */ /* 0x0022a400080011ff */
[----:B--2---:R-:W-:Y:S05]  /*142c0*/  @!P0 NANOSLEEP.SYNCS 0x989680 ;  /* 0x009896800000895d */ /* 0x004fea0003900000 */
[----:B------:R-:W2:Y:S02]  /*142d0*/  @!P0 SYNCS.PHASECHK.TRANS64 P0, [R0+URZ+0x14000], R3 ;  /* 0x01400003000085a7 */ /* 0x000ea400080010ff */
[----:B--2---:R-:W-:Y:S05]  /*142e0*/  @!P0 BRA `(.L_x_347) ;  /* 0xfffffffc00f08947 */ /* 0x004fea000383ffff */
[----:B------:R-:W-:Y:S05]  /*142f0*/  BRA `(.L_x_348) ;  /* 0xfffffed800107947 */ /* 0x000fea000383ffff */
.L_x_37:
[----:B-1----:R-:W-:-:S07]  /*14300*/  MOV R0, UR4 ;  /* 0x0000000400007c02 */ /* 0x002fce0008000f00 */
.L_x_349:
[----:B-1----:R1:W2:Y:S02]  /*14310*/  SYNCS.PHASECHK.TRANS64.TRYWAIT P0, [R0+URZ+0x14020], R3 ;  /* 0x01402003000075a7 */ /* 0x0022a400080011ff */
[----:B--2---:R-:W-:Y:S05]  /*14320*/  @!P0 NANOSLEEP.SYNCS 0x989680 ;  /* 0x009896800000895d */ /* 0x004fea0003900000 */
[----:B------:R-:W2:Y:S02]  /*14330*/  @!P0 SYNCS.PHASECHK.TRANS64 P0, [R0+URZ+0x14020], R3 ;  /* 0x01402003000085a7 */ /* 0x000ea400080010ff */
[----:B--2---:R-:W-:Y:S05]  /*14340*/  @!P0 BRA `(.L_x_349) ;  /* 0xfffffffc00f08947 */ /* 0x004fea000383ffff */
[----:B------:R-:W-:Y:S05]  /*14350*/  BRA `(.L_x_350) ;  /* 0xfffffed8000c7947 */ /* 0x000fea000383ffff */
.L_x_39:
[----:B-1----:R-:W-:-:S07]  /*14360*/  MOV R0, UR4 ;  /* 0x0000000400007c02 */ /* 0x002fce0008000f00 */
.L_x_351:
[----:B-1----:R1:W2:Y:S02]  /*14370*/  SYNCS.PHASECHK.TRANS64.TRYWAIT P0, [R0+URZ+0x14058], R2 ;  /* 0x01405802000075a7 */ /* 0x0022a400080011ff */
[----:B--2---:R-:W-:Y:S05]  /*14380*/  @!P0 NANOSLEEP.SYNCS 0x989680 ;  /* 0x009896800000895d */ /* 0x004fea0003900000 */
[----:B------:R-:W2:Y:S02]  /*14390*/  @!P0 SYNCS.PHASECHK.TRANS64 P0, [R0+URZ+0x14058], R2 ;  /* 0x01405802000085a7 */ /* 0x000ea400080010ff */
[----:B--2---:R-:W-:Y:S05]  /*143a0*/  @!P0 BRA `(.L_x_351) ;  /* 0xfffffffc00f08947 */ /* 0x004fea000383ffff */
[----:B------:R-:W-:Y:S05]  /*143b0*/  BRA `(.L_x_352) ;  /* 0xfffffed800187947 */ /* 0x000fea000383ffff */
.L_x_43:
[----:B------:R-:W-:-:S07]  /*143c0*/  MOV R0, UR4 ;  /* 0x0000000400007c02 */ /* 0x000fce0008000f00 */
.L_x_353:
[----:B-1----:R1:W2:Y:S02]  /*143d0*/  SYNCS.PHASECHK.TRANS64.TRYWAIT P0, [R0+URZ+0x14008], R3 ;  /* 0x01400803000075a7 */ /* 0x0022a400080011ff */
[----:B--2---:R-:W-:Y:S05]  /*143e0*/  @!P0 NANOSLEEP.SYNCS 0x989680 ;  /* 0x009896800000895d */ /* 0x004fea0003900000 */
[----:B------:R-:W2:Y:S02]  /*143f0*/  @!P0 SYNCS.PHASECHK.TRANS64 P0, [R0+URZ+0x14008], R3 ;  /* 0x01400803000085a7 */ /* 0x000ea400080010ff */
[----:B--2---:R-:W-:Y:S05]  /*14400*/  @!P0 BRA `(.L_x_353) ;  /* 0xfffffffc00f08947 */ /* 0x004fea000383ffff */
[----:B------:R-:W-:Y:S05]  /*14410*/  BRA `(.L_x_354) ;  /* 0xfffffed800a87947 */ /* 0x000fea000383ffff */
.L_x_45:
[----:B-1----:R-:W-:-:S07]  /*14420*/  MOV R0, UR4 ;  /* 0x0000000400007c02 */ /* 0x002fce0008000f00 */
.L_x_355:
[----:B-1----:R1:W2:Y:S02]  /*14430*/  SYNCS.PHASECHK.TRANS64.TRYWAIT P0, [R0+URZ+0x14068], R2 ;  /* 0x01406802000075a7 */ /* 0x0022a400080011ff */
[----:B--2---:R-:W-:Y:S05]  /*14440*/  @!P0 NANOSLEEP.SYNCS 0x989680 ;  /* 0x009896800000895d */ /* 0x004fea0003900000 */
[----:B------:R-:W2:Y:S02]  /*14450*/  @!P0 SYNCS.PHASECHK.TRANS64 P0, [R0+URZ+0x14068], R2 ;  /* 0x01406802000085a7 */ /* 0x000ea400080010ff */
[----:B--2---:R-:W-:Y:S05]  /*14460*/  @!P0 BRA `(.L_x_355) ;  /* 0xfffffffc00f08947 */ /* 0x004fea000383ffff */
[----:B------:R-:W-:Y:S05]  /*14470*/  BRA `(.L_x_356) ;  /* 0xfffffed800b07947 */ /* 0x000fea000383ffff */
.L_x_49:
[----:B------:R-:W-:-:S07]  /*14480*/  MOV R0, UR4 ;  /* 0x0000000400007c02 */ /* 0x000fce0008000f00 */
.L_x_357:
[----:B--2---:R2:W3:Y:S02]  /*14490*/  SYNCS.PHASECHK.TRANS64.TRYWAIT P0, [R0+URZ+0x14028], R3 ;  /* 0x01402803000075a7 */ /* 0x0044e400080011ff */
[----:B---3--:R-:W-:Y:S05]  /*144a0*/  @!P0 NANOSLEEP.SYNCS 0x989680 ;  /* 0x009896800000895d */ /* 0x008fea0003900000 */
[----:B------:R-:W3:Y:S02]  /*144b0*/  @!P0 SYNCS.PHASECHK.TRANS64 P0, [R0+URZ+0x14028], R3 ;  /* 0x01402803000085a7 */ /* 0x000ee400080010ff */
[----:B---3--:R-:W-:Y:S05]  /*144c0*/  @!P0 BRA `(.L_x_357) ;  /* 0xfffffffc00f08947 */ /* 0x008fea000383ffff */
[----:B------:R-:W-:Y:S05]  /*144d0*/  BRA `(.L_x_358) ;  /* 0xfffffedc00447947 */ /* 0x000fea000383ffff */
.L_x_51:
[----:B--2---:R-:W-:-:S07]  /*144e0*/  MOV R0, UR4 ;  /* 0x0000000400007c02 */ /* 0x004fce0008000f00 */
.L_x_359:
[----:B--2---:R2:W3:Y:S02]  /*144f0*/  SYNCS.PHASECHK.TRANS64.TRYWAIT P0, [R0+URZ+0x140a0], R2 ;  /* 0x0140a002000075a7 */ /* 0x0044e400080011ff */
[----:B---3--:R-:W-:Y:S05]  /*14500*/  @!P0 NANOSLEEP.SYNCS 0x989680 ;  /* 0x009896800000895d */ /* 0x008fea0003900000 */
[----:B------:R-:W3:Y:S02]  /*14510*/  @!P0 SYNCS.PHASECHK.TRANS64 P0, [R0+URZ+0x140a0], R2 ;  /* 0x0140a002000085a7 */ /* 0x000ee400080010ff */
[----:B---3--:R-:W-:Y:S05]  /*14520*/  @!P0 BRA `(.L_x_359) ;  /* 0xfffffffc00f08947 */ /* 0x008fea000383ffff */
[----:B------:R-:W-:Y:S05]  /*14530*/  BRA `(.L_x_360) ;  /* 0xfffffedc003c7947 */ /* 0x000fea000383ffff */
.L_x_53:
[----:B--2---:R-:W-:-:S07]  /*14540*/  MOV R0, UR4 ;  /* 0x0000000400007c02 */ /* 0x004fce0008000f00 */
.L_x_361:
[----:B--2---:R2:W3:Y:S02]  /*14550*/  SYNCS.PHASECHK.TRANS64.TRYWAIT P0, [R0+URZ+0x14058], R3 ;  /* 0x01405803000075a7 */ /* 0x0044e400080011ff */
[----:B---3--:R-:W-:Y:S05]  /*14560*/  @!P0 NANOSLEEP.SYNCS 0x989680 ;  /* 0x009896800000895d */ /* 0x008fea0003900000 */
[----:B------:R-:W3:Y:S02]  /*14570*/  @!P0 SYNCS.PHASECHK.TRANS64 P0, [R0+URZ+0x14058], R3 ;  /* 0x01405803000085a7 */ /* 0x000ee400080010ff */
[----:B---3--:R-:W-:Y:S05]  /*14580*/  @!P0 BRA `(.L_x_361) ;  /* 0xfffffffc00f08947 */ /* 0x008fea000383ffff */
[----:B------:R-:W-:Y:S05]  /*14590*/  BRA `(.L_x_362) ;  /* 0xfffffedc003c7947 */ /* 0x000fea000383ffff */
.L_x_57:
[----:B------:R-:W-:Y:S07]  /*145a0*/  MOV R6, UR11 ;  /* 0x0000000b00067c02 */ /* 0x000fee0008000f00 */
.L_x_363:
[----:B-1----:R1:W2:Y:S02]  /*145b0*/  SYNCS.PHASECHK.TRANS64.TRYWAIT P0, [R6+URZ+0x14020], R5 ;  /* 0x01402005060075a7 */ /* 0x0022a400080011ff */
[----:B--2---:R-:W-:Y:S05]  /*145c0*/  @!P0 NANOSLEEP.SYNCS 0x989680 ;  /* 0x009896800000895d */ /* 0x004fea0003900000 */
[----:B------:R-:W2:Y:S02]  /*145d0*/  @!P0 SYNCS.PHASECHK.TRANS64 P0, [R6+URZ+0x14020], R5 ;  /* 0x01402005060085a7 */ /* 0x000ea400080010ff */
[----:B--2---:R-:W-:Y:S05]  /*145e0*/  @!P0 BRA `(.L_x_363) ;  /* 0xfffffffc00f08947 */ /* 0x004fea000383ffff */
[----:B------:R-:W-:Y:S05]  /*145f0*/  BRA `(.L_x_364) ;  /* 0xfffffee000a07947 */ /* 0x000fea000383ffff */
.L_x_60:
[----:B------:R-:W-:Y:S07]  /*14600*/  MOV R6, UR4 ;  /* 0x0000000400067c02 */ /* 0x000fee0008000f00 */
.L_x_365:
[----:B---3--:R3:W4:Y:S02]  /*14610*/  SYNCS.PHASECHK.TRANS64.TRYWAIT P0, [R6+URZ+0x140a8], R5 ;  /* 0x0140a805060075a7 */ /* 0x00872400080011ff */
[----:B----4-:R-:W-:Y:S05]  /*14620*/  @!P0 NANOSLEEP.SYNCS 0x989680 ;  /* 0x009896800000895d */ /* 0x010fea0003900000 */
[----:B------:R-:W4:Y:S02]  /*14630*/  @!P0 SYNCS.PHASECHK.TRANS64 P0, [R6+URZ+0x140a8], R5 ;  /* 0x0140a805060085a7 */ /* 0x000f2400080010ff */
[----:B----4-:R-:W-:Y:S05]  /*14640*/  @!P0 BRA `(.L_x_365) ;  /* 0xfffffffc00f08947 */ /* 0x010fea000383ffff */
[----:B------:R-:W-:Y:S05]  /*14650*/  BRA `(.L_x_366) ;  /* 0xfffffee4004c7947 */ /* 0x000fea000383ffff */
.L_x_62:
[----:B------:R-:W-:Y:S07]  /*14660*/  MOV R6, UR4 ;  /* 0x0000000400067c02 */ /* 0x000fee0008000f00 */
.L_x_367:
[----:B---3--:R3:W4:Y:S02]  /*14670*/  SYNCS.PHASECHK.TRANS64.TRYWAIT P0, [R6+URZ+0x14068], R5 ;  /* 0x01406805060075a7 */ /* 0x00872400080011ff */
[----:B----4-:R-:W-:Y:S05]  /*14680*/  @!P0 NANOSLEEP.SYNCS 0x989680 ;  /* 0x009896800000895d */ /* 0x010fea0003900000 */
[----:B------:R-:W4:Y:S02]  /*14690*/  @!P0 SYNCS.PHASECHK.TRANS64 P0, [R6+URZ+0x14068], R5 ;  /* 0x01406805060085a7 */ /* 0x000f2400080010ff */
[----:B----4-:R-:W-:Y:S05]  /*146a0*/  @!P0 BRA `(.L_x_367) ;  /* 0xfffffffc00f08947 */ /* 0x010fea000383ffff */
[----:B------:R-:W-:Y:S05]  /*146b0*/  BRA `(.L_x_368) ;  /* 0xfffffee400507947 */ /* 0x000fea000383ffff */
.L_x_68:
[----:B------:R-:W-:Y:S07]  /*146c0*/  MOV R6, UR8 ;  /* 0x0000000800067c02 */ /* 0x000fee0008000f00 */
.L_x_369:
[----:B-1----:R1:W2:Y:S02]  /*146d0*/  SYNCS.PHASECHK.TRANS64.TRYWAIT P0, [R6+URZ+0x14020], R5 ;  /* 0x01402005060075a7 */ /* 0x0022a400080011ff */
[----:B--2---:R-:W-:Y:S05]  /*146e0*/  @!P0 NANOSLEEP.SYNCS 0x989680 ;  /* 0x009896800000895d */ /* 0x004fea0003900000 */
[----:B------:R-:W2:Y:S02]  /*146f0*/  @!P0 SYNCS.PHASECHK.TRANS64 P0, [R6+URZ+0x14020], R5 ;  /* 0x01402005060085a7 */ /* 0x000ea400080010ff */
[----:B--2---:R-:W-:Y:S05]  /*14700*/  @!P0 BRA `(.L_x_369) ;  /* 0xfffffffc00f08947 */ /* 0x004fea000383ffff */
[----:B------:R-:W-:Y:S05]  /*14710*/  BRA `(.L_x_370) ;  /* 0xfffffeec00347947 */ /* 0x000fea000383ffff */
.L_x_70:
[----:B------:R-:W-:Y:S07]  /*14720*/  MOV R6, UR4 ;  /* 0x0000000400067c02 */ /* 0x000fee0008000f00 */
.L_x_371:
[----:B-1----:R1:W2:Y:S02]  /*14730*/  SYNCS.PHASECHK.TRANS64.TRYWAIT P0, [R6+URZ+0x140a0], R5 ;  /* 0x0140a005060075a7 */ /* 0x0022a400080011ff */
[----:B--2---:R-:W-:Y:S05]  /*14740*/  @!P0 NANOSLEEP.SYNCS 0x989680 ;  /* 0x009896800000895d */ /* 0x004fea0003900000 */
[----:B------:R-:W2:Y:S02]  /*14750*/  @!P0 SYNCS.PHASECHK.TRANS64 P0, [R6+URZ+0x140a0], R5 ;  /* 0x0140a005060085a7 */ /* 0x000ea400080010ff */
[----:B--2---:R-:W-:Y:S05]  /*14760*/  @!P0 BRA `(.L_x_371) ;  /* 0xfffffffc00f08947 */ /* 0x004fea000383ffff */
[----:B------:R-:W-:Y:S05]  /*14770*/  BRA `(.L_x_372) ;  /* 0xfffffeec00307947 */ /* 0x000fea000383ffff */
.L_x_72:
[----:B------:R-:W-:Y:S07]  /*14780*/  MOV R6, UR4 ;  /* 0x0000000400067c02 */ /* 0x000fee0008000f00 */
.L_x_373:
[----:B-1----:R1:W2:Y:S02]  /*14790*/  SYNCS.PHASECHK.TRANS64.TRYWAIT P0, [R6+URZ+0x14058], R5 ;  /* 0x01405805060075a7 */ /* 0x0022a400080011ff */
[----:B--2---:R-:W-:Y:S05]  /*147a0*/  @!P0 NANOSLEEP.SYNCS 0x989680 ;  /* 0x009896800000895d */ /* 0x004fea0003900000 */
[----:B------:R-:W2:Y:S02]  /*147b0*/  @!P0 SYNCS.PHASECHK.TRANS64 P0, [R6+URZ+0x14058], R5 ;  /* 0x01405805060085a7 */ /* 0x000ea400080010ff */
[----:B--2---:R-:W-:Y:S05]  /*147c0*/  @!P0 BRA `(.L_x_373) ;  /* 0xfffffffc00f08947 */ /* 0x004fea000383ffff */
[----:B------:R-:W-:Y:S05]  /*147d0*/  BRA `(.L_x_374) ;  /* 0xfffffeec00347947 */ /* 0x000fea000383ffff */
.L_x_80:
[----:B------:R-:W-:-:S07]  /*147e0*/  MOV R3, UR4 ;  /* 0x0000000400037c02 */ /* 0x000fce0008000f00 */
.L_x_375:
[----:B--2---:R2:W3:Y:S02]  /*147f0*/  SYNCS.PHASECHK.TRANS64.TRYWAIT P0, [R3+URZ+0x140a8], R0 ;  /* 0x0140a800030075a7 */ /* 0x0044e400080011ff */
[----:B---3--:R-:W-:Y:S05]  /*14800*/  @!P0 NANOSLEEP.SYNCS 0x989680 ;  /* 0x009896800000895d */ /* 0x008fea0003900000 */
[----:B------:R-:W3:Y:S02]  /*14810*/  @!P0 SYNCS.PHASECHK.TRANS64 P0, [R3+URZ+0x140a8], R0 ;  /* 0x0140a800030085a7 */ /* 0x000ee400080010ff */
[----:B---3--:R-:W-:Y:S05]  /*14820*/  @!P0 BRA `(.L_x_375) ;  /* 0xfffffffc00f08947 */ /* 0x008fea000383ffff */
[----:B------:R-:W-:Y:S05]  /*14830*/  BRA `(.L_x_376) ;  /* 0xfffffef000ac7947 */ /* 0x000fea000383ffff */
.L_x_82:
[----:B------:R-:W-:-:S07]  /*14840*/  MOV R0, UR4 ;  /* 0x0000000400007c02 */ /* 0x000fce0008000f00 */
.L_x_377:
[----:B--2---:R2:W3:Y:S02]  /*14850*/  SYNCS.PHASECHK.TRANS64.TRYWAIT P0, [R0+URZ+0x14068], R2 ;  /* 0x01406802000075a7 */ /* 0x0044e400080011ff */
[----:B---3--:R-:W-:Y:S05]  /*14860*/  @!P0 NANOSLEEP.SYNCS 0x989680 ;  /* 0x009896800000895d */ /* 0x008fea0003900000 */
[----:B------:R-:W3:Y:S02]  /*14870*/  @!P0 SYNCS.PHASECHK.TRANS64 P0, [R0+URZ+0x14068], R2 ;  /* 0x01406802000085a7 */ /* 0x000ee400080010ff */
[----:B---3--:R-:W-:Y:S05]  /*14880*/  @!P0 BRA `(.L_x_377) ;  /* 0xfffffffc00f08947 */ /* 0x008fea000383ffff */
[----:B------:R-:W-:Y:S05]  /*14890*/  BRA `(.L_x_378) ;  /* 0xfffffef000b07947 */ /* 0x000fea000383ffff */
.L_x_89:
[----:B-1----:R1:W2:Y:S02]  /*148a0*/  SYNCS.PHASECHK.TRANS64.TRYWAIT P0, [R82+URZ+0x140c0], R0 ;  /* 0x0140c000520075a7 */ /* 0x0022a400080011ff */
[----:B--2---:R-:W-:Y:S05]  /*148b0*/  @!P0 NANOSLEEP.SYNCS 0x989680 ;  /* 0x009896800000895d */ /* 0x004fea0003900000 */
[----:B------:R-:W2:Y:S02]  /*148c0*/  @!P0 SYNCS.PHASECHK.TRANS64 P0, [R82+URZ+0x140c0], R0 ;  /* 0x0140c000520085a7 */ /* 0x000ea400080010ff */
[----:B--2---:R-:W-:Y:S05]  /*148d0*/  @!P0 BRA `(.L_x_89) ;  /* 0xfffffffc00f08947 */ /* 0x004fea000383ffff */
[----:B------:R-:W-:Y:S05]  /*148e0*/  BRA `(.L_x_379) ;  /* 0xfffffef800507947 */ /* 0x000fea000383ffff */
.L_x_155:
[----:B-1----:R1:W2:Y:S02]  /*148f0*/  SYNCS.PHASECHK.TRANS64.TRYWAIT P0, [R82+URZ+0x140c8], R0 ;  /* 0x0140c800520075a7 */ /* 0x0022a400080011ff */
[----:B--2---:R-:W-:Y:S05]  /*14900*/  @!P0 NANOSLEEP.SYNCS 0x989680 ;  /* 0x009896800000895d */ /* 0x004fea0003900000 */
[----:B------:R-:W2:Y:S02]  /*14910*/  @!P0 SYNCS.PHASECHK.TRANS64 P0, [R82+URZ+0x140c8], R0 ;  /* 0x0140c800520085a7 */ /* 0x000ea400080010ff */
[----:B--2---:R-:W-:Y:S05]  /*14920*/  @!P0 BRA `(.L_x_155) ;  /* 0xfffffffc00f08947 */ /* 0x004fea000383ffff */
[----:B------:R-:W-:Y:S05]  /*14930*/  BRA `(.L_x_380) ;  /* 0xffffff3400307947 */ /* 0x000fea000383ffff */
.L_x_160:
[----:B-1----:R-:W-:-:S04]  /*14940*/  MOV R3, UR39 ;  /* 0x0000002700037c02 */ /* 0x002fc80008000f00 */
[----:B------:R1:W2:Y:S03]  /*14950*/  SYNCS.PHASECHK.TRANS64.TRYWAIT P0, [R3+URZ+0x14070], R0 ;  /* 0x01407000030075a7 */ /* 0x0002a600080011ff */
[----:B--2---:R-:W-:Y:S05]  /*14960*/  @!P0 NANOSLEEP.SYNCS 0x989680 ;  /* 0x009896800000895d */ /* 0x004fea0003900000 */
[----:B------:R-:W2:Y:S02]  /*14970*/  @!P0 SYNCS.PHASECHK.TRANS64 P0, [R3+URZ+0x14070], R0 ;  /* 0x01407000030085a7 */ /* 0x000ea400080010ff */
[----:B--2---:R-:W-:Y:S05]  /*14980*/  @!P0 BRA `(.L_x_160) ;  /* 0xfffffffc00ec8947 */ /* 0x004fea000383ffff */
[----:B------:R-:W-:Y:S05]  /*14990*/  BRA `(.L_x_381) ;  /* 0xffffff3800107947 */ /* 0x000fea000383ffff */
.L_x_163:
[----:B--2---:R-:W-:-:S04]  /*149a0*/  MOV R2, UR39 ;  /* 0x0000002700027c02 */ /* 0x004fc80008000f00 */
[----:B------:R2:W3:Y:S03]  /*149b0*/  SYNCS.PHASECHK.TRANS64.TRYWAIT P0, [R2+URZ+0x14080], R0 ;  /* 0x01408000020075a7 */ /* 0x0004e600080011ff */
[----:B---3--:R-:W-:Y:S05]  /*149c0*/  @!P0 NANOSLEEP.SYNCS 0x989680 ;  /* 0x009896800000895d */ /* 0x008fea0003900000 */
[----:B------:R-:W3:Y:S02]  /*149d0*/  @!P0 SYNCS.PHASECHK.TRANS64 P0, [R2+URZ+0x14080], R0 ;  /* 0x01408000020085a7 */ /* 0x000ee400080010ff */
[----:B---3--:R-:W-:Y:S05]  /*149e0*/  @!P0 BRA `(.L_x_163) ;  /* 0xfffffffc00ec8947 */ /* 0x008fea000383ffff */
[----:B------:R-:W-:Y:S05]  /*149f0*/  BRA `(.L_x_382) ;  /* 0xffffff3800287947 */ /* 0x000fea000383ffff */
.L_x_166:
[----:B-1----:R-:W-:-:S04]  /*14a00*/  MOV R2, UR39 ;  /* 0x0000002700027c02 */ /* 0x002fc80008000f00 */
[----:B------:R1:W2:Y:S03]  /*14a10*/  SYNCS.PHASECHK.TRANS64.TRYWAIT P0, [R2+URZ+0x14070], R0 ;  /* 0x01407000020075a7 */ /* 0x0002a600080011ff */
[----:B--2---:R-:W-:Y:S05]  /*14a20*/  @!P0 NANOSLEEP.SYNCS 0x989680 ;  /* 0x009896800000895d */ /* 0x004fea0003900000 */
[----:B------:R-:W2:Y:S02]  /*14a30*/  @!P0 SYNCS.PHASECHK.TRANS64 P0, [R2+URZ+0x14070], R0 ;  /* 0x01407000020085a7 */ /* 0x000ea400080010ff */
[----:B--2---:R-:W-:Y:S05]  /*14a40*/  @!P0 BRA `(.L_x_166) ;  /* 0xfffffffc00ec8947 */ /* 0x004fea000383ffff */
[----:B------:R-:W-:Y:S05]  /*14a50*/  BRA `(.L_x_383) ;  /* 0xffffff3800b47947 */ /* 0x000fea000383ffff */
.L_x_168:
[----:B-1----:R-:W-:-:S04]  /*14a60*/  MOV R2, UR39 ;  /* 0x0000002700027c02 */ /* 0x002fc80008000f00 */
[----:B------:R1:W2:Y:S03]  /*14a70*/  SYNCS.PHASECHK.TRANS64.TRYWAIT P0, [R2+URZ+0x14090], R0 ;  /* 0x01409000020075a7 */ /* 0x0002a600080011ff */
[----:B--2---:R-:W-:Y:S05]  /*14a80*/  @!P0 NANOSLEEP.SYNCS 0x989680 ;  /* 0x009896800000895d */ /* 0x004fea0003900000 */
[----:B------:R-:W2:Y:S02]  /*14a90*/  @!P0 SYNCS.PHASECHK.TRANS64 P0, [R2+URZ+0x14090], R0 ;  /* 0x01409000020085a7 */ /* 0x000ea400080010ff */
[----:B--2---:R-:W-:Y:S05]  /*14aa0*/  @!P0 BRA `(.L_x_168) ;  /* 0xfffffffc00ec8947 */ /* 0x004fea000383ffff */
[----:B------:R-:W-:Y:S05]  /*14ab0*/  BRA `(.L_x_384) ;  /* 0xffffff3800f47947 */ /* 0x000fea000383ffff */
.L_x_181:
[----:B-1----:R-:W-:-:S04]  /*14ac0*/  MOV R2, UR39 ;  /* 0x0000002700027c02 */ /* 0x002fc80008000f00 */
[----:B------:R1:W4:Y:S03]  /*14ad0*/  SYNCS.PHASECHK.TRANS64.TRYWAIT P1, [R2+URZ+0x14080], R0 ;  /* 0x01408000020075a7 */ /* 0x00032600080211ff */
[----:B----4-:R-:W-:Y:S05]  /*14ae0*/  @!P1 NANOSLEEP.SYNCS 0x989680 ;  /* 0x009896800000995d */ /* 0x010fea0003900000 */
[----:B------:R-:W4:Y:S02]  /*14af0*/  @!P1 SYNCS.PHASECHK.TRANS64 P1, [R2+URZ+0x14080], R0 ;  /* 0x01408000020095a7 */ /* 0x000f2400080210ff */
[----:B----4-:R-:W-:Y:S05]  /*14b00*/  @!P1 BRA `(.L_x_181) ;  /* 0xfffffffc00ec9947 */ /* 0x010fea000383ffff */
[----:B------:R-:W-:Y:S05]  /*14b10*/  BRA `(.L_x_385) ;  /* 0xffffff4800707947 */ /* 0x000fea000383ffff */
.L_x_184:
[----:B-1----:R-:W-:-:S04]  /*14b20*/  MOV R2, UR39 ;  /* 0x0000002700027c02 */ /* 0x002fc80008000f00 */
[----:B------:R1:W4:Y:S03]  /*14b30*/  SYNCS.PHASECHK.TRANS64.TRYWAIT P0, [R2+URZ+0x14098], R0 ;  /* 0x01409800020075a7 */ /* 0x00032600080011ff */
[----:B----4-:R-:W-:Y:S05]  /*14b40*/  @!P0 NANOSLEEP.SYNCS 0x989680 ;  /* 0x009896800000895d */ /* 0x010fea0003900000 */
[----:B------:R-:W4:Y:S02]  /*14b50*/  @!P0 SYNCS.PHASECHK.TRANS64 P0, [R2+URZ+0x14098], R0 ;  /* 0x01409800020085a7 */ /* 0x000f2400080010ff */
[----:B----4-:R-:W-:Y:S05]  /*14b60*/  @!P0 BRA `(.L_x_184) ;  /* 0xfffffffc00ec8947 */ /* 0x010fea000383ffff */
[----:B------:R-:W-:Y:S05]  /*14b70*/  BRA `(.L_x_386) ;  /* 0xffffff4800f87947 */ /* 0x000fea000383ffff */
.L_x_199:
[----:B-1----:R1:W2:Y:S02]  /*14b80*/  SYNCS.PHASECHK.TRANS64.TRYWAIT P0, [R36+URZ+0x14070], R0 ;  /* 0x01407000240075a7 */ /* 0x0022a400080011ff */
[----:B--2---:R-:W-:Y:S05]  /*14b90*/  @!P0 NANOSLEEP.SYNCS 0x989680 ;  /* 0x009896800000895d */ /* 0x004fea0003900000 */
[----:B------:R-:W2:Y:S02]  /*14ba0*/  @!P0 SYNCS.PHASECHK.TRANS64 P0, [R36+URZ+0x14070], R0 ;  /* 0x01407000240085a7 */ /* 0x000ea400080010ff */
[----:B--2---:R-:W-:Y:S05]  /*14bb0*/  @!P0 BRA `(.L_x_199) ;  /* 0xfffffffc00f08947 */ /* 0x004fea000383ffff */
[----:B------:R-:W-:Y:S05]  /*14bc0*/  BRA `(.L_x_387) ;  /* 0xffffff5800a07947 */ /* 0x000fea000383ffff */
.L_x_202:
[----:B-1----:R1:W2:Y:S02]  /*14bd0*/  SYNCS.PHASECHK.TRANS64.TRYWAIT P0, [R36+URZ+0x14090], R0 ;  /* 0x01409000240075a7 */ /* 0x0022a400080011ff */
[----:B--2---:R-:W-:Y:S05]  /*14be0*/  @!P0 NANOSLEEP.SYNCS 0x989680 ;  /* 0x009896800000895d */ /* 0x004fea0003900000 */
[----:B------:R-:W2:Y:S02]  /*14bf0*/  @!P0 SYNCS.PHASECHK.TRANS64 P0, [R36+URZ+0x14090], R0 ;  /* 0x01409000240085a7 */ /* 0x000ea400080010ff */
[----:B--2---:R-:W-:Y:S05]  /*14c00*/  @!P0 BRA `(.L_x_202) ;  /* 0xfffffffc00f08947 */ /* 0x004fea000383ffff */
[----:B------:R-:W-:Y:S05]  /*14c10*/  BRA `(.L_x_388) ;  /* 0xffffff5800c07947 */ /* 0x000fea000383ffff */
.L_x_204:
[----:B-1----:R1:W2:Y:S02]  /*14c20*/  SYNCS.PHASECHK.TRANS64.TRYWAIT P0, [R36+URZ+0x140c0], R2 ;  /* 0x0140c002240075a7 */ /* 0x0022a400080011ff */
[----:B--2---:R-:W-:Y:S05]  /*14c30*/  @!P0 NANOSLEEP.SYNCS 0x989680 ;  /* 0x009896800000895d */ /* 0x004fea0003900000 */
[----:B------:R-:W2:Y:S02]  /*14c40*/  @!P0 SYNCS.PHASECHK.TRANS64 P0, [R36+URZ+0x140c0], R2 ;  /* 0x0140c002240085a7 */ /* 0x000ea400080010ff */
[----:B--2---:R-:W-:Y:S05]  /*14c50*/  @!P0 BRA `(.L_x_204) ;  /* 0xfffffffc00f08947 */ /* 0x004fea000383ffff */
[----:B------:R-:W-:Y:S05]  /*14c60*/  BRA `(.L_x_389) ;  /* 0xffffff5800cc7947 */ /* 0x000fea000383ffff */
.L_x_216:
[----:B-1----:R1:W2:Y:S02]  /*14c70*/  SYNCS.PHASECHK.TRANS64.TRYWAIT P1, [R36+URZ+0x14080], R0 ;  /* 0x01408000240075a7 */ /* 0x0022a400080211ff */
[----:B--2---:R-:W-:Y:S05]  /*14c80*/  @!P1 NANOSLEEP.SYNCS 0x989680 ;  /* 0x009896800000995d */ /* 0x004fea0003900000 */
[----:B------:R-:W2:Y:S02]  /*14c90*/  @!P1 SYNCS.PHASECHK.TRANS64 P1, [R36+URZ+0x14080], R0 ;  /* 0x01408000240095a7 */ /* 0x000ea400080210ff */
[----:B--2---:R-:W-:Y:S05]  /*14ca0*/  @!P1 BRA `(.L_x_216) ;  /* 0xfffffffc00f09947 */ /* 0x004fea000383ffff */
[----:B------:R-:W-:Y:S05]  /*14cb0*/  BRA `(.L_x_390) ;  /* 0xffffff6c00a87947 */ /* 0x000fea000383ffff */
.L_x_220:
[----:B-1----:R1:W2:Y:S02]  /*14cc0*/  SYNCS.PHASECHK.TRANS64.TRYWAIT P0, [R36+URZ+0x14098], R0 ;  /* 0x01409800240075a7 */ /* 0x0022a400080011ff */
[----:B--2---:R-:W-:Y:S05]  /*14cd0*/  @!P0 NANOSLEEP.SYNCS 0x989680 ;  /* 0x009896800000895d */ /* 0x004fea0003900000 */
[----:B------:R-:W2:Y:S02]  /*14ce0*/  @!P0 SYNCS.PHASECHK.TRANS64 P0, [R36+URZ+0x14098], R0 ;  /* 0x01409800240085a7 */ /* 0x000ea400080010ff */
[----:B--2---:R-:W-:Y:S05]  /*14cf0*/  @!P0 BRA `(.L_x_220) ;  /* 0xfffffffc00f08947 */ /* 0x004fea000383ffff */
[----:B------:R-:W-:Y:S05]  /*14d00*/  BRA `(.L_x_391) ;  /* 0xffffff7000147947 */ /* 0x000fea000383ffff */
.L_x_222:
[----:B-1----:R1:W2:Y:S02]  /*14d10*/  SYNCS.PHASECHK.TRANS64.TRYWAIT P0, [R36+URZ+0x140c8], R2 ;  /* 0x0140c802240075a7 */ /* 0x0022a400080011ff */
[----:B--2---:R-:W-:Y:S05]  /*14d20*/  @!P0 NANOSLEEP.SYNCS 0x989680 ;  /* 0x009896800000895d */ /* 0x004fea0003900000 */
[----:B------:R-:W2:Y:S02]  /*14d30*/  @!P0 SYNCS.PHASECHK.TRANS64 P0, [R36+URZ+0x140c8], R2 ;  /* 0x0140c802240085a7 */ /* 0x000ea400080010ff */
[----:B--2---:R-:W-:Y:S05]  /*14d40*/  @!P0 BRA `(.L_x_222) ;  /* 0xfffffffc00f08947 */ /* 0x004fea000383ffff */
[----:B------:R-:W-:Y:S05]  /*14d50*/  BRA `(.L_x_392) ;  /* 0xffffff7000207947 */ /* 0x000fea000383ffff */
.L_x_234:
[----:B------:R-:W-:-:S07]  /*14d60*/  MOV R0, UR4 ;  /* 0x0000000400007c02 */ /* 0x000fce0008000f00 */
.L_x_393:
[----:B-1----:R1:W2:Y:S02]  /*14d70*/  SYNCS.PHASECHK.TRANS64.TRYWAIT P0, [R0+URZ], R2 ;  /* 0x00000002000075a7 */ /* 0x0022a400080011ff */
[----:B--2---:R-:W-:Y:S05]  /*14d80*/  @!P0 NANOSLEEP.SYNCS 0x989680 ;  /* 0x009896800000895d */ /* 0x004fea0003900000 */
[----:B------:R-:W2:Y:S02]  /*14d90*/  @!P0 SYNCS.PHASECHK.TRANS64 P0, [R0+URZ], R2 ;  /* 0x00000002000085a7 */ /* 0x000ea400080010ff */
[----:B--2---:R-:W-:Y:S05]  /*14da0*/  @!P0 BRA `(.L_x_393) ;  /* 0xfffffffc00f08947 */ /* 0x004fea000383ffff */
[----:B------:R-:W-:Y:S05]  /*14db0*/  BRA `(.L_x_394) ;  /* 0xffffff8400187947 */ /* 0x000fea000383ffff */
.L_x_237:
[----:B------:R-:W-:-:S07]  /*14dc0*/  MOV R2, UR5 ;  /* 0x0000000500027c02 */ /* 0x000fce0008000f00 */
.L_x_395:
[----:B-1----:R1:W3:Y:S02]  /*14dd0*/  SYNCS.PHASECHK.TRANS64.TRYWAIT P1, [R2+URZ], R0 ;  /* 0x00000000020075a7 */ /* 0x0022e400080211ff */
[----:B---3--:R-:W-:Y:S05]  /*14de0*/  @!P1 NANOSLEEP.SYNCS 0x989680 ;  /* 0x009896800000995d */ /* 0x008fea0003900000 */
[----:B------:R-:W3:Y:S02]  /*14df0*/  @!P1 SYNCS.PHASECHK.TRANS64 P1, [R2+URZ], R0 ;  /* 0x00000000020095a7 */ /* 0x000ee400080210ff */
[----:B---3--:R-:W-:Y:S05]  /*14e00*/  @!P1 BRA `(.L_x_395) ;  /* 0xfffffffc00f09947 */ /* 0x008fea000383ffff */
[----:B------:R-:W-:Y:S05]  /*14e10*/  BRA `(.L_x_396) ;  /* 0xffffff8400c47947 */ /* 0x000fea000383ffff */
.L_x_244:
[----:B--23--:R-:W-:-:S04]  /*14e20*/  MOV R3, UR46 ;  /* 0x0000002e00037c02 */ /* 0x00cfc80008000f00 */
[----:B------:R2:W3:Y:S03]  /*14e30*/  SYNCS.PHASECHK.TRANS64.TRYWAIT P5, [R3+URZ], R2 ;  /* 0x00000002030075a7 */ /* 0x0004e600080a11ff */
[----:B---3--:R-:W-:Y:S05]  /*14e40*/  @!P5 NANOSLEEP.SYNCS 0x989680 ;  /* 0x009896800000d95d */ /* 0x008fea0003900000 */
[----:B------:R-:W3:Y:S02]  /*14e50*/  @!P5 SYNCS.PHASECHK.TRANS64 P5, [R3+URZ], R2 ;  /* 0x000000020300d5a7 */ /* 0x000ee400080a10ff */
[----:B---3--:R-:W-:Y:S05]  /*14e60*/  @!P5 BRA `(.L_x_244) ;  /* 0xfffffffc00ecd947 */ /* 0x008fea000383ffff */
[----:B------:R-:W-:Y:S05]  /*14e70*/  BRA `(.L_x_397) ;  /* 0xffffff94000c7947 */ /* 0x000fea000383ffff */
.L_x_249:
[----:B------:R-:W-:-:S07]  /*14e80*/  MOV R2, UR5 ;  /* 0x0000000500027c02 */ /* 0x000fce0008000f00 */
.L_x_398:
[----:B-1----:R1:W2:Y:S02]  /*14e90*/  SYNCS.PHASECHK.TRANS64.TRYWAIT P2, [R2+URZ], R0 ;  /* 0x00000000020075a7 */ /* 0x0022a400080411ff */
[----:B--2---:R-:W-:Y:S05]  /*14ea0*/  @!P2 NANOSLEEP.SYNCS 0x989680 ;  /* 0x009896800000a95d */ /* 0x004fea0003900000 */
[----:B------:R-:W2:Y:S02]  /*14eb0*/  @!P2 SYNCS.PHASECHK.TRANS64 P2, [R2+URZ], R0 ;  /* 0x000000000200a5a7 */ /* 0x000ea400080410ff */
[----:B--2---:R-:W-:Y:S05]  /*14ec0*/  @!P2 BRA `(.L_x_398) ;  /* 0xfffffffc00f0a947 */ /* 0x004fea000383ffff */
[----:B------:R-:W-:Y:S05]  /*14ed0*/  BRA `(.L_x_399) ;  /* 0xffffffc000ec7947 */ /* 0x000fea000383ffff */
.L_x_254:
[----:B------:R-:W-:-:S07]  /*14ee0*/  MOV R2, UR5 ;  /* 0x0000000500027c02 */ /* 0x000fce0008000f00 */
.L_x_400:
[----:B-1----:R1:W2:Y:S02]  /*14ef0*/  SYNCS.PHASECHK.TRANS64.TRYWAIT P1, [R2+URZ], R0 ;  /* 0x00000000020075a7 */ /* 0x0022a400080211ff */
[----:B--2---:R-:W-:Y:S05]  /*14f00*/  @!P1 NANOSLEEP.SYNCS 0x989680 ;  /* 0x009896800000995d */ /* 0x004fea0003900000 */
[----:B------:R-:W2:Y:S02]  /*14f10*/  @!P1 SYNCS.PHASECHK.TRANS64 P1, [R2+URZ], R0 ;  /* 0x00000000020095a7 */ /* 0x000ea400080210ff */
[----:B--2---:R-:W-:Y:S05]  /*14f20*/  @!P1 BRA `(.L_x_400) ;  /* 0xfffffffc00f09947 */ /* 0x004fea000383ffff */
[----:B------:R-:W-:Y:S05]  /*14f30*/  BRA `(.L_x_401) ;  /* 0xffffffc800347947 */ /* 0x000fea000383ffff */
.L_x_259:
[----:B------:R-:W-:-:S07]  /*14f40*/  MOV R2, UR7 ;  /* 0x0000000700027c02 */ /* 0x000fce0008000f00 */
.L_x_402:
[----:B-1----:R1:W3:Y:S02]  /*14f50*/  SYNCS.PHASECHK.TRANS64.TRYWAIT P0, [R2+URZ], R0 ;  /* 0x00000000020075a7 */ /* 0x0022e400080011ff */
[----:B---3--:R-:W-:Y:S05]  /*14f60*/  @!P0 NANOSLEEP.SYNCS 0x989680 ;  /* 0x009896800000895d */ /* 0x008fea0003900000 */
[----:B------:R-:W3:Y:S02]  /*14f70*/  @!P0 SYNCS.PHASECHK.TRANS64 P0, [R2+URZ], R0 ;  /* 0x00000000020085a7 */ /* 0x000ee400080010ff */
[----:B---3--:R-:W-:Y:S05]  /*14f80*/  @!P0 BRA `(.L_x_402) ;  /* 0xfffffffc00f08947 */ /* 0x008fea000383ffff */
[----:B------:R-:W-:Y:S05]  /*14f90*/  BRA `(.L_x_403) ;  /* 0xffffffc800e87947 */ /* 0x000fea000383ffff */
.L_x_263:
[----:B------:R-:W-:-:S07]  /*14fa0*/  MOV R2, UR8 ;  /* 0x0000000800027c02 */ /* 0x000fce0008000f00 */
.L_x_404:
[----:B-1----:R1:W2:Y:S02]  /*14fb0*/  SYNCS.PHASECHK.TRANS64.TRYWAIT P1, [R2+URZ+0x14010], R4 ;  /* 0x01401004020075a7 */ /* 0x0022a400080211ff */
[----:B--2---:R-:W-:Y:S05]  /*14fc0*/  @!P1 NANOSLEEP.SYNCS 0x989680 ;  /* 0x009896800000995d */ /* 0x004fea0003900000 */
[----:B------:R-:W2:Y:S02]  /*14fd0*/  @!P1 SYNCS.PHASECHK.TRANS64 P1, [R2+URZ+0x14010], R4 ;  /* 0x01401004020095a7 */ /* 0x000ea400080210ff */
[----:B--2---:R-:W-:Y:S05]  /*14fe0*/  @!P1 BRA `(.L_x_404) ;  /* 0xfffffffc00f09947 */ /* 0x004fea000383ffff */
[----:B------:R-:W-:Y:S05]  /*14ff0*/  BRA `(.L_x_405) ;  /* 0xffffffcc00dc7947 */ /* 0x000fea000383ffff */
.L_x_269:
[----:B------:R-:W-:-:S07]  /*15000*/  MOV R3, UR8 ;  /* 0x0000000800037c02 */ /* 0x000fce0008000f00 */
.L_x_406:
[----:B-1----:R1:W2:Y:S02]  /*15010*/  SYNCS.PHASECHK.TRANS64.TRYWAIT P1, [R3+URZ+0x14038], R4 ;  /* 0x01403804030075a7 */ /* 0x0022a400080211ff */
[----:B--2---:R-:W-:Y:S05]  /*15020*/  @!P1 NANOSLEEP.SYNCS 0x989680 ;  /* 0x009896800000995d */ /* 0x004fea0003900000 */
[----:B------:R-:W2:Y:S02]  /*15030*/  @!P1 SYNCS.PHASECHK.TRANS64 P1, [R3+URZ+0x14038], R4 ;  /* 0x01403804030095a7 */ /* 0x000ea400080210ff */
[----:B--2---:R-:W-:Y:S05]  /*15040*/  @!P1 BRA `(.L_x_406) ;  /* 0xfffffffc00f09947 */ /* 0x004fea000383ffff */
[----:B------:R-:W-:Y:S05]  /*15050*/  BRA `(.L_x_407) ;  /* 0xffffffd000307947 */ /* 0x000fea000383ffff */
.L_x_275:
[----:B------:R-:W-:-:S07]  /*15060*/  MOV R2, UR8 ;  /* 0x0000000800027c02 */ /* 0x000fce0008000f00 */
.L_x_408:
[----:B--2---:R2:W3:Y:S02]  /*15070*/  SYNCS.PHASECHK.TRANS64.TRYWAIT P2, [R2+URZ+0x14018], R4 ;  /* 0x01401804020075a7 */ /* 0x0044e400080411ff */
[----:B---3--:R-:W-:Y:S05]  /*15080*/  @!P2 NANOSLEEP.SYNCS 0x989680 ;  /* 0x009896800000a95d */ /* 0x008fea0003900000 */
[----:B------:R-:W3:Y:S02]  /*15090*/  @!P2 SYNCS.PHASECHK.TRANS64 P2, [R2+URZ+0x14018], R4 ;  /* 0x014018040200a5a7 */ /* 0x000ee400080410ff */
[----:B---3--:R-:W-:Y:S05]  /*150a0*/  @!P2 BRA `(.L_x_408) ;  /* 0xfffffffc00f0a947 */ /* 0x008fea000383ffff */
[----:B------:R-:W-:Y:S05]  /*150b0*/  BRA `(.L_x_409) ;  /* 0xffffffd000887947 */ /* 0x000fea000383ffff */
.L_x_281:
[----:B--2---:R-:W-:-:S07]  /*150c0*/  MOV R2, UR8 ;  /* 0x0000000800027c02 */ /* 0x004fce0008000f00 */
.L_x_410:
[----:B--2---:R2:W3:Y:S02]  /*150d0*/  SYNCS.PHASECHK.TRANS64.TRYWAIT P2, [R2+URZ+0x14040], R4 ;  /* 0x01404004020075a7 */ /* 0x0044e400080411ff */
[----:B---3--:R-:W-:Y:S05]  /*150e0*/  @!P2 NANOSLEEP.SYNCS 0x989680 ;  /* 0x009896800000a95d */ /* 0x008fea0003900000 */
[----:B------:R-:W3:Y:S02]  /*150f0*/  @!P2 SYNCS.PHASECHK.TRANS64 P2, [R2+URZ+0x14040], R4 ;  /* 0x014040040200a5a7 */ /* 0x000ee400080410ff */
[----:B---3--:R-:W-:Y:S05]  /*15100*/  @!P2 BRA `(.L_x_410) ;  /* 0xfffffffc00f0a947 */ /* 0x008fea000383ffff */
[----:B------:R-:W-:Y:S05]  /*15110*/  BRA `(.L_x_411) ;  /* 0xffffffd000dc7947 */ /* 0x000fea000383ffff */
.L_x_287:
[----:B------:R-:W-:-:S07]  /*15120*/  MOV R4, UR33 ;  /* 0x0000002100047c02 */ /* 0x000fce0008000f00 */
.L_x_412:
[----:B-1----:R1:W2:Y:S02]  /*15130*/  SYNCS.PHASECHK.TRANS64.TRYWAIT P2, [R4+URZ+0x14038], R2 ;  /* 0x01403802040075a7 */ /* 0x0022a400080411ff */
[----:B--2---:R-:W-:Y:S05]  /*15140*/  @!P2 NANOSLEEP.SYNCS 0x989680 ;  /* 0x009896800000a95d */ /* 0x004fea0003900000 */
[----:B------:R-:W2:Y:S02]  /*15150*/  @!P2 SYNCS.PHASECHK.TRANS64 P2, [R4+URZ+0x14038], R2 ;  /* 0x014038020400a5a7 */ /* 0x000ea400080410ff */
[----:B--2---:R-:W-:Y:S05]  /*15160*/  @!P2 BRA `(.L_x_412) ;  /* 0xfffffffc00f0a947 */ /* 0x004fea000383ffff */
[----:B------:R-:W-:Y:S05]  /*15170*/  BRA `(.L_x_413) ;  /* 0xffffffd400947947 */ /* 0x000fea000383ffff */
.L_x_292:
[----:B------:R-:W-:-:S07]  /*15180*/  MOV R4, UR17 ;  /* 0x0000001100047c02 */ /* 0x000fce0008000f00 */
.L_x_414:
[----:B-1----:R1:W2:Y:S02]  /*15190*/  SYNCS.PHASECHK.TRANS64.TRYWAIT P2, [R4+URZ+0x14038], R2 ;  /* 0x01403802040075a7 */ /* 0x0022a400080411ff */
[----:B--2---:R-:W-:Y:S05]  /*151a0*/  @!P2 NANOSLEEP.SYNCS 0x989680 ;  /* 0x009896800000a95d */ /* 0x004fea0003900000 */
[----:B------:R-:W2:Y:S02]  /*151b0*/  @!P2 SYNCS.PHASECHK.TRANS64 P2, [R4+URZ+0x14038], R2 ;  /* 0x014038020400a5a7 */ /* 0x000ea400080410ff */
[----:B--2---:R-:W-:Y:S05]  /*151c0*/  @!P2 BRA `(.L_x_414) ;  /* 0xfffffffc00f0a947 */ /* 0x004fea000383ffff */
[----:B------:R-:W-:Y:S05]  /*151d0*/  BRA `(.L_x_415) ;  /* 0xffffffd400f07947 */ /* 0x000fea000383ffff */
.L_x_297:
[----:B------:R-:W-:-:S07]  /*151e0*/  MOV R4, UR25 ;  /* 0x0000001900047c02 */ /* 0x000fce0008000f00 */
.L_x_416:
[----:B-1----:R1:W2:Y:S02]  /*151f0*/  SYNCS.PHASECHK.TRANS64.TRYWAIT P2, [R4+URZ+0x14038], R2 ;  /* 0x01403802040075a7 */ /* 0x0022a400080411ff */
[----:B--2---:R-:W-:Y:S05]  /*15200*/  @!P2 NANOSLEEP.SYNCS 0x989680 ;  /* 0x009896800000a95d */ /* 0x004fea0003900000 */
[----:B------:R-:W2:Y:S02]  /*15210*/  @!P2 SYNCS.PHASECHK.TRANS64 P2, [R4+URZ+0x14038], R2 ;  /* 0x014038020400a5a7 */ /* 0x000ea400080410ff */
[----:B--2---:R-:W-:Y:S05]  /*15220*/  @!P2 BRA `(.L_x_416) ;  /* 0xfffffffc00f0a947 */ /* 0x004fea000383ffff */
[----:B------:R-:W-:Y:S05]  /*15230*/  BRA `(.L_x_417) ;  /* 0xffffffd800547947 */ /* 0x000fea000383ffff */
.L_x_302:
[----:B------:R-:W-:-:S07]  /*15240*/  MOV R4, UR17 ;  /* 0x0000001100047c02 */ /* 0x000fce0008000f00 */
.L_x_418:
[----:B-1----:R1:W2:Y:S02]  /*15250*/  SYNCS.PHASECHK.TRANS64.TRYWAIT P2, [R4+URZ+0x14038], R2 ;  /* 0x01403802040075a7 */ /* 0x0022a400080411ff */
[----:B--2---:R-:W-:Y:S05]  /*15260*/  @!P2 NANOSLEEP.SYNCS 0x989680 ;  /* 0x009896800000a95d */ /* 0x004fea0003900000 */
[----:B------:R-:W2:Y:S02]  /*15270*/  @!P2 SYNCS.PHASECHK.TRANS64 P2, [R4+URZ+0x14038], R2 ;  /* 0x014038020400a5a7 */ /* 0x000ea400080410ff */
[----:B--2---:R-:W-:Y:S05]  /*15280*/  @!P2 BRA `(.L_x_418) ;  /* 0xfffffffc00f0a947 */ /* 0x004fea000383ffff */
[----:B------:R-:W-:Y:S05]  /*15290*/  BRA `(.L_x_419) ;  /* 0xffffffd800b47947 */ /* 0x000fea000383ffff */
.L_x_307:
[----:B------:R-:W-:-:S07]  /*152a0*/  MOV R4, UR17 ;  /* 0x0000001100047c02 */ /* 0x000fce0008000f00 */
.L_x_420:
[----:B-1----:R1:W2:Y:S02]  /*152b0*/  SYNCS.PHASECHK.TRANS64.TRYWAIT P2, [R4+URZ+0x14038], R2 ;  /* 0x01403802040075a7 */ /* 0x0022a400080411ff */
[----:B--2---:R-:W-:Y:S05]  /*152c0*/  @!P2 NANOSLEEP.SYNCS 0x989680 ;  /* 0x009896800000a95d */ /* 0x004fea0003900000 */
[----:B------:R-:W2:Y:S02]  /*152d0*/  @!P2 SYNCS.PHASECHK.TRANS64 P2, [R4+URZ+0x14038], R2 ;  /* 0x014038020400a5a7 */ /* 0x000ea400080410ff */
[----:B--2---:R-:W-:Y:S05]  /*152e0*/  @!P2 BRA `(.L_x_420) ;  /* 0xfffffffc00f0a947 */ /* 0x004fea000383ffff */
[----:B------:R-:W-:Y:S05]  /*152f0*/  BRA `(.L_x_421) ;  /* 0xffffffdc00187947 */ /* 0x000fea000383ffff */
.L_x_312:
[----:B------:R-:W-:-:S07]  /*15300*/  MOV R4, UR17 ;  /* 0x0000001100047c02 */ /* 0x000fce0008000f00 */
.L_x_422:
[----:B-1----:R1:W2:Y:S02]  /*15310*/  SYNCS.PHASECHK.TRANS64.TRYWAIT P2, [R4+URZ+0x14038], R2 ;  /* 0x01403802040075a7 */ /* 0x0022a400080411ff */
[----:B--2---:R-:W-:Y:S05]  /*15320*/  @!P2 NANOSLEEP.SYNCS 0x989680 ;  /* 0x009896800000a95d */ /* 0x004fea0003900000 */
[----:B------:R-:W2:Y:S02]  /*15330*/  @!P2 SYNCS.PHASECHK.TRANS64 P2, [R4+URZ+0x14038], R2 ;  /* 0x014038020400a5a7 */ /* 0x000ea400080410ff */
[----:B--2---:R-:W-:Y:S05]  /*15340*/  @!P2 BRA `(.L_x_422) ;  /* 0xfffffffc00f0a947 */ /* 0x004fea000383ffff */
[----:B------:R-:W-:Y:S05]  /*15350*/  BRA `(.L_x_423) ;  /* 0xffffffdc007c7947 */ /* 0x000fea000383ffff */
.L_x_317:
[----:B------:R-:W-:-:S07]  /*15360*/  MOV R4, UR17 ;  /* 0x0000001100047c02 */ /* 0x000fce0008000f00 */
.L_x_424:
[----:B-1----:R1:W2:Y:S02]  /*15370*/  SYNCS.PHASECHK.TRANS64.TRYWAIT P2, [R4+URZ+0x14038], R2 ;  /* 0x01403802040075a7 */ /* 0x0022a400080411ff */
[----:B--2---:R-:W-:Y:S05]  /*15380*/  @!P2 NANOSLEEP.SYNCS 0x989680 ;  /* 0x009896800000a95d */ /* 0x004fea0003900000 */
[----:B------:R-:W2:Y:S02]  /*15390*/  @!P2 SYNCS.PHASECHK.TRANS64 P2, [R4+URZ+0x14038], R2 ;  /* 0x014038020400a5a7 */ /* 0x000ea400080410ff */
[----:B--2---:R-:W-:Y:S05]  /*153a0*/  @!P2 BRA `(.L_x_424) ;  /* 0xfffffffc00f0a947 */ /* 0x004fea000383ffff */
[----:B------:R-:W-:Y:S05]  /*153b0*/  BRA `(.L_x_425) ;  /* 0xffffffdc00e07947 */ /* 0x000fea000383ffff */
.L_x_322:
[----:B------:R-:W-:-:S07]  /*153c0*/  MOV R4, UR17 ;  /* 0x0000001100047c02 */ /* 0x000fce0008000f00 */
.L_x_426:
[----:B-1----:R1:W2:Y:S02]  /*153d0*/  SYNCS.PHASECHK.TRANS64.TRYWAIT P2, [R4+URZ+0x14038], R2 ;  /* 0x01403802040075a7 */ /* 0x0022a400080411ff */
[----:B--2---:R-:W-:Y:S05]  /*153e0*/  @!P2 NANOSLEEP.SYNCS 0x989680 ;  /* 0x009896800000a95d */ /* 0x004fea0003900000 */
[----:B------:R-:W2:Y:S02]  /*153f0*/  @!P2 SYNCS.PHASECHK.TRANS64 P2, [R4+URZ+0x14038], R2 ;  /* 0x014038020400a5a7 */ /* 0x000ea400080410ff */
[----:B--2---:R-:W-:Y:S05]  /*15400*/  @!P2 BRA `(.L_x_426) ;  /* 0xfffffffc00f0a947 */ /* 0x004fea000383ffff */
[----:B------:R-:W-:Y:S05]  /*15410*/  BRA `(.L_x_427) ;  /* 0xffffffe000447947 */ /* 0x000fea000383ffff */
.L_x_328:
[----:B------:R-:W-:-:S07]  /*15420*/  MOV R4, UR25 ;  /* 0x0000001900047c02 */ /* 0x000fce0008000f00 */
.L_x_428:
[----:B-1----:R1:W2:Y:S02]  /*15430*/  SYNCS.PHASECHK.TRANS64.TRYWAIT P2, [R4+URZ+0x14038], R2 ;  /* 0x01403802040075a7 */ /* 0x0022a400080411ff */
[----:B--2---:R-:W-:Y:S05]  /*15440*/  @!P2 NANOSLEEP.SYNCS 0x989680 ;  /* 0x009896800000a95d */ /* 0x004fea0003900000 */
[----:B------:R-:W2:Y:S02]  /*15450*/  @!P2 SYNCS.PHASECHK.TRANS64 P2, [R4+URZ+0x14038], R2 ;  /* 0x014038020400a5a7 */ /* 0x000ea400080410ff */
[----:B--2---:R-:W-:Y:S05]  /*15460*/  @!P2 BRA `(.L_x_428) ;  /* 0xfffffffc00f0a947 */ /* 0x004fea000383ffff */
[----:B------:R-:W-:Y:S05]  /*15470*/  BRA `(.L_x_429) ;  /* 0xffffffe000d07947 */ /* 0x000fea000383ffff */
.L_x_333:
[----:B------:R-:W-:-:S07]  /*15480*/  MOV R4, UR17 ;  /* 0x0000001100047c02 */ /* 0x000fce0008000f00 */
.L_x_430:
[----:B-1----:R1:W2:Y:S02]  /*15490*/  SYNCS.PHASECHK.TRANS64.TRYWAIT P2, [R4+URZ+0x14038], R2 ;  /* 0x01403802040075a7 */ /* 0x0022a400080411ff */
[----:B--2---:R-:W-:Y:S05]  /*154a0*/  @!P2 NANOSLEEP.SYNCS 0x989680 ;  /* 0x009896800000a95d */ /* 0x004fea0003900000 */
[----:B------:R-:W2:Y:S02]  /*154b0*/  @!P2 SYNCS.PHASECHK.TRANS64 P2, [R4+URZ+0x14038], R2 ;  /* 0x014038020400a5a7 */ /* 0x000ea400080410ff */
[----:B--2---:R-:W-:Y:S05]  /*154c0*/  @!P2 BRA `(.L_x_430) ;  /* 0xfffffffc00f0a947 */ /* 0x004fea000383ffff */
[----:B------:R-:W-:Y:S05]  /*154d0*/  BRA `(.L_x_431) ;  /* 0xffffffe400307947 */ /* 0x000fea000383ffff */
.L_x_339:
[----:B------:R-:W-:-:S07]  /*154e0*/  MOV R0, UR16 ;  /* 0x0000001000007c02 */ /* 0x000fce0008000f00 */
.L_x_432:
[----:B-1----:R1:W2:Y:S02]  /*154f0*/  SYNCS.PHASECHK.TRANS64.TRYWAIT P0, [R0+URZ+0x140b0], R2 ;  /* 0x0140b002000075a7 */ /* 0x0022a400080011ff */
[----:B--2---:R-:W-:Y:S05]  /*15500*/  @!P0 NANOSLEEP.SYNCS 0x989680 ;  /* 0x009896800000895d */ /* 0x004fea0003900000 */
[----:B------:R-:W2:Y:S02]  /*15510*/  @!P0 SYNCS.PHASECHK.TRANS64 P0, [R0+URZ+0x140b0], R2 ;  /* 0x0140b002000085a7 */ /* 0x000ea400080010ff */
[----:B--2---:R-:W-:Y:S05]  /*15520*/  @!P0 BRA `(.L_x_432) ;  /* 0xfffffffc00f08947 */ /* 0x004fea000383ffff */
[----:B------:R-:W-:Y:S05]  /*15530*/  BRA `(.L_x_433) ;  /* 0xffffffe800307947 */ /* 0x000fea000383ffff */
.L_x_341:
[----:B-1----:R-:W-:-:S07]  /*15540*/  MOV R0, UR16 ;  /* 0x0000001000007c02 */ /* 0x002fce0008000f00 */
.L_x_434:
[----:B-1----:R1:W2:Y:S02]  /*15550*/  SYNCS.PHASECHK.TRANS64.TRYWAIT P0, [R0+URZ+0x140b8], R2 ;  /* 0x0140b802000075a7 */ /* 0x0022a400080011ff */
[----:B--2---:R-:W-:Y:S05]  /*15560*/  @!P0 NANOSLEEP.SYNCS 0x989680 ;  /* 0x009896800000895d */ /* 0x004fea0003900000 */
[----:B------:R-:W2:Y:S02]  /*15570*/  @!P0 SYNCS.PHASECHK.TRANS64 P0, [R0+URZ+0x140b8], R2 ;  /* 0x0140b802000085a7 */ /* 0x000ea400080010ff */
[----:B--2---:R-:W-:Y:S05]  /*15580*/  @!P0 BRA `(.L_x_434) ;  /* 0xfffffffc00f08947 */ /* 0x004fea000383ffff */
[----:B------:R-:W-:Y:S05]  /*15590*/  BRA `(.L_x_435) ;  /* 0xffffffe800407947 */ /* 0x000fea000383ffff */
        .weak           $__internal_0_$__cuda_sm10x_tcgen05_guardrail_trap_col_being_dealloced_not_returned_by_alloc
        .type           $__internal_0_$__cuda_sm10x_tcgen05_guardrail_trap_col_being_dealloced_not_returned_by_alloc,@function
        .size           $__internal_0_$__cuda_sm10x_tcgen05_guardrail_trap_col_being_dealloced_not_returned_by_alloc,($__internal_1_$__cuda_sm10x_tcgen05_guardrail_trap_phase_invalid_during_alloc - $__internal_0_$__cuda_sm10x_tcgen05_guardrail_trap_col_being_dealloced_not_returned_by_alloc)
$__internal_0_$__cuda_sm10x_tcgen05_guardrail_trap_col_being_dealloced_not_returned_by_alloc:
[----:B------:R-:W-:Y:S05]  /*155a0*/  BPT.TRAP 0x1 ;  /* 0x000000040000795c */ /* 0x000fea0000300000 */
[----:B------:R-:W-:-:S04]  /*155b0*/  HFMA2 R3, -RZ, RZ, 0, 0 ;  /* 0x00000000ff037431 */ /* 0x000fc800000001ff */
[----:B------:R-:W-:Y:S05]  /*155c0*/  RET.REL.NODEC R2 `(_ZN7cutlass13device_kernelINS_4fmha6kernel36Sm100FmhaFwdKernelTmaWarpspecializedIN4cute5tupleIJiiiNS5_IJNS5_IJiiEEEiEEEEEENS1_10collective38Sm100FmhaFwdMainloopTmaWarpspecializedINS_6half_tEffNS5_IJNS4_1CILi256EEENSC_ILi128EEENSC_ILi64EEEEEENS5_IJiNSC_ILi1EEES7_EEENS5_IJiSH_NS5_IJNS5_IJNSC_ILi0EEEiEEEiEEEEEESM_NS9_6NoMaskENS5_IJNSC_ILi2EEESH_SH_EEENSC_ILb0EEEEENS9_38Sm100FmhaFwdEpilogueTmaWarpspecializedISB_fNS5_IJSE_SF_SE_EEESI_NS5_IJSH_S7_EEESQ_EENS2_23IndividualTileSchedulerENS2_41Sm100FmhaCtxKernelWarpspecializedScheduleEEEEEvNT_6ParamsE) ;  /* 0xfffffea8028c7950 */ /* 0x000fea0003c3ffff */
        .weak           $__internal_1_$__cuda_sm10x_tcgen05_guardrail_trap_phase_invalid_during_alloc
        .type           $__internal_1_$__cuda_sm10x_tcgen05_guardrail_trap_phase_invalid_during_alloc,@function
        .size           $__internal_1_$__cuda_sm10x_tcgen05_guardrail_trap_phase_invalid_during_alloc,($__internal_2_$__cuda_sm10x_tcgen05_guardrail_trap_unallocated_columns_being_dealloced - $__internal_1_$__cuda_sm10x_tcgen05_guardrail_trap_phase_invalid_during_alloc)
$__internal_1_$__cuda_sm10x_tcgen05_guardrail_trap_phase_invalid_during_alloc:
[----:B------:R-:W-:Y:S05]  /*155d0*/  BPT.TRAP 0x1 ;  /* 0x000000040000795c */ /* 0x000fea0000300000 */
[----:B------:R-:W-:-:S04]  /*155e0*/  MOV R3, 0x0 ;  /* 0x0000000000037802 */ /* 0x000fc80000000f00 */
[----:B------:R-:W-:Y:S05]  /*155f0*/  RET.REL.NODEC R2 `(_ZN7cutlass13device_kernelINS_4fmha6kernel36Sm100FmhaFwdKernelTmaWarpspecializedIN4cute5tupleIJiiiNS5_IJNS5_IJiiEEEiEEEEEENS1_10collective38Sm100FmhaFwdMainloopTmaWarpspecializedINS_6half_tEffNS5_IJNS4_1CILi256EEENSC_ILi128EEENSC_ILi64EEEEEENS5_IJiNSC_ILi1EEES7_EEENS5_IJiSH_NS5_IJNS5_IJNSC_ILi0EEEiEEEiEEEEEESM_NS9_6NoMaskENS5_IJNSC_ILi2EEESH_SH_EEENSC_ILb0EEEEENS9_38Sm100FmhaFwdEpilogueTmaWarpspecializedISB_fNS5_IJSE_SF_SE_EEESI_NS5_IJSH_S7_EEESQ_EENS2_23IndividualTileSchedulerENS2_41Sm100FmhaCtxKernelWarpspecializedScheduleEEEEEvNT_6ParamsE) ;  /* 0xfffffea802807950 */ /* 0x000fea0003c3ffff */
        .weak           $__internal_2_$__cuda_sm10x_tcgen05_guardrail_trap_unallocated_columns_being_dealloced
        .type           $__internal_2_$__cuda_sm10x_tcgen05_guardrail_trap_unallocated_columns_being_dealloced,@function
        .size           $__internal_2_$__cuda_sm10x_tcgen05_guardrail_trap_unallocated_columns_being_dealloced,($__internal_3_$__cuda_sm3x_div_rn_noftz_f32_slowpath - $__internal_2_$__cuda_sm10x_tcgen05_guardrail_trap_unallocated_columns_being_dealloced)
$__internal_2_$__cuda_sm10x_tcgen05_guardrail_trap_unallocated_columns_being_dealloced:
[----:B------:R-:W-:Y:S05]  /*15600*/  BPT.TRAP 0x1 ;  /* 0x000000040000795c */ /* 0x000fea0000300000 */
[----:B------:R-:W-:-:S04]  /*15610*/  HFMA2 R3, -RZ, RZ, 0, 0 ;  /* 0x00000000ff037431 */ /* 0x000fc800000001ff */
[----:B------:R-:W-:Y:S05]  /*15620*/  RET.REL.NODEC R2 `(_ZN7cutlass13device_kernelINS_4fmha6kernel36Sm100FmhaFwdKernelTmaWarpspecializedIN4cute5tupleIJiiiNS5_IJNS5_IJiiEEEiEEEEEENS1_10collective38Sm100FmhaFwdMainloopTmaWarpspecializedINS_6half_tEffNS5_IJNS4_1CILi256EEENSC_ILi128EEENSC_ILi64EEEEEENS5_IJiNSC_ILi1EEES7_EEENS5_IJiSH_NS5_IJNS5_IJNSC_ILi0EEEiEEEiEEEEEESM_NS9_6NoMaskENS5_IJNSC_ILi2EEESH_SH_EEENSC_ILb0EEEEENS9_38Sm100FmhaFwdEpilogueTmaWarpspecializedISB_fNS5_IJSE_SF_SE_EEESI_NS5_IJSH_S7_EEESQ_EENS2_23IndividualTileSchedulerENS2_41Sm100FmhaCtxKernelWarpspecializedScheduleEEEEEvNT_6ParamsE) ;  /* 0xfffffea802747950 */ /* 0x000fea0003c3ffff */
        .weak           $__internal_3_$__cuda_sm3x_div_rn_noftz_f32_slowpath
        .type           $__internal_3_$__cuda_sm3x_div_rn_noftz_f32_slowpath,@function
        .size           $__internal_3_$__cuda_sm3x_div_rn_noftz_f32_slowpath,(.L_x_452 - $__internal_3_$__cuda_sm3x_div_rn_noftz_f32_slowpath)
$__internal_3_$__cuda_sm3x_div_rn_noftz_f32_slowpath:
[----:B------:R-:W-:Y:S01]  /*15630*/  SHF.R.U32.HI R7, RZ, 0x17, R0 ;  /* 0x00000017ff077819 */ /* 0x000fe20000011600 */
[----:B------:R-:W-:Y:S01]  /*15640*/  BSSY.RECONVERGENT B1, `(.L_x_436) ;  /* 0x0000063000017945 */ /* 0x000fe20003800200 */
[--C-:B------:R-:W-:Y:S01]  /*15650*/  SHF.R.U32.HI R9, RZ, 0x17, R41.reuse ;  /* 0x00000017ff097819 */ /* 0x100fe20000011629 */
[----:B------:R-:W-:Y:S01]  /*15660*/  IMAD.MOV.U32 R2, RZ, RZ, R41 ;  /* 0x000000ffff027224 */ /* 0x000fe200078e0029 */
[----:B------:R-:W-:Y:S02]  /*15670*/  LOP3.LUT R7, R7, 0xff, RZ, 0xc0, !PT ;  /* 0x000000ff07077812 */ /* 0x000fe400078ec0ff */
[----:B------:R-:W-:-:S03]  /*15680*/  LOP3.LUT R9, R9, 0xff, RZ, 0xc0, !PT ;  /* 0x000000ff09097812 */ /* 0x000fc600078ec0ff */
[----:B------:R-:W-:Y:S02]  /*15690*/  VIADD R3, R7, 0xffffffff ;  /* 0xffffffff07037836 */ /* 0x000fe40000000000 */
[----:B------:R-:W-:-:S03]  /*156a0*/  VIADD R4, R9, 0xffffffff ;  /* 0xffffffff09047836 */ /* 0x000fc60000000000 */
[----:B------:R-:W-:-:S04]  /*156b0*/  ISETP.GT.U32.AND P0, PT, R3, 0xfd, PT ;  /* 0x000000fd0300780c */ /* 0x000fc80003f04070 */
[----:B------:R-:W-:-:S13]  /*156c0*/  ISETP.GT.U32.OR P0, PT, R4, 0xfd, P0 ;  /* 0x000000fd0400780c */ /* 0x000fda0000704470 */
[----:B------:R-:W-:Y:S01]  /*156d0*/  @!P0 IMAD.MOV.U32 R5, RZ, RZ, RZ ;  /* 0x000000ffff058224 */ /* 0x000fe200078e00ff */
[----:B------:R-:W-:Y:S06]  /*156e0*/  @!P0 BRA `(.L_x_437) ;  /* 0x00000000005c8947 */ /* 0x000fec0003800000 */
[----:B------:R-:W-:Y:S02]  /*156f0*/  FSETP.GTU.FTZ.AND P1, PT, |R41|, +INF , PT ;  /* 0x7f8000002900780b */ /* 0x000fe40003f3c200 */
[----:B------:R-:W-:-:S04]  /*15700*/  FSETP.GTU.FTZ.AND P0, PT, |R0|, +INF , PT ;  /* 0x7f8000000000780b */ /* 0x000fc80003f1c200 */
[----:B------:R-:W-:-:S13]  /*15710*/  PLOP3.LUT P0, PT, P1, P0, PT, 0xf8, 0x8f ;  /* 0x00000000008f781c */ /* 0x000fda0000f01f70 */
[----:B------:R-:W-:Y:S05]  /*15720*/  @P0 BRA `(.L_x_438) ;  /* 0x00000004004c0947 */ /* 0x000fea0003800000 */
[----:B------:R-:W-:-:S13]  /*15730*/  LOP3.LUT P0, RZ, R0, 0x7fffffff, R2, 0xc8, !PT ;  /* 0x7fffffff00ff7812 */ /* 0x000fda000780c802 */
[----:B------:R-:W-:Y:S05]  /*15740*/  @!P0 BRA `(.L_x_439) ;  /* 0x00000004003c8947 */ /* 0x000fea0003800000 */
[C---:B------:R-:W-:Y:S02]  /*15750*/  FSETP.NEU.FTZ.AND P0, PT, |R41|.reuse, +INF , PT ;  /* 0x7f8000002900780b */ /* 0x040fe40003f1d200 */
[----:B------:R-:W-:Y:S02]  /*15760*/  FSETP.NEU.FTZ.AND P1, PT, |R0|, +INF , PT ;  /* 0x7f8000000000780b */ /* 0x000fe40003f3d200 */
[----:B------:R-:W-:-:S11]  /*15770*/  FSETP.NEU.FTZ.AND P2, PT, |R41|, +INF , PT ;  /* 0x7f8000002900780b */ /* 0x000fd60003f5d200 */
[----:B------:R-:W-:Y:S05]  /*15780*/  @!P1 BRA !P0, `(.L_x_439) ;  /* 0x00000004002c9947 */ /* 0x000fea0004000000 */
[----:B------:R-:W-:-:S04]  /*15790*/  LOP3.LUT P0, RZ, R2, 0x7fffffff, RZ, 0xc0, !PT ;  /* 0x7fffffff02ff7812 */ /* 0x000fc8000780c0ff */
[----:B------:R-:W-:-:S13]  /*157a0*/  PLOP3.LUT P0, PT, P1, P0, PT, 0x2f, 0xf2 ;  /* 0x0000000000f2781c */ /* 0x000fda0000f00577 */
[----:B------:R-:W-:Y:S05]  /*157b0*/  @P0 BRA `(.L_x_440) ;  /* 0x0000000400180947 */ /* 0x000fea0003800000 */
[----:B------:R-:W-:-:S04]  /*157c0*/  LOP3.LUT P0, RZ, R0, 0x7fffffff, RZ, 0xc0, !PT ;  /* 0x7fffffff00ff7812 */ /* 0x000fc8000780c0ff */
[----:B------:R-:W-:-:S13]  /*157d0*/  PLOP3.LUT P0, PT, P2, P0, PT, 0x2f, 0xf2 ;  /* 0x0000000000f2781c */ /* 0x000fda0001700577 */
[----:B------:R-:W-:Y:S05]  /*157e0*/  @P0 BRA `(.L_x_441) ;  /* 0x0000000400000947 */ /* 0x000fea0003800000 */
[----:B------:R-:W-:Y:S02]  /*157f0*/  ISETP.GE.AND P1, PT, R4, RZ, PT ;  /* 0x000000ff0400720c */ /* 0x000fe40003f26270 */
[----:B------:R-:W-:-:S11]  /*15800*/  ISETP.GE.AND P0, PT, R3, RZ, PT ;  /* 0x000000ff0300720c */ /* 0x000fd60003f06270 */
[----:B------:R-:W-:Y:S01]  /*15810*/  @P1 MOV R5, RZ ;  /* 0x000000ff00051202 */ /* 0x000fe20000000f00 */
[----:B------:R-:W-:Y:S01]  /*15820*/  @!P1 FFMA R2, R41, 1.84467440737095516160e+19, RZ ;  /* 0x5f80000029029823 */ /* 0x000fe200000000ff */
[----:B------:R-:W-:Y:S01]  /*15830*/  @!P1 MOV R5, 0xffffffc0 ;  /* 0xffffffc000059802 */ /* 0x000fe20000000f00 */
[----:B------:R-:W-:-:S03]  /*15840*/  @!P0 FFMA R0, R0, 1.84467440737095516160e+19, RZ ;  /* 0x5f80000000008823 */ /* 0x000fc600000000ff */
[----:B------:R-:W-:-:S07]  /*15850*/  @!P0 IADD3 R5, PT, PT, R5, 0x40, RZ ;  /* 0x0000004005058810 */ /* 0x000fce0007ffe0ff */
.L_x_437:
[----:B------:R-:W-:Y:S01]  /*15860*/  LEA R3, R7, 0xc0800000, 0x17 ;  /* 0xc080000007037811 */ /* 0x000fe200078eb8ff */
[----:B------:R-:W-:Y:S01]  /*15870*/  BSSY.RECONVERGENT B0, `(.L_x_442) ;  /* 0x0000036000007945 */ /* 0x000fe20003800200 */
[----:B------:R-:W-:Y:S02]  /*15880*/  IADD3 R9, PT, PT, R9, -0x7f, RZ ;  /* 0xffffff8109097810 */ /* 0x000fe40007ffe0ff */
[----:B------:R-:W-:Y:S02]  /*15890*/  IADD3 R0, PT, PT, -R3, R0, RZ ;  /* 0x0000000003007210 */ /* 0x000fe40007ffe1ff */
[----:B------:R-:W-:Y:S02]  /*158a0*/  IADD3 R7, PT, PT, R9, 0x7f, -R7 ;  /* 0x0000007f09077810 */ /* 0x000fe40007ffe807 */
[----:B------:R-:W1:Y:S01]  /*158b0*/  MUFU.RCP R3, R0 ;  /* 0x0000000000037308 */ /* 0x000e620000001000 */
[----:B------:R-:W-:Y:S01]  /*158c0*/  FADD.FTZ R6, -R0, -RZ ;  /* 0x800000ff00067221 */ /* 0x000fe20000010100 */
[----:B------:R-:W-:-:S03]  /*158d0*/  IADD3 R5, PT, PT, R7, R5, RZ ;  /* 0x0000000507057210 */ /* 0x000fc60007ffe0ff */
[----:B-1----:R-:W-:Y:S01]  /*158e0*/  FFMA R4, R3, R6, 1 ;  /* 0x3f80000003047423 */ /* 0x002fe20000000006 */
[----:B------:R-:W-:-:S03]  /*158f0*/  IMAD R0, R9, -0x800000, R2 ;  /* 0xff80000009007824 */ /* 0x000fc600078e0202 */
[----:B------:R-:W-:-:S04]  /*15900*/  FFMA R3, R3, R4, R3 ;  /* 0x0000000403037223 */ /* 0x000fc80000000003 */
[----:B------:R-:W-:-:S04]  /*15910*/  FFMA R4, R0, R3, RZ ;  /* 0x0000000300047223 */ /* 0x000fc800000000ff */
[----:B------:R-:W-:-:S04]  /*15920*/  FFMA R2, R6, R4, R0 ;  /* 0x0000000406027223 */ /* 0x000fc80000000000 */
[----:B------:R-:W-:-:S04]  /*15930*/  FFMA R4, R3, R2, R4 ;  /* 0x0000000203047223 */ /* 0x000fc80000000004 */
[----:B------:R-:W-:-:S04]  /*15940*/  FFMA R6, R6, R4, R0 ;  /* 0x0000000406067223 */ /* 0x000fc80000000000 */
[----:B------:R-:W-:-:S05]  /*15950*/  FFMA R0, R3, R6, R4 ;  /* 0x0000000603007223 */ /* 0x000fca0000000004 */
[----:B------:R-:W-:-:S04]  /*15960*/  SHF.R.U32.HI R2, RZ, 0x17, R0 ;  /* 0x00000017ff027819 */ /* 0x000fc80000011600 */
[----:B------:R-:W-:-:S04]  /*15970*/  LOP3.LUT R2, R2, 0xff, RZ, 0xc0, !PT ;  /* 0x000000ff02027812 */ /* 0x000fc800078ec0ff */
[----:B------:R-:W-:-:S04]  /*15980*/  IADD3 R2, PT, PT, R2, R5, RZ ;  /* 0x0000000502027210 */ /* 0x000fc80007ffe0ff */
[----:B------:R-:W-:-:S04]  /*15990*/  IADD3 R7, PT, PT, R2, -0x1, RZ ;  /* 0xffffffff02077810 */ /* 0x000fc80007ffe0ff */
[----:B------:R-:W-:-:S13]  /*159a0*/  ISETP.GE.U32.AND P0, PT, R7, 0xfe, PT ;  /* 0x000000fe0700780c */ /* 0x000fda0003f06070 */
[----:B------:R-:W-:Y:S05]  /*159b0*/  @!P0 BRA `(.L_x_443) ;  /* 0x0000000000808947 */ /* 0x000fea0003800000 */
[----:B------:R-:W-:-:S13]  /*159c0*/  ISETP.GT.AND P0, PT, R2, 0xfe, PT ;  /* 0x000000fe0200780c */ /* 0x000fda0003f04270 */
[----:B------:R-:W-:Y:S05]  /*159d0*/  @P0 BRA `(.L_x_444) ;  /* 0x00000000006c0947 */ /* 0x000fea0003800000 */
[----:B------:R-:W-:-:S13]  /*159e0*/  ISETP.GE.AND P0, PT, R2, 0x1, PT ;  /* 0x000000010200780c */ /* 0x000fda0003f06270 */
[----:B------:R-:W-:Y:S05]  /*159f0*/  @P0 BRA `(.L_x_445) ;  /* 0x0000000000740947 */ /* 0x000fea0003800000 */
[----:B------:R-:W-:Y:S02]  /*15a00*/  ISETP.GE.AND P0, PT, R2, -0x18, PT ;  /* 0xffffffe80200780c */ /* 0x000fe40003f06270 */
[----:B------:R-:W-:-:S11]  /*15a10*/  LOP3.LUT R0, R0, 0x80000000, RZ, 0xc0, !PT ;  /* 0x8000000000007812 */ /* 0x000fd600078ec0ff */
[----:B------:R-:W-:Y:S05]  /*15a20*/  @!P0 BRA `(.L_x_445) ;  /* 0x0000000000688947 */ /* 0x000fea0003800000 */
[CCC-:B------:R-:W-:Y:S01]  /*15a30*/  FFMA.RZ R5, R3.reuse, R6.reuse, R4.reuse ;  /* 0x0000000603057223 */ /* 0x1c0fe2000000c004 */
[CCC-:B------:R-:W-:Y:S01]  /*15a40*/  FFMA.RP R7, R3.reuse, R6.reuse, R4.reuse ;  /* 0x0000000603077223 */ /* 0x1c0fe20000008004 */
[----:B------:R-:W-:Y:S01]  /*15a50*/  FFMA.RM R6, R3, R6, R4 ;  /* 0x0000000603067223 */ /* 0x000fe20000004004 */
[C---:B------:R-:W-:Y:S01]  /*15a60*/  VIADD R4, R2.reuse, 0x20 ;  /* 0x0000002002047836 */ /* 0x040fe20000000000 */
[C---:B------:R-:W-:Y:S02]  /*15a70*/  ISETP.NE.AND P0, PT, R2.reuse, RZ, PT ;  /* 0x000000ff0200720c */ /* 0x040fe40003f05270 */
[----:B------:R-:W-:Y:S02]  /*15a80*/  LOP3.LUT R5, R5, 0x7fffff, RZ, 0xc0, !PT ;  /* 0x007fffff05057812 */ /* 0x000fe400078ec0ff */
[----:B------:R-:W-:Y:S01]  /*15a90*/  ISETP.NE.AND P1, PT, R2, RZ, PT ;  /* 0x000000ff0200720c */ /* 0x000fe20003f25270 */
[----:B------:R-:W-:Y:S01]  /*15aa0*/  IMAD.MOV R2, RZ, RZ, -R2 ;  /* 0x000000ffff027224 */ /* 0x000fe200078e0a02 */
[----:B------:R-:W-:-:S02]  /*15ab0*/  LOP3.LUT R3, R5, 0x800000, RZ, 0xfc, !PT ;  /* 0x0080000005037812 */ /* 0x000fc400078efcff */
[----:B------:R-:W-:Y:S02]  /*15ac0*/  FSETP.NEU.FTZ.AND P2, PT, R7, R6, PT ;  /* 0x000000060700720b */ /* 0x000fe40003f5d000 */
[----:B------:R-:W-:Y:S02]  /*15ad0*/  SHF.L.U32 R4, R3, R4, RZ ;  /* 0x0000000403047219 */ /* 0x000fe400000006ff */
[----:B------:R-:W-:Y:S02]  /*15ae0*/  SEL R2, R2, RZ, P0 ;  /* 0x000000ff02027207 */ /* 0x000fe40000000000 */
[----:B------:R-:W-:Y:S02]  /*15af0*/  ISETP.NE.AND P1, PT, R4, RZ, P1 ;  /* 0x000000ff0400720c */ /* 0x000fe40000f25270 */
[----:B------:R-:W-:Y:S02]  /*15b00*/  SHF.R.U32.HI R3, RZ, R2, R3 ;  /* 0x00000002ff037219 */ /* 0x000fe40000011603 */
[----:B------:R-:W-:-:S02]  /*15b10*/  PLOP3.LUT P1, PT, P2, P1, PT, 0xf8, 0x8f ;  /* 0x00000000008f781c */ /* 0x000fc40001723f70 */
[----:B------:R-:W-:Y:S02]  /*15b20*/  SHF.R.U32.HI R2, RZ, 0x1, R3 ;  /* 0x00000001ff027819 */ /* 0x000fe40000011603 */
[----:B------:R-:W-:-:S04]  /*15b30*/  SEL R4, RZ, 0x1, !P1 ;  /* 0x00000001ff047807 */ /* 0x000fc80004800000 */
[----:B------:R-:W-:-:S04]  /*15b40*/  LOP3.LUT R4, R4, 0x1, R2, 0xf8, !PT ;  /* 0x0000000104047812 */ /* 0x000fc800078ef802 */
[----:B------:R-:W-:-:S05]  /*15b50*/  LOP3.LUT R3, R4, R3, RZ, 0xc0, !PT ;  /* 0x0000000304037212 */ /* 0x000fca00078ec0ff */
[----:B------:R-:W-:-:S05]  /*15b60*/  IMAD.IADD R2, R2, 0x1, R3 ;  /* 0x0000000102027824 */ /* 0x000fca00078e0203 */
[----:B------:R-:W-:Y:S01]  /*15b70*/  LOP3.LUT R0, R2, R0, RZ, 0xfc, !PT ;  /* 0x0000000002007212 */ /* 0x000fe200078efcff */
[----:B------:R-:W-:Y:S05]  /*15b80*/  BRA `(.L_x_445) ;  /* 0x0000000000107947 */ /* 0x000fea0003800000 */
.L_x_444:
[----:B------:R-:W-:-:S04]  /*15b90*/  LOP3.LUT R0, R0, 0x80000000, RZ, 0xc0, !PT ;  /* 0x8000000000007812 */ /* 0x000fc800078ec0ff */
[----:B------:R-:W-:Y:S01]  /*15ba0*/  LOP3.LUT R0, R0, 0x7f800000, RZ, 0xfc, !PT ;  /* 0x7f80000000007812 */ /* 0x000fe200078efcff */
[----:B------:R-:W-:Y:S05]  /*15bb0*/  BRA `(.L_x_445) ;  /* 0x0000000000047947 */ /* 0x000fea0003800000 */
.L_x_443:
[----:B------:R-:W-:Y:S02]  /*15bc0*/  LEA R0, R5, R0, 0x17 ;  /* 0x0000000005007211 */ /* 0x000fe400078eb8ff */
.L_x_445:
[----:B------:R-:W-:Y:S05]  /*15bd0*/  BSYNC.RECONVERGENT B0 ;  /* 0x0000000000007941 */ /* 0x000fea0003800200 */
.L_x_442:
[----:B------:R-:W-:Y:S05]  /*15be0*/  BRA `(.L_x_446) ;  /* 0x0000000000207947 */ /* 0x000fea0003800000 */
.L_x_441:
[----:B------:R-:W-:-:S04]  /*15bf0*/  LOP3.LUT R0, R0, 0x80000000, R2, 0x48, !PT ;  /* 0x8000000000007812 */ /* 0x000fc800078e4802 */
[----:B------:R-:W-:Y:S01]  /*15c00*/  LOP3.LUT R0, R0, 0x7f800000, RZ, 0xfc, !PT ;  /* 0x7f80000000007812 */ /* 0x000fe200078efcff */
[----:B------:R-:W-:Y:S05]  /*15c10*/  BRA `(.L_x_446) ;  /* 0x0000000000147947 */ /* 0x000fea0003800000 */
.L_x_440:
[----:B------:R-:W-:Y:S01]  /*15c20*/  LOP3.LUT R0, R0, 0x80000000, R2, 0x48, !PT ;  /* 0x8000000000007812 */ /* 0x000fe200078e4802 */
[----:B------:R-:W-:Y:S05]  /*15c30*/  BRA `(.L_x_446) ;  /* 0x00000000000c7947 */ /* 0x000fea0003800000 */
.L_x_439:
[----:B------:R-:W1:Y:S01]  /*15c40*/  MUFU.RSQ R0, -QNAN ;  /* 0xffc0000000007908 */ /* 0x000e620000001400 */
[----:B------:R-:W-:Y:S05]  /*15c50*/  BRA `(.L_x_446) ;  /* 0x0000000000047947 */ /* 0x000fea0003800000 */
.L_x_438:
[----:B------:R-:W-:-:S07]  /*15c60*/  FADD.FTZ R0, R41, R0 ;  /* 0x0000000029007221 */ /* 0x000fce0000010000 */
.L_x_446:
[----:B------:R-:W-:Y:S05]  /*15c70*/  BSYNC.RECONVERGENT B1 ;  /* 0x0000000000017941 */ /* 0x000fea0003800200 */
.L_x_436:
[----:B------:R-:W-:-:S04]  /*15c80*/  HFMA2 R9, -RZ, RZ, 0, 0 ;  /* 0x00000000ff097431 */ /* 0x000fc800000001ff */
[----:B-1----:R-:W-:Y:S05]  /*15c90*/  RET.REL.NODEC R8 `(_ZN7cutlass13device_kernelINS_4fmha6kernel36Sm100FmhaFwdKernelTmaWarpspecializedIN4cute5tupleIJiiiNS5_IJNS5_IJiiEEEiEEEEEENS1_10collective38Sm100FmhaFwdMainloopTmaWarpspecializedINS_6half_tEffNS5_IJNS4_1CILi256EEENSC_ILi128EEENSC_ILi64EEEEEENS5_IJiNSC_ILi1EEES7_EEENS5_IJiSH_NS5_IJNS5_IJNSC_ILi0EEEiEEEiEEEEEESM_NS9_6NoMaskENS5_IJNSC_ILi2EEESH_SH_EEENSC_ILb0EEEEENS9_38Sm100FmhaFwdEpilogueTmaWarpspecializedISB_fNS5_IJSE_SF_SE_EEESI_NS5_IJSH_S7_EEESQ_EENS2_23IndividualTileSchedulerENS2_41Sm100FmhaCtxKernelWarpspecializedScheduleEEEEEvNT_6ParamsE) ;  /* 0xfffffea008d87950 */ /* 0x002fea0003c3ffff */
.L_x_447:
[----:B------:R-:W-:-:S00]  /*15ca0*/  BRA `(.L_x_447) ;  /* 0xfffffffc00fc7947 */ /* 0x000fc0000383ffff */
[----:B------:R-:W-:-:S00]  /*15cb0*/  NOP ;  /* 0x0000000000007918 */ /* 0x000fc00000000000 */
        /* <DEDUP_REMOVED lines=12> */
.L_x_452:


//--------------------- .nv.global.init           --------------------------
	.section	.nv.global.init,"aw",@progbits
.nv.global.init:
	.type		$str$23,@object
	.size		$str$23,($str$37 - $str$23)
$str$23:
        /*0000*/ 	.byte	0x0a, 0x00
	.type		$str$37,@object
	.size		$str$37,($str$32 - $str$37)
$str$37:
        /*0002*/ 	.byte	0x3a, 0x00
	.type		$str$32,@object
	.size		$str$32,($str$29 - $str$32)
$str$32:
        /*0004*/ 	.byte	0x5f, 0x00
	.type		$str$29,@object
	.size		$str$29,($str$28 - $str$29)
$str$29:
        /*0006*/ 	.byte	0x25, 0x64, 0x00
	.type		$str$28,@object
	.size		$str$28,($str$30 - $str$28)
$str$28:
        /*0009*/ 	.byte	0x25, 0x63, 0x00
	.type		$str$30,@object
	.size		$str$30,($str$31 - $str$30)
$str$30:
        /*000c*/ 	.byte	0x25, 0x73, 0x00
	.type		$str$31,@object
	.size		$str$31,($str$35 - $str$31)
$str$31:
        /*000f*/ 	.byte	0x20, 0x6f, 0x20, 0x00
	.type		$str$35,@object
	.size		$str$35,($str$22 - $str$35)
$str$35:
        /*0013*/ 	.byte	0x70, 0x74, 0x72, 0x5b, 0x00
	.type		$str$22,@object
	.size		$str$22,($str$34 - $str$22)
$str$22:
        /*0018*/ 	.byte	0x73, 0x4f, 0x3a, 0x20, 0x00
	.type		$str$34,@object
	.size		$str$34,($str$36 - $str$34)
$str$34:
        /*001d*/ 	.byte	0x73, 0x6d, 0x65, 0x6d, 0x5f, 0x00
	.type		$str$36,@object
	.size		$str$36,($str$33 - $str$36)
$str$36:
        /*0023*/ 	.byte	0x62, 0x5d, 0x28, 0x25, 0x70, 0x29, 0x00
	.type		$str$33,@object
	.size		$str$33,($str$27 - $str$33)
$str$33:
        /*002a*/ 	.byte	0x53, 0x77, 0x3c, 0x25, 0x64, 0x2c, 0x25, 0x64, 0x2c, 0x25, 0x64, 0x3e, 0x00
	.type		$str$27,@object
	.size		$str$27,($str$26 - $str$27)
$str$27:
        /*0037*/ 	.byte	0x2f, 0x74, 0x6d, 0x70, 0x2f, 0x63, 0x75, 0x74, 0x6c, 0x61, 0x73, 0x73, 0x5f, 0x73, 0x77, 0x65
        /*0047*/ 	.byte	0x65, 0x70, 0x5f, 0x73, 0x72, 0x63, 0x2f, 0x69, 0x6e, 0x63, 0x6c, 0x75, 0x64, 0x65, 0x2f, 0x63
        /*0057*/ 	.byte	0x75, 0x74, 0x65, 0x2f, 0x61, 0x74, 0x6f, 0x6d, 0x2f, 0x63, 0x6f, 0x70, 0x79, 0x5f, 0x74, 0x72
        /*0067*/ 	.byte	0x61, 0x69, 0x74, 0x73, 0x5f, 0x73, 0x6d, 0x31, 0x30, 0x30, 0x2e, 0x68, 0x70, 0x70, 0x00
	.type		$str$26,@object
	.size		$str$26,(__unnamed_4 - $str$26)
$str$26:
        /*0076*/ 	.byte	0x28, 0x28, 0x75, 0x69, 0x6e, 0x74, 0x33, 0x32, 0x5f, 0x74, 0x28, 0x74, 0x68, 0x72, 0x65, 0x61
        /*0086*/ 	.byte	0x64, 0x49, 0x64, 0x78, 0x2e, 0x78, 0x29, 0x20, 0x2f, 0x20, 0x33, 0x32, 0x29, 0x20, 0x25, 0x20
        /*0096*/ 	.byte	0x34, 0x29, 0x20, 0x3d, 0x3d, 0x20, 0x28, 0x28, 0x28, 0x74, 0x6d, 0x65, 0x6d, 0x5f, 0x61, 0x64
        /*00a6*/ 	.byte	0x64, 0x72, 0x20, 0x3e, 0x3e, 0x20, 0x31, 0x36, 0x29, 0x20, 0x2f, 0x20, 0x33, 0x32, 0x29, 0x20
        /*00b6*/ 	.byte	0x25, 0x20, 0x34, 0x29, 0x00
	.type		__unnamed_4,@object
	.size		__unnamed_4,(__unnamed_1 - __unnamed_4)
__unnamed_4:
        /* <DEDUP_REMOVED lines=37> */
        /*030b*/ 	.byte	0x30, 0x3e, 0x3e, 0x3e, 0x3e, 0x5d, 0x00
	.type		__unnamed_1,@object
	.size		__unnamed_1,(__unnamed_5 - __unnamed_1)
__unnamed_1:
        /* <DEDUP_REMOVED lines=37> */
        /*0562*/ 	.byte	0x3a, 0x43, 0x3c, 0x30, 0x3e, 0x3e, 0x3e, 0x3e, 0x5d, 0x00
	.type		__unnamed_5,@object
	.size		__unnamed_5,(__unnamed_6 - __unnamed_5)
__unnamed_5:
        /* <DEDUP_REMOVED lines=38> */
	.type		__unnamed_6,@object
	.size		__unnamed_6,(__unnamed_7 - __unnamed_6)
__unnamed_6:
        /* <DEDUP_REMOVED lines=37> */
        /*0a16*/ 	.byte	0x74, 0x65, 0x3a, 0x3a, 0x43, 0x3c, 0x30, 0x3e, 0x3e, 0x3e, 0x3e, 0x5d, 0x00
	.type		__unnamed_7,@object
	.size		__unnamed_7,(__unnamed_2 - __unnamed_7)
__unnamed_7:
        /* <DEDUP_REMOVED lines=37> */
        /*0c73*/ 	.byte	0x63, 0x75, 0x74, 0x65, 0x3a, 0x3a, 0x43, 0x3c, 0x30, 0x3e, 0x3e, 0x3e, 0x3e, 0x5d, 0x00
	.type		__unnamed_2,@object
	.size		__unnamed_2,(__unnamed_3 - __unnamed_2)
__unnamed_2:
        /* <DEDUP_REMOVED lines=38> */
	.type		__unnamed_3,@object
	.size		__unnamed_3,(.L_3 - __unnamed_3)
__unnamed_3:
        /* <DEDUP_REMOVED lines=38> */
        /*1142*/ 	.byte	0x3e, 0x3e, 0x5d, 0x00
.L_3:


//--------------------- .nv.shared._ZN7cutlass13device_kernelINS_4fmha6kernel36Sm100FmhaFwdKernelTmaWarpspecializedIN4cute5tupleIJiiiNS5_IJNS5_IJiiEEEiEEEEEENS1_10collective38Sm100FmhaFwdMainloopTmaWarpspecializedINS_6half_tEffNS5_IJNS4_1CILi256EEENSC_ILi128EEENSC_ILi64EEEEEENS5_IJiNSC_ILi1EEES7_EEENS5_IJiSH_NS5_IJNS5_IJNSC_ILi0EEEiEEEiEEEEEESM_NS9_6NoMaskENS5_IJNSC_ILi2EEESH_SH_EEENSC_ILb0EEEEENS9_38Sm100FmhaFwdEpilogueTmaWarpspecializedISB_fNS5_IJSE_SF_SE_EEESI_NS5_IJSH_S7_EEESQ_EENS2_23IndividualTileSchedulerENS2_41Sm100FmhaCtxKernelWarpspecializedScheduleEEEEEvNT_6ParamsE --------------------------
	.section	.nv.shared._ZN7cutlass13device_kernelINS_4fmha6kernel36Sm100FmhaFwdKernelTmaWarpspecializedIN4cute5tupleIJiiiNS5_IJNS5_IJiiEEEiEEEEEENS1_10collective38Sm100FmhaFwdMainloopTmaWarpspecializedINS_6half_tEffNS5_IJNS4_1CILi256EEENSC_ILi128EEENSC_ILi64EEEEEENS5_IJiNSC_ILi1EEES7_EEENS5_IJiSH_NS5_IJNS5_IJNSC_ILi0EEEiEEEiEEEEEESM_NS9_6NoMaskENS5_IJNSC_ILi2EEESH_SH_EEENSC_ILb0EEEEENS9_38Sm100FmhaFwdEpilogueTmaWarpspecializedISB_fNS5_IJSE_SF_SE_EEESI_NS5_IJSH_S7_EEESQ_EENS2_23IndividualTileSchedulerENS2_41Sm100FmhaCtxKernelWarpspecializedScheduleEEEEEvNT_6ParamsE,"aw",@nobits
	.sectionflags	@""
	.align	16
	.zero		1024


//--------------------- .nv.shared.reserved.0     --------------------------
	.section	.nv.shared.reserved.0,"aw",@nobits
	.weak		__nv_reservedSMEM_offset_0_alias
	.size		__nv_reservedSMEM_offset_0_alias, 0, 64
	.other		__nv_reservedSMEM_offset_0_alias,@"STO_CUDA_RESERVED_SHARED STV_DEFAULT"
__nv_reservedSMEM_offset_0_alias:
	.zero		0
.nv.shared.reserved.0:
	.zero		64
	.weak		__nv_reservedSMEM_tcgen05_partition
	.type		__nv_reservedSMEM_tcgen05_partition,@object
	.size		__nv_reservedSMEM_tcgen05_partition,(.L_0 - __nv_reservedSMEM_tcgen05_partition)
__nv_reservedSMEM_tcgen05_partition:
	.zero		32
.L_0:


//--------------------- .nv.global                --------------------------
	.section	.nv.global,"aw",@nobits
.nv.global:
	.type		_ZN39_INTERNAL_19d4dcc5_4_k_cu_5449435c_33984cute1_E,@object
	.size		_ZN39_INTERNAL_19d4dcc5_4_k_cu_5449435c_33984cute1_E,(_ZN39_INTERNAL_19d4dcc5_4_k_cu_5449435c_33984cuda3std3__45__cpo6cbeginE - _ZN39_INTERNAL_19d4dcc5_4_k_cu_5449435c_33984cute1_E)
_ZN39_INTERNAL_19d4dcc5_4_k_cu_5449435c_33984cute1_E:
	.zero		1
	.type		_ZN39_INTERNAL_19d4dcc5_4_k_cu_5449435c_33984cuda3std3__45__cpo6cbeginE,@object
	.size		_ZN39_INTERNAL_19d4dcc5_4_k_cu_5449435c_33984cuda3std3__45__cpo6cbeginE,(_ZN39_INTERNAL_19d4dcc5_4_k_cu_5449435c_33984cuda3std3__48in_placeE - _ZN39_INTERNAL_19d4dcc5_4_k_cu_5449435c_33984cuda3std3__45__cpo6cbeginE)
_ZN39_INTERNAL_19d4dcc5_4_k_cu_5449435c_33984cuda3std3__45__cpo6cbeginE:
	.zero		1
	.type		_ZN39_INTERNAL_19d4dcc5_4_k_cu_5449435c_33984cuda3std3__48in_placeE,@object
	.size		_ZN39_INTERNAL_19d4dcc5_4_k_cu_5449435c_33984cuda3std3__48in_placeE,(_ZN39_INTERNAL_19d4dcc5_4_k_cu_5449435c_33984cuda3std6ranges3__45__cpo9iter_moveE - _ZN39_INTERNAL_19d4dcc5_4_k_cu_5449435c_33984cuda3std3__48in_placeE)
_ZN39_INTERNAL_19d4dcc5_4_k_cu_5449435c_33984cuda3std3__48in_placeE:
	.zero		1
	.type		_ZN39_INTERNAL_19d4dcc5_4_k_cu_5449435c_33984cuda3std6ranges3__45__cpo9iter_moveE,@object
	.size		_ZN39_INTERNAL_19d4dcc5_4_k_cu_5449435c_33984cuda3std6ranges3__45__cpo9iter_moveE,(_ZN39_INTERNAL_19d4dcc5_4_k_cu_5449435c_33984cuda3std3__45__cpo5beginE - _ZN39_INTERNAL_19d4dcc5_4_k_cu_5449435c_33984cuda3std6ranges3__45__cpo9iter_moveE)
_ZN39_INTERNAL_19d4dcc5_4_k_cu_5449435c_33984cuda3std6ranges3__45__cpo9iter_moveE:
	.zero		1
	.type		_ZN39_INTERNAL_19d4dcc5_4_k_cu_5449435c_33984cuda3std3__45__cpo5beginE,@object
	.size		_ZN39_INTERNAL_19d4dcc5_4_k_cu_5449435c_33984cuda3std3__45__cpo5beginE,(_ZN39_INTERNAL_19d4dcc5_4_k_cu_5449435c_33984cuda3std3__441_GLOBAL__N__19d4dcc5_4_k_cu_5449435c_33986ignoreE - _ZN39_INTERNAL_19d4dcc5_4_k_cu_5449435c_33984cuda3std3__45__cpo5beginE)
_ZN39_INTERNAL_19d4dcc5_4_k_cu_5449435c_33984cuda3std3__45__cpo5beginE:
	.zero		1
	.type		_ZN39_INTERNAL_19d4dcc5_4_k_cu_5449435c_33984cuda3std3__441_GLOBAL__N__19d4dcc5_4_k_cu_5449435c_33986ignoreE,@object
	.size		_ZN39_INTERNAL_19d4dcc5_4_k_cu_5449435c_33984cuda3std3__441_GLOBAL__N__19d4dcc5_4_k_cu_5449435c_33986ignoreE,(_ZN39_INTERNAL_19d4dcc5_4_k_cu_5449435c_33984cute7productE - _ZN39_INTERNAL_19d4dcc5_4_k_cu_5449435c_33984cuda3std3__441_GLOBAL__N__19d4dcc5_4_k_cu_5449435c_33986ignoreE)
_ZN39_INTERNAL_19d4dcc5_4_k_cu_5449435c_33984cuda3std3__441_GLOBAL__N__19d4dcc5_4_k_cu_5449435c_33986ignoreE:
	.zero		1
	.type		_ZN39_INTERNAL_19d4dcc5_4_k_cu_5449435c_33984cute7productE,@object
	.size		_ZN39_INTERNAL_19d4dcc5_4_k_cu_5449435c_33984cute7productE,(_ZN39_INTERNAL_19d4dcc5_4_k_cu_5449435c_33984cuda3std3__45__cpo3endE - _ZN39_INTERNAL_19d4dcc5_4_k_cu_5449435c_33984cute7productE)
_ZN39_INTERNAL_19d4dcc5_4_k_cu_5449435c_33984cute7productE:
	.zero		1
	.type		_ZN39_INTERNAL_19d4dcc5_4_k_cu_5449435c_33984cuda3std3__45__cpo3endE,@object
	.size		_ZN39_INTERNAL_19d4dcc5_4_k_cu_5449435c_33984cuda3std3__45__cpo3endE,(_ZN39_INTERNAL_19d4dcc5_4_k_cu_5449435c_33984cuda3std3__419piecewise_constructE - _ZN39_INTERNAL_19d4dcc5_4_k_cu_5449435c_33984cuda3std3__45__cpo3endE)
_ZN39_INTERNAL_19d4dcc5_4_k_cu_5449435c_33984cuda3std3__45__cpo3endE:
	.zero		1
	.type		_ZN39_INTERNAL_19d4dcc5_4_k_cu_5449435c_33984cuda3std3__419piecewise_constructE,@object
	.size		_ZN39_INTERNAL_19d4dcc5_4_k_cu_5449435c_33984cuda3std3__419piecewise_constructE,(_ZN39_INTERNAL_19d4dcc5_4_k_cu_5449435c_33984cuda3std3__45__cpo4cendE - _ZN39_INTERNAL_19d4dcc5_4_k_cu_5449435c_33984cuda3std3__419piecewise_constructE)
_ZN39_INTERNAL_19d4dcc5_4_k_cu_5449435c_33984cuda3std3__419piecewise_constructE:
	.zero		1
	.type		_ZN39_INTERNAL_19d4dcc5_4_k_cu_5449435c_33984cuda3std3__45__cpo4cendE,@object
	.size		_ZN39_INTERNAL_19d4dcc5_4_k_cu_5449435c_33984cuda3std3__45__cpo4cendE,(_ZN39_INTERNAL_19d4dcc5_4_k_cu_5449435c_33984cuda3std6ranges3__45__cpo4swapE - _ZN39_INTERNAL_19d4dcc5_4_k_cu_5449435c_33984cuda3std3__45__cpo4cendE)
_ZN39_INTERNAL_19d4dcc5_4_k_cu_5449435c_33984cuda3std3__45__cpo4cendE:
	.zero		1
	.type		_ZN39_INTERNAL_19d4dcc5_4_k_cu_5449435c_33984cuda3std6ranges3__45__cpo4swapE,@object
	.size		_ZN39_INTERNAL_19d4dcc5_4_k_cu_5449435c_33984cuda3std6ranges3__45__cpo4swapE,(.L_15 - _ZN39_INTERNAL_19d4dcc5_4_k_cu_5449435c_33984cuda3std6ranges3__45__cpo4swapE)
_ZN39_INTERNAL_19d4dcc5_4_k_cu_5449435c_33984cuda3std6ranges3__45__cpo4swapE:
	.zero		1
.L_15:


//--------------------- .nv.constant0._ZN7cutlass13device_kernelINS_4fmha6kernel36Sm100FmhaFwdKernelTmaWarpspecializedIN4cute5tupleIJiiiNS5_IJNS5_IJiiEEEiEEEEEENS1_10collective38Sm100FmhaFwdMainloopTmaWarpspecializedINS_6half_tEffNS5_IJNS4_1CILi256EEENSC_ILi128EEENSC_ILi64EEEEEENS5_IJiNSC_ILi1EEES7_EEENS5_IJiSH_NS5_IJNS5_IJNSC_ILi0EEEiEEEiEEEEEESM_NS9_6NoMaskENS5_IJNSC_ILi2EEESH_SH_EEENSC_ILb0EEEEENS9_38Sm100FmhaFwdEpilogueTmaWarpspecializedISB_fNS5_IJSE_SF_SE_EEESI_NS5_IJSH_S7_EEESQ_EENS2_23IndividualTileSchedulerENS2_41Sm100FmhaCtxKernelWarpspecializedScheduleEEEEEvNT_6ParamsE --------------------------
	.section	.nv.constant0._ZN7cutlass13device_kernelINS_4fmha6kernel36Sm100FmhaFwdKernelTmaWarpspecializedIN4cute5tupleIJiiiNS5_IJNS5_IJiiEEEiEEEEEENS1_10collective38Sm100FmhaFwdMainloopTmaWarpspecializedINS_6half_tEffNS5_IJNS4_1CILi256EEENSC_ILi128EEENSC_ILi64EEEEEENS5_IJiNSC_ILi1EEES7_EEENS5_IJiSH_NS5_IJNS5_IJNSC_ILi0EEEiEEEiEEEEEESM_NS9_6NoMaskENS5_IJNSC_ILi2EEESH_SH_EEENSC_ILb0EEEEENS9_38Sm100FmhaFwdEpilogueTmaWarpspecializedISB_fNS5_IJSE_SF_SE_EEESI_NS5_IJSH_S7_EEESQ_EENS2_23IndividualTileSchedulerENS2_41Sm100FmhaCtxKernelWarpspecializedScheduleEEEEEvNT_6ParamsE,"a",@progbits
	.sectionflags	@""
	.align	4
.nv.constant0._ZN7cutlass13device_kernelINS_4fmha6kernel36Sm100FmhaFwdKernelTmaWarpspecializedIN4cute5tupleIJiiiNS5_IJNS5_IJiiEEEiEEEEEENS1_10collective38Sm100FmhaFwdMainloopTmaWarpspecializedINS_6half_tEffNS5_IJNS4_1CILi256EEENSC_ILi128EEENSC_ILi64EEEEEENS5_IJiNSC_ILi1EEES7_EEENS5_IJiSH_NS5_IJNS5_IJNSC_ILi0EEEiEEEiEEEEEESM_NS9_6NoMaskENS5_IJNSC_ILi2EEESH_SH_EEENSC_ILb0EEEEENS9_38Sm100FmhaFwdEpilogueTmaWarpspecializedISB_fNS5_IJSE_SF_SE_EEESI_NS5_IJSH_S7_EEESQ_EENS2_23IndividualTileSchedulerENS2_41Sm100FmhaCtxKernelWarpspecializedScheduleEEEEEvNT_6ParamsE:
	.zero		2432


//--------------------- SYMBOLS --------------------------

	.type		.nv.reservedSmem.offset0,@object
	.size		.nv.reservedSmem.offset0,0x4
	.type		.nv.reservedSmem.cap,@object
	.size		.nv.reservedSmem.cap,0x4
	.type		vprintf,@function
	.type		__assertfail,@function
